//
// Generated by NVIDIA NVVM Compiler
//
// Compiler Build ID: CL-36424714
// Cuda compilation tools, release 13.0, V13.0.88
// Based on NVVM 20.0.0
//

.version 9.0
.target sm_100
.address_size 64

	// .globl	_Z32compute_mic_neighbours_full_implPKdS0_PKbmdPmS3_PiPdS5_bbb
// _ZZ32compute_mic_neighbours_full_implPKdS0_PKbmdPmS3_PiPdS5_bbbE10shared_box has been demoted
// _ZZ32compute_mic_neighbours_full_implPKdS0_PKbmdPmS3_PiPdS5_bbbE14shared_inv_box_$_0 has been demoted
// _ZZ32compute_mic_neighbours_full_implPKdS0_PKbmdPmS3_PiPdS5_bbbE14shared_inv_box_$_1 has been demoted
// _ZZ32compute_mic_neighbours_full_implPKdS0_PKbmdPmS3_PiPdS5_bbbE14shared_inv_box_$_2 has been demoted
// _ZZ32compute_mic_neighbours_full_implPKdS0_PKbmdPmS3_PiPdS5_bbbE14shared_inv_box_$_3 has been demoted
// _ZZ32compute_mic_neighbours_full_implPKdS0_PKbmdPmS3_PiPdS5_bbbE14shared_inv_box_$_4 has been demoted
// _ZZ32compute_mic_neighbours_full_implPKdS0_PKbmdPmS3_PiPdS5_bbbE14shared_inv_box_$_5 has been demoted
// _ZZ32compute_mic_neighbours_full_implPKdS0_PKbmdPmS3_PiPdS5_bbbE14shared_inv_box_$_6 has been demoted
// _ZZ32compute_mic_neighbours_full_implPKdS0_PKbmdPmS3_PiPdS5_bbbE14shared_inv_box_$_7 has been demoted
// _ZZ32compute_mic_neighbours_full_implPKdS0_PKbmdPmS3_PiPdS5_bbbE14shared_inv_box_$_8 has been demoted
// _ZZ32compute_mic_neighbours_full_implPKdS0_PKbmdPmS3_PiPdS5_bbbE20shared_is_orthogonal has been demoted
// _ZZ32compute_mic_neighbours_half_implPKdS0_PKbmdPmS3_PiPdS5_bbbE10shared_box has been demoted
// _ZZ32compute_mic_neighbours_half_implPKdS0_PKbmdPmS3_PiPdS5_bbbE14shared_inv_box_$_0 has been demoted
// _ZZ32compute_mic_neighbours_half_implPKdS0_PKbmdPmS3_PiPdS5_bbbE14shared_inv_box_$_1 has been demoted
// _ZZ32compute_mic_neighbours_half_implPKdS0_PKbmdPmS3_PiPdS5_bbbE14shared_inv_box_$_2 has been demoted
// _ZZ32compute_mic_neighbours_half_implPKdS0_PKbmdPmS3_PiPdS5_bbbE14shared_inv_box_$_3 has been demoted
// _ZZ32compute_mic_neighbours_half_implPKdS0_PKbmdPmS3_PiPdS5_bbbE14shared_inv_box_$_4 has been demoted
// _ZZ32compute_mic_neighbours_half_implPKdS0_PKbmdPmS3_PiPdS5_bbbE14shared_inv_box_$_5 has been demoted
// _ZZ32compute_mic_neighbours_half_implPKdS0_PKbmdPmS3_PiPdS5_bbbE14shared_inv_box_$_6 has been demoted
// _ZZ32compute_mic_neighbours_half_implPKdS0_PKbmdPmS3_PiPdS5_bbbE14shared_inv_box_$_7 has been demoted
// _ZZ32compute_mic_neighbours_half_implPKdS0_PKbmdPmS3_PiPdS5_bbbE14shared_inv_box_$_8 has been demoted
// _ZZ32compute_mic_neighbours_half_implPKdS0_PKbmdPmS3_PiPdS5_bbbE20shared_is_orthogonal has been demoted
// _ZZ24brute_force_half_generalPKdS0_S0_PKbmdPmS3_PiPdS5_bbbmS4_E10shared_box has been demoted
// _ZZ24brute_force_half_generalPKdS0_S0_PKbmdPmS3_PiPdS5_bbbmS4_E14shared_inv_box has been demoted
// _ZZ24brute_force_full_generalPKdS0_S0_PKbmdPmS3_PiPdS5_bbbmS4_E10shared_box has been demoted
// _ZZ24brute_force_full_generalPKdS0_S0_PKbmdPmS3_PiPdS5_bbbmS4_E14shared_inv_box has been demoted
// _ZZ13mic_box_checkPKdPKbdPiPdS4_E10shared_box has been demoted

.visible .entry _Z32compute_mic_neighbours_full_implPKdS0_PKbmdPmS3_PiPdS5_bbb(
	.param .u64 .ptr .align 1 _Z32compute_mic_neighbours_full_implPKdS0_PKbmdPmS3_PiPdS5_bbb_param_0,
	.param .u64 .ptr .align 1 _Z32compute_mic_neighbours_full_implPKdS0_PKbmdPmS3_PiPdS5_bbb_param_1,
	.param .u64 .ptr .align 1 _Z32compute_mic_neighbours_full_implPKdS0_PKbmdPmS3_PiPdS5_bbb_param_2,
	.param .u64 _Z32compute_mic_neighbours_full_implPKdS0_PKbmdPmS3_PiPdS5_bbb_param_3,
	.param .f64 _Z32compute_mic_neighbours_full_implPKdS0_PKbmdPmS3_PiPdS5_bbb_param_4,
	.param .u64 .ptr .align 1 _Z32compute_mic_neighbours_full_implPKdS0_PKbmdPmS3_PiPdS5_bbb_param_5,
	.param .u64 .ptr .align 1 _Z32compute_mic_neighbours_full_implPKdS0_PKbmdPmS3_PiPdS5_bbb_param_6,
	.param .u64 .ptr .align 1 _Z32compute_mic_neighbours_full_implPKdS0_PKbmdPmS3_PiPdS5_bbb_param_7,
	.param .u64 .ptr .align 1 _Z32compute_mic_neighbours_full_implPKdS0_PKbmdPmS3_PiPdS5_bbb_param_8,
	.param .u64 .ptr .align 1 _Z32compute_mic_neighbours_full_implPKdS0_PKbmdPmS3_PiPdS5_bbb_param_9,
	.param .u8 _Z32compute_mic_neighbours_full_implPKdS0_PKbmdPmS3_PiPdS5_bbb_param_10,
	.param .u8 _Z32compute_mic_neighbours_full_implPKdS0_PKbmdPmS3_PiPdS5_bbb_param_11,
	.param .u8 _Z32compute_mic_neighbours_full_implPKdS0_PKbmdPmS3_PiPdS5_bbb_param_12
)
{
	.reg .pred 	%p<54>;
	.reg .b16 	%rs<14>;
	.reg .b32 	%r<154>;
	.reg .b64 	%rd<62>;
	.reg .b64 	%fd<407>;
	// demoted variable
	.shared .align 8 .b8 _ZZ32compute_mic_neighbours_full_implPKdS0_PKbmdPmS3_PiPdS5_bbbE10shared_box[72];
	// demoted variable
	.shared .align 8 .f64 _ZZ32compute_mic_neighbours_full_implPKdS0_PKbmdPmS3_PiPdS5_bbbE14shared_inv_box_$_0;
	// demoted variable
	.shared .align 8 .f64 _ZZ32compute_mic_neighbours_full_implPKdS0_PKbmdPmS3_PiPdS5_bbbE14shared_inv_box_$_1;
	// demoted variable
	.shared .align 8 .f64 _ZZ32compute_mic_neighbours_full_implPKdS0_PKbmdPmS3_PiPdS5_bbbE14shared_inv_box_$_2;
	// demoted variable
	.shared .align 8 .f64 _ZZ32compute_mic_neighbours_full_implPKdS0_PKbmdPmS3_PiPdS5_bbbE14shared_inv_box_$_3;
	// demoted variable
	.shared .align 8 .f64 _ZZ32compute_mic_neighbours_full_implPKdS0_PKbmdPmS3_PiPdS5_bbbE14shared_inv_box_$_4;
	// demoted variable
	.shared .align 8 .f64 _ZZ32compute_mic_neighbours_full_implPKdS0_PKbmdPmS3_PiPdS5_bbbE14shared_inv_box_$_5;
	// demoted variable
	.shared .align 8 .f64 _ZZ32compute_mic_neighbours_full_implPKdS0_PKbmdPmS3_PiPdS5_bbbE14shared_inv_box_$_6;
	// demoted variable
	.shared .align 8 .f64 _ZZ32compute_mic_neighbours_full_implPKdS0_PKbmdPmS3_PiPdS5_bbbE14shared_inv_box_$_7;
	// demoted variable
	.shared .align 8 .f64 _ZZ32compute_mic_neighbours_full_implPKdS0_PKbmdPmS3_PiPdS5_bbbE14shared_inv_box_$_8;
	// demoted variable
	.shared .align 1 .u8 _ZZ32compute_mic_neighbours_full_implPKdS0_PKbmdPmS3_PiPdS5_bbbE20shared_is_orthogonal;
	ld.param.u64 	%rd22, [_Z32compute_mic_neighbours_full_implPKdS0_PKbmdPmS3_PiPdS5_bbb_param_0];
	ld.param.u64 	%rd20, [_Z32compute_mic_neighbours_full_implPKdS0_PKbmdPmS3_PiPdS5_bbb_param_1];
	ld.param.u64 	%rd23, [_Z32compute_mic_neighbours_full_implPKdS0_PKbmdPmS3_PiPdS5_bbb_param_2];
	ld.param.u64 	%rd21, [_Z32compute_mic_neighbours_full_implPKdS0_PKbmdPmS3_PiPdS5_bbb_param_3];
	ld.param.f64 	%fd80, [_Z32compute_mic_neighbours_full_implPKdS0_PKbmdPmS3_PiPdS5_bbb_param_4];
	ld.param.u64 	%rd24, [_Z32compute_mic_neighbours_full_implPKdS0_PKbmdPmS3_PiPdS5_bbb_param_5];
	ld.param.u64 	%rd25, [_Z32compute_mic_neighbours_full_implPKdS0_PKbmdPmS3_PiPdS5_bbb_param_6];
	ld.param.u64 	%rd26, [_Z32compute_mic_neighbours_full_implPKdS0_PKbmdPmS3_PiPdS5_bbb_param_7];
	ld.param.u64 	%rd27, [_Z32compute_mic_neighbours_full_implPKdS0_PKbmdPmS3_PiPdS5_bbb_param_8];
	ld.param.u64 	%rd28, [_Z32compute_mic_neighbours_full_implPKdS0_PKbmdPmS3_PiPdS5_bbb_param_9];
	ld.param.s8 	%rs4, [_Z32compute_mic_neighbours_full_implPKdS0_PKbmdPmS3_PiPdS5_bbb_param_11];
	ld.param.s8 	%rs5, [_Z32compute_mic_neighbours_full_implPKdS0_PKbmdPmS3_PiPdS5_bbb_param_12];
	cvta.to.global.u64 	%rd1, %rd27;
	cvta.to.global.u64 	%rd2, %rd28;
	cvta.to.global.u64 	%rd3, %rd26;
	cvta.to.global.u64 	%rd4, %rd25;
	cvta.to.global.u64 	%rd5, %rd24;
	cvta.to.global.u64 	%rd6, %rd23;
	cvta.to.global.u64 	%rd7, %rd22;
	mov.u32 	%r1, %tid.x;
	shr.u32 	%r60, %r1, 5;
	mov.u32 	%r61, %ctaid.x;
	shl.b32 	%r62, %r61, 2;
	add.s32 	%r63, %r62, %r60;
	cvt.u64.u32 	%rd8, %r63;
	mul.f64 	%fd1, %fd80, %fd80;
	setp.gt.u32 	%p2, %r1, 2;
	@%p2 bra 	$L__BB0_2;
	cvta.to.global.u64 	%rd29, %rd20;
	mul.lo.s32 	%r64, %r1, 3;
	mul.wide.u32 	%rd30, %r64, 8;
	add.s64 	%rd31, %rd29, %rd30;
	ld.global.f64 	%fd81, [%rd31];
	ld.global.f64 	%fd82, [%rd31+8];
	ld.global.f64 	%fd83, [%rd31+16];
	mov.u32 	%r65, _ZZ32compute_mic_neighbours_full_implPKdS0_PKbmdPmS3_PiPdS5_bbbE10shared_box;
	mad.lo.s32 	%r66, %r1, 24, %r65;
	st.shared.f64 	[%r66], %fd81;
	st.shared.f64 	[%r66+8], %fd82;
	st.shared.f64 	[%r66+16], %fd83;
$L__BB0_2:
	bar.sync 	0;
	setp.ne.s32 	%p3, %r1, 0;
	@%p3 bra 	$L__BB0_12;
	ld.global.u8 	%rs1, [%rd6];
	setp.eq.s16 	%p4, %rs1, 0;
	setp.ne.s16 	%p6, %rs1, 0;
	selp.u32 	%r67, 1, 0, %p4;
	selp.u32 	%r68, 1, 0, %p6;
	selp.s32 	%r69, -1, 0, %p4;
	ld.global.u8 	%rs2, [%rd6+1];
	setp.eq.s16 	%p7, %rs2, 0;
	selp.b32 	%r70, 1, 2, %p4;
	selp.b32 	%r119, %r68, %r70, %p7;
	selp.b32 	%r9, %r69, %r67, %p7;
	or.pred  	%p1, %p7, %p4;
	selp.b32 	%r121, -1, 1, %p1;
	ld.global.u8 	%rs6, [%rd6+2];
	setp.eq.s16 	%p8, %rs6, 0;
	@%p8 bra 	$L__BB0_5;
	or.b16  	%rs8, %rs2, %rs1;
	and.b16  	%rs9, %rs8, 255;
	add.s32 	%r119, %r119, 1;
	setp.eq.s16 	%p9, %rs9, 0;
	selp.b32 	%r9, 2, %r9, %p9;
	selp.b32 	%r71, -1, 2, %p9;
	selp.b32 	%r121, %r71, 1, %p1;
$L__BB0_5:
	setp.eq.s32 	%p10, %r119, 2;
	@%p10 bra 	$L__BB0_10;
	setp.eq.s32 	%p11, %r119, 1;
	@%p11 bra 	$L__BB0_9;
	setp.ne.s32 	%p12, %r119, 0;
	@%p12 bra 	$L__BB0_11;
	mov.b64 	%rd32, 4607182418800017408;
	st.shared.u64 	[_ZZ32compute_mic_neighbours_full_implPKdS0_PKbmdPmS3_PiPdS5_bbbE10shared_box], %rd32;
	mov.b64 	%rd33, 0;
	st.shared.u64 	[_ZZ32compute_mic_neighbours_full_implPKdS0_PKbmdPmS3_PiPdS5_bbbE10shared_box+8], %rd33;
	st.shared.u64 	[_ZZ32compute_mic_neighbours_full_implPKdS0_PKbmdPmS3_PiPdS5_bbbE10shared_box+16], %rd33;
	st.shared.u64 	[_ZZ32compute_mic_neighbours_full_implPKdS0_PKbmdPmS3_PiPdS5_bbbE10shared_box+24], %rd33;
	st.shared.u64 	[_ZZ32compute_mic_neighbours_full_implPKdS0_PKbmdPmS3_PiPdS5_bbbE10shared_box+32], %rd32;
	st.shared.u64 	[_ZZ32compute_mic_neighbours_full_implPKdS0_PKbmdPmS3_PiPdS5_bbbE10shared_box+40], %rd33;
	st.shared.u64 	[_ZZ32compute_mic_neighbours_full_implPKdS0_PKbmdPmS3_PiPdS5_bbbE10shared_box+48], %rd33;
	st.shared.u64 	[_ZZ32compute_mic_neighbours_full_implPKdS0_PKbmdPmS3_PiPdS5_bbbE10shared_box+56], %rd33;
	st.shared.u64 	[_ZZ32compute_mic_neighbours_full_implPKdS0_PKbmdPmS3_PiPdS5_bbbE10shared_box+64], %rd32;
	bra.uni 	$L__BB0_11;
$L__BB0_9:
	mov.u32 	%r78, _ZZ32compute_mic_neighbours_full_implPKdS0_PKbmdPmS3_PiPdS5_bbbE10shared_box;
	mad.lo.s32 	%r79, %r9, 24, %r78;
	ld.shared.f64 	%fd106, [%r79];
	ld.shared.f64 	%fd107, [%r79+8];
	ld.shared.f64 	%fd108, [%r79+16];
	mul.f64 	%fd109, %fd107, %fd107;
	fma.rn.f64 	%fd110, %fd106, %fd106, %fd109;
	fma.rn.f64 	%fd111, %fd108, %fd108, %fd110;
	sqrt.rn.f64 	%fd112, %fd111;
	div.rn.f64 	%fd113, %fd106, %fd112;
	div.rn.f64 	%fd114, %fd107, %fd112;
	div.rn.f64 	%fd115, %fd108, %fd112;
	fma.rn.f64 	%fd116, %fd113, 0d0000000000000000, %fd114;
	fma.rn.f64 	%fd117, %fd115, 0d0000000000000000, %fd116;
	abs.f64 	%fd118, %fd117;
	setp.gt.f64 	%p13, %fd118, 0d3FECCCCCCCCCCCCD;
	selp.f64 	%fd119, 0d0000000000000000, 0d3FF0000000000000, %p13;
	selp.f64 	%fd120, 0d3FF0000000000000, 0d0000000000000000, %p13;
	mul.f64 	%fd121, %fd107, %fd120;
	mul.f64 	%fd122, %fd108, %fd119;
	sub.f64 	%fd123, %fd121, %fd122;
	mul.f64 	%fd124, %fd108, 0d0000000000000000;
	mul.f64 	%fd125, %fd106, %fd120;
	sub.f64 	%fd126, %fd124, %fd125;
	mul.f64 	%fd127, %fd106, %fd119;
	mul.f64 	%fd128, %fd107, 0d0000000000000000;
	sub.f64 	%fd129, %fd127, %fd128;
	mul.f64 	%fd130, %fd126, %fd126;
	fma.rn.f64 	%fd131, %fd123, %fd123, %fd130;
	fma.rn.f64 	%fd132, %fd129, %fd129, %fd131;
	sqrt.rn.f64 	%fd133, %fd132;
	div.rn.f64 	%fd134, %fd123, %fd133;
	div.rn.f64 	%fd135, %fd126, %fd133;
	div.rn.f64 	%fd136, %fd129, %fd133;
	mul.f64 	%fd137, %fd108, %fd135;
	mul.f64 	%fd138, %fd107, %fd136;
	sub.f64 	%fd139, %fd137, %fd138;
	mul.f64 	%fd140, %fd106, %fd136;
	mul.f64 	%fd141, %fd108, %fd134;
	sub.f64 	%fd142, %fd140, %fd141;
	mul.f64 	%fd143, %fd107, %fd134;
	mul.f64 	%fd144, %fd106, %fd135;
	sub.f64 	%fd145, %fd143, %fd144;
	mul.f64 	%fd146, %fd142, %fd142;
	fma.rn.f64 	%fd147, %fd139, %fd139, %fd146;
	fma.rn.f64 	%fd148, %fd145, %fd145, %fd147;
	sqrt.rn.f64 	%fd149, %fd148;
	div.rn.f64 	%fd150, %fd139, %fd149;
	div.rn.f64 	%fd151, %fd142, %fd149;
	div.rn.f64 	%fd152, %fd145, %fd149;
	add.s32 	%r80, %r9, 1;
	add.s32 	%r81, %r9, -2;
	setp.lt.u32 	%p14, %r80, 3;
	selp.b32 	%r82, %r80, %r81, %p14;
	mad.lo.s32 	%r83, %r82, 24, %r78;
	st.shared.f64 	[%r83], %fd150;
	st.shared.f64 	[%r83+8], %fd151;
	st.shared.f64 	[%r83+16], %fd152;
	add.s32 	%r84, %r9, 2;
	add.s32 	%r85, %r9, -1;
	setp.lt.u32 	%p15, %r84, 3;
	selp.b32 	%r86, %r84, %r85, %p15;
	mad.lo.s32 	%r87, %r86, 24, %r78;
	st.shared.f64 	[%r87], %fd134;
	st.shared.f64 	[%r87+8], %fd135;
	st.shared.f64 	[%r87+16], %fd136;
	bra.uni 	$L__BB0_11;
$L__BB0_10:
	mov.u32 	%r72, _ZZ32compute_mic_neighbours_full_implPKdS0_PKbmdPmS3_PiPdS5_bbbE10shared_box;
	mad.lo.s32 	%r73, %r9, 24, %r72;
	ld.shared.f64 	%fd84, [%r73];
	ld.shared.f64 	%fd85, [%r73+8];
	ld.shared.f64 	%fd86, [%r73+16];
	mad.lo.s32 	%r74, %r121, 24, %r72;
	ld.shared.f64 	%fd87, [%r74];
	ld.shared.f64 	%fd88, [%r74+8];
	ld.shared.f64 	%fd89, [%r74+16];
	mul.f64 	%fd90, %fd85, %fd89;
	mul.f64 	%fd91, %fd86, %fd88;
	sub.f64 	%fd92, %fd90, %fd91;
	mul.f64 	%fd93, %fd86, %fd87;
	mul.f64 	%fd94, %fd84, %fd89;
	sub.f64 	%fd95, %fd93, %fd94;
	mul.f64 	%fd96, %fd84, %fd88;
	mul.f64 	%fd97, %fd85, %fd87;
	sub.f64 	%fd98, %fd96, %fd97;
	mul.f64 	%fd99, %fd95, %fd95;
	fma.rn.f64 	%fd100, %fd92, %fd92, %fd99;
	fma.rn.f64 	%fd101, %fd98, %fd98, %fd100;
	sqrt.rn.f64 	%fd102, %fd101;
	div.rn.f64 	%fd103, %fd92, %fd102;
	div.rn.f64 	%fd104, %fd95, %fd102;
	div.rn.f64 	%fd105, %fd98, %fd102;
	add.s32 	%r75, %r9, %r121;
	neg.s32 	%r76, %r75;
	mad.lo.s32 	%r77, %r76, 24, %r72;
	st.shared.f64 	[%r77+72], %fd103;
	st.shared.f64 	[%r77+80], %fd104;
	st.shared.f64 	[%r77+88], %fd105;
$L__BB0_11:
	ld.shared.f64 	%fd153, [_ZZ32compute_mic_neighbours_full_implPKdS0_PKbmdPmS3_PiPdS5_bbbE10shared_box];
	ld.shared.f64 	%fd154, [_ZZ32compute_mic_neighbours_full_implPKdS0_PKbmdPmS3_PiPdS5_bbbE10shared_box+8];
	ld.shared.f64 	%fd155, [_ZZ32compute_mic_neighbours_full_implPKdS0_PKbmdPmS3_PiPdS5_bbbE10shared_box+16];
	ld.shared.f64 	%fd156, [_ZZ32compute_mic_neighbours_full_implPKdS0_PKbmdPmS3_PiPdS5_bbbE10shared_box+24];
	ld.shared.f64 	%fd157, [_ZZ32compute_mic_neighbours_full_implPKdS0_PKbmdPmS3_PiPdS5_bbbE10shared_box+32];
	ld.shared.f64 	%fd158, [_ZZ32compute_mic_neighbours_full_implPKdS0_PKbmdPmS3_PiPdS5_bbbE10shared_box+40];
	ld.shared.f64 	%fd159, [_ZZ32compute_mic_neighbours_full_implPKdS0_PKbmdPmS3_PiPdS5_bbbE10shared_box+48];
	ld.shared.f64 	%fd160, [_ZZ32compute_mic_neighbours_full_implPKdS0_PKbmdPmS3_PiPdS5_bbbE10shared_box+56];
	ld.shared.f64 	%fd161, [_ZZ32compute_mic_neighbours_full_implPKdS0_PKbmdPmS3_PiPdS5_bbbE10shared_box+64];
	mul.f64 	%fd162, %fd157, %fd161;
	mul.f64 	%fd163, %fd158, %fd160;
	sub.f64 	%fd164, %fd162, %fd163;
	mul.f64 	%fd165, %fd153, %fd164;
	mul.f64 	%fd166, %fd156, %fd161;
	mul.f64 	%fd167, %fd158, %fd159;
	sub.f64 	%fd168, %fd166, %fd167;
	mul.f64 	%fd169, %fd154, %fd168;
	sub.f64 	%fd170, %fd165, %fd169;
	mul.f64 	%fd171, %fd156, %fd160;
	mul.f64 	%fd172, %fd157, %fd159;
	sub.f64 	%fd173, %fd171, %fd172;
	fma.rn.f64 	%fd174, %fd155, %fd173, %fd170;
	rcp.rn.f64 	%fd175, %fd174;
	mul.f64 	%fd176, %fd164, %fd175;
	mul.f64 	%fd177, %fd155, %fd160;
	mul.f64 	%fd178, %fd154, %fd161;
	sub.f64 	%fd179, %fd177, %fd178;
	mul.f64 	%fd180, %fd179, %fd175;
	mul.f64 	%fd181, %fd154, %fd158;
	mul.f64 	%fd182, %fd155, %fd157;
	sub.f64 	%fd183, %fd181, %fd182;
	mul.f64 	%fd184, %fd183, %fd175;
	st.shared.f64 	[_ZZ32compute_mic_neighbours_full_implPKdS0_PKbmdPmS3_PiPdS5_bbbE14shared_inv_box_$_0], %fd176;
	st.shared.f64 	[_ZZ32compute_mic_neighbours_full_implPKdS0_PKbmdPmS3_PiPdS5_bbbE14shared_inv_box_$_1], %fd180;
	st.shared.f64 	[_ZZ32compute_mic_neighbours_full_implPKdS0_PKbmdPmS3_PiPdS5_bbbE14shared_inv_box_$_2], %fd184;
	sub.f64 	%fd185, %fd167, %fd166;
	mul.f64 	%fd186, %fd185, %fd175;
	mul.f64 	%fd187, %fd153, %fd161;
	mul.f64 	%fd188, %fd155, %fd159;
	sub.f64 	%fd189, %fd187, %fd188;
	mul.f64 	%fd190, %fd189, %fd175;
	mul.f64 	%fd191, %fd155, %fd156;
	mul.f64 	%fd192, %fd153, %fd158;
	sub.f64 	%fd193, %fd191, %fd192;
	mul.f64 	%fd194, %fd193, %fd175;
	st.shared.f64 	[_ZZ32compute_mic_neighbours_full_implPKdS0_PKbmdPmS3_PiPdS5_bbbE14shared_inv_box_$_3], %fd186;
	st.shared.f64 	[_ZZ32compute_mic_neighbours_full_implPKdS0_PKbmdPmS3_PiPdS5_bbbE14shared_inv_box_$_4], %fd190;
	st.shared.f64 	[_ZZ32compute_mic_neighbours_full_implPKdS0_PKbmdPmS3_PiPdS5_bbbE14shared_inv_box_$_5], %fd194;
	mul.f64 	%fd195, %fd173, %fd175;
	mul.f64 	%fd196, %fd154, %fd159;
	mul.f64 	%fd197, %fd153, %fd160;
	sub.f64 	%fd198, %fd196, %fd197;
	mul.f64 	%fd199, %fd198, %fd175;
	mul.f64 	%fd200, %fd153, %fd157;
	mul.f64 	%fd201, %fd154, %fd156;
	sub.f64 	%fd202, %fd200, %fd201;
	mul.f64 	%fd203, %fd202, %fd175;
	st.shared.f64 	[_ZZ32compute_mic_neighbours_full_implPKdS0_PKbmdPmS3_PiPdS5_bbbE14shared_inv_box_$_6], %fd195;
	st.shared.f64 	[_ZZ32compute_mic_neighbours_full_implPKdS0_PKbmdPmS3_PiPdS5_bbbE14shared_inv_box_$_7], %fd199;
	st.shared.f64 	[_ZZ32compute_mic_neighbours_full_implPKdS0_PKbmdPmS3_PiPdS5_bbbE14shared_inv_box_$_8], %fd203;
	mul.f64 	%fd204, %fd154, %fd157;
	fma.rn.f64 	%fd205, %fd153, %fd156, %fd204;
	fma.rn.f64 	%fd206, %fd155, %fd158, %fd205;
	abs.f64 	%fd207, %fd206;
	mul.f64 	%fd208, %fd154, %fd160;
	fma.rn.f64 	%fd209, %fd153, %fd159, %fd208;
	fma.rn.f64 	%fd210, %fd155, %fd161, %fd209;
	abs.f64 	%fd211, %fd210;
	mul.f64 	%fd213, %fd157, %fd160;
	fma.rn.f64 	%fd214, %fd156, %fd159, %fd213;
	fma.rn.f64 	%fd215, %fd158, %fd161, %fd214;
	abs.f64 	%fd216, %fd215;
	setp.lt.f64 	%p16, %fd207, 0d3DDB7CDFD9D7BDBB;
	setp.lt.f64 	%p17, %fd211, 0d3DDB7CDFD9D7BDBB;
	and.pred  	%p18, %p16, %p17;
	setp.lt.f64 	%p19, %fd216, 0d3DDB7CDFD9D7BDBB;
	and.pred  	%p20, %p18, %p19;
	selp.u16 	%rs10, 1, 0, %p20;
	st.shared.u8 	[_ZZ32compute_mic_neighbours_full_implPKdS0_PKbmdPmS3_PiPdS5_bbbE20shared_is_orthogonal], %rs10;
$L__BB0_12:
	bar.sync 	0;
	setp.le.u64 	%p21, %rd21, %rd8;
	@%p21 bra 	$L__BB0_56;
	mad.lo.s64 	%rd34, %rd8, 24, %rd7;
	ld.global.f64 	%fd2, [%rd34];
	ld.global.f64 	%fd3, [%rd34+8];
	ld.global.f64 	%fd4, [%rd34+16];
	and.b32  	%r88, %r1, 31;
	cvt.u64.u32 	%rd61, %r88;
	setp.le.u64 	%p22, %rd21, %rd61;
	@%p22 bra 	$L__BB0_56;
	ld.shared.u8 	%rs11, [_ZZ32compute_mic_neighbours_full_implPKdS0_PKbmdPmS3_PiPdS5_bbbE20shared_is_orthogonal];
	ld.shared.f64 	%fd5, [_ZZ32compute_mic_neighbours_full_implPKdS0_PKbmdPmS3_PiPdS5_bbbE14shared_inv_box_$_0];
	ld.shared.f64 	%fd6, [_ZZ32compute_mic_neighbours_full_implPKdS0_PKbmdPmS3_PiPdS5_bbbE14shared_inv_box_$_3];
	ld.shared.f64 	%fd7, [_ZZ32compute_mic_neighbours_full_implPKdS0_PKbmdPmS3_PiPdS5_bbbE14shared_inv_box_$_6];
	ld.shared.f64 	%fd8, [_ZZ32compute_mic_neighbours_full_implPKdS0_PKbmdPmS3_PiPdS5_bbbE14shared_inv_box_$_1];
	ld.shared.f64 	%fd9, [_ZZ32compute_mic_neighbours_full_implPKdS0_PKbmdPmS3_PiPdS5_bbbE14shared_inv_box_$_4];
	ld.shared.f64 	%fd10, [_ZZ32compute_mic_neighbours_full_implPKdS0_PKbmdPmS3_PiPdS5_bbbE14shared_inv_box_$_7];
	ld.shared.f64 	%fd11, [_ZZ32compute_mic_neighbours_full_implPKdS0_PKbmdPmS3_PiPdS5_bbbE14shared_inv_box_$_2];
	ld.shared.f64 	%fd12, [_ZZ32compute_mic_neighbours_full_implPKdS0_PKbmdPmS3_PiPdS5_bbbE14shared_inv_box_$_5];
	ld.shared.f64 	%fd13, [_ZZ32compute_mic_neighbours_full_implPKdS0_PKbmdPmS3_PiPdS5_bbbE14shared_inv_box_$_8];
	setp.ne.s16 	%p23, %rs11, 0;
	ld.shared.f64 	%fd14, [_ZZ32compute_mic_neighbours_full_implPKdS0_PKbmdPmS3_PiPdS5_bbbE10shared_box];
	ld.shared.f64 	%fd15, [_ZZ32compute_mic_neighbours_full_implPKdS0_PKbmdPmS3_PiPdS5_bbbE10shared_box+24];
	ld.shared.f64 	%fd16, [_ZZ32compute_mic_neighbours_full_implPKdS0_PKbmdPmS3_PiPdS5_bbbE10shared_box+48];
	ld.shared.f64 	%fd17, [_ZZ32compute_mic_neighbours_full_implPKdS0_PKbmdPmS3_PiPdS5_bbbE10shared_box+8];
	ld.shared.f64 	%fd18, [_ZZ32compute_mic_neighbours_full_implPKdS0_PKbmdPmS3_PiPdS5_bbbE10shared_box+32];
	ld.shared.f64 	%fd19, [_ZZ32compute_mic_neighbours_full_implPKdS0_PKbmdPmS3_PiPdS5_bbbE10shared_box+56];
	ld.shared.f64 	%fd20, [_ZZ32compute_mic_neighbours_full_implPKdS0_PKbmdPmS3_PiPdS5_bbbE10shared_box+16];
	ld.shared.f64 	%fd21, [_ZZ32compute_mic_neighbours_full_implPKdS0_PKbmdPmS3_PiPdS5_bbbE10shared_box+40];
	ld.shared.f64 	%fd22, [_ZZ32compute_mic_neighbours_full_implPKdS0_PKbmdPmS3_PiPdS5_bbbE10shared_box+64];
	@%p23 bra 	$L__BB0_43;
$L__BB0_15:
	mad.lo.s64 	%rd52, %rd61, 24, %rd7;
	ld.global.f64 	%fd299, [%rd52];
	ld.global.f64 	%fd300, [%rd52+8];
	ld.global.f64 	%fd301, [%rd52+16];
	sub.f64 	%fd302, %fd299, %fd2;
	sub.f64 	%fd303, %fd300, %fd3;
	sub.f64 	%fd304, %fd301, %fd4;
	mul.f64 	%fd305, %fd303, %fd6;
	fma.rn.f64 	%fd306, %fd302, %fd5, %fd305;
	fma.rn.f64 	%fd23, %fd304, %fd7, %fd306;
	mul.f64 	%fd307, %fd303, %fd9;
	fma.rn.f64 	%fd308, %fd302, %fd8, %fd307;
	fma.rn.f64 	%fd24, %fd304, %fd10, %fd308;
	mul.f64 	%fd309, %fd303, %fd12;
	fma.rn.f64 	%fd310, %fd302, %fd11, %fd309;
	fma.rn.f64 	%fd25, %fd304, %fd13, %fd310;
	ld.global.s8 	%r12, [%rd6];
	mov.f64 	%fd311, 0d3FE0000000000000;
	copysign.f64 	%fd312, %fd23, %fd311;
	add.rz.f64 	%fd313, %fd23, %fd312;
	cvt.rzi.f64.f64 	%fd314, %fd313;
	cvt.rzi.s32.f64 	%r108, %fd314;
	mul.lo.s32 	%r127, %r108, %r12;
	ld.global.s8 	%r109, [%rd6+1];
	copysign.f64 	%fd315, %fd24, %fd311;
	add.rz.f64 	%fd316, %fd24, %fd315;
	cvt.rzi.f64.f64 	%fd317, %fd316;
	cvt.rzi.s32.f64 	%r110, %fd317;
	mul.lo.s32 	%r128, %r110, %r109;
	ld.global.s8 	%r111, [%rd6+2];
	copysign.f64 	%fd318, %fd25, %fd311;
	add.rz.f64 	%fd319, %fd25, %fd318;
	cvt.rzi.f64.f64 	%fd320, %fd319;
	cvt.rzi.s32.f64 	%r112, %fd320;
	mul.lo.s32 	%r129, %r112, %r111;
	add.s32 	%r113, %r128, -1;
	mul.lo.s32 	%r16, %r113, %r109;
	cvt.rn.f64.s32 	%fd321, %r16;
	sub.f64 	%fd322, %fd24, %fd321;
	mul.f64 	%fd26, %fd322, %fd18;
	mul.f64 	%fd27, %fd322, %fd21;
	add.s32 	%r114, %r129, -1;
	mul.lo.s32 	%r17, %r114, %r111;
	cvt.rn.f64.s32 	%fd323, %r17;
	sub.f64 	%fd324, %fd25, %fd323;
	mul.f64 	%fd28, %fd16, %fd324;
	mul.f64 	%fd29, %fd324, %fd19;
	mul.f64 	%fd30, %fd324, %fd22;
	mul.lo.s32 	%r18, %r129, %r111;
	cvt.rn.f64.s32 	%fd325, %r18;
	sub.f64 	%fd326, %fd25, %fd325;
	mul.f64 	%fd31, %fd16, %fd326;
	mul.f64 	%fd32, %fd326, %fd19;
	mul.f64 	%fd33, %fd326, %fd22;
	add.s32 	%r19, %r18, %r111;
	cvt.rn.f64.s32 	%fd327, %r19;
	sub.f64 	%fd328, %fd25, %fd327;
	mul.f64 	%fd34, %fd16, %fd328;
	mul.f64 	%fd35, %fd328, %fd19;
	mul.f64 	%fd36, %fd328, %fd22;
	mul.lo.s32 	%r20, %r128, %r109;
	add.s32 	%r21, %r20, %r109;
	add.s32 	%r115, %r127, -1;
	mul.lo.s32 	%r122, %r115, %r12;
	mov.f64 	%fd398, 0d46293E5939A08CEA;
	mov.b32 	%r123, 0;
$L__BB0_16:
	cvt.rn.f64.s32 	%fd329, %r122;
	sub.f64 	%fd330, %fd23, %fd329;
	mul.f64 	%fd38, %fd14, %fd330;
	mul.f64 	%fd39, %fd330, %fd17;
	mul.f64 	%fd40, %fd330, %fd20;
	cvt.rn.f64.s32 	%fd331, %r16;
	sub.f64 	%fd332, %fd24, %fd331;
	fma.rn.f64 	%fd41, %fd15, %fd332, %fd38;
	add.f64 	%fd42, %fd39, %fd26;
	add.f64 	%fd43, %fd40, %fd27;
	add.f64 	%fd333, %fd41, %fd28;
	add.f64 	%fd334, %fd42, %fd29;
	add.f64 	%fd335, %fd43, %fd30;
	mul.f64 	%fd336, %fd334, %fd334;
	fma.rn.f64 	%fd337, %fd333, %fd333, %fd336;
	fma.rn.f64 	%fd44, %fd335, %fd335, %fd337;
	setp.geu.f64 	%p37, %fd44, %fd398;
	@%p37 bra 	$L__BB0_18;
	mov.u32 	%r127, %r122;
	mov.u32 	%r128, %r16;
	mov.u32 	%r129, %r17;
	mov.f64 	%fd398, %fd44;
$L__BB0_18:
	add.f64 	%fd338, %fd41, %fd31;
	add.f64 	%fd339, %fd42, %fd32;
	add.f64 	%fd340, %fd43, %fd33;
	mul.f64 	%fd341, %fd339, %fd339;
	fma.rn.f64 	%fd342, %fd338, %fd338, %fd341;
	fma.rn.f64 	%fd46, %fd340, %fd340, %fd342;
	setp.geu.f64 	%p38, %fd46, %fd398;
	@%p38 bra 	$L__BB0_20;
	mov.u32 	%r127, %r122;
	mov.u32 	%r128, %r16;
	mov.u32 	%r129, %r18;
	mov.f64 	%fd398, %fd46;
$L__BB0_20:
	add.f64 	%fd343, %fd41, %fd34;
	add.f64 	%fd344, %fd42, %fd35;
	add.f64 	%fd345, %fd43, %fd36;
	mul.f64 	%fd346, %fd344, %fd344;
	fma.rn.f64 	%fd347, %fd343, %fd343, %fd346;
	fma.rn.f64 	%fd48, %fd345, %fd345, %fd347;
	setp.geu.f64 	%p39, %fd48, %fd398;
	@%p39 bra 	$L__BB0_22;
	mov.u32 	%r127, %r122;
	mov.u32 	%r128, %r16;
	mov.u32 	%r129, %r19;
	mov.f64 	%fd398, %fd48;
$L__BB0_22:
	cvt.rn.f64.s32 	%fd348, %r20;
	sub.f64 	%fd349, %fd24, %fd348;
	fma.rn.f64 	%fd50, %fd15, %fd349, %fd38;
	fma.rn.f64 	%fd51, %fd349, %fd18, %fd39;
	fma.rn.f64 	%fd52, %fd349, %fd21, %fd40;
	add.f64 	%fd350, %fd50, %fd28;
	add.f64 	%fd351, %fd51, %fd29;
	add.f64 	%fd352, %fd52, %fd30;
	mul.f64 	%fd353, %fd351, %fd351;
	fma.rn.f64 	%fd354, %fd350, %fd350, %fd353;
	fma.rn.f64 	%fd53, %fd352, %fd352, %fd354;
	setp.geu.f64 	%p40, %fd53, %fd398;
	@%p40 bra 	$L__BB0_24;
	mov.u32 	%r127, %r122;
	mov.u32 	%r128, %r20;
	mov.u32 	%r129, %r17;
	mov.f64 	%fd398, %fd53;
$L__BB0_24:
	add.f64 	%fd355, %fd50, %fd31;
	add.f64 	%fd356, %fd51, %fd32;
	add.f64 	%fd357, %fd52, %fd33;
	mul.f64 	%fd358, %fd356, %fd356;
	fma.rn.f64 	%fd359, %fd355, %fd355, %fd358;
	fma.rn.f64 	%fd55, %fd357, %fd357, %fd359;
	setp.geu.f64 	%p41, %fd55, %fd398;
	@%p41 bra 	$L__BB0_26;
	mov.u32 	%r127, %r122;
	mov.u32 	%r128, %r20;
	mov.u32 	%r129, %r18;
	mov.f64 	%fd398, %fd55;
$L__BB0_26:
	add.f64 	%fd360, %fd50, %fd34;
	add.f64 	%fd361, %fd51, %fd35;
	add.f64 	%fd362, %fd52, %fd36;
	mul.f64 	%fd363, %fd361, %fd361;
	fma.rn.f64 	%fd364, %fd360, %fd360, %fd363;
	fma.rn.f64 	%fd57, %fd362, %fd362, %fd364;
	setp.geu.f64 	%p42, %fd57, %fd398;
	@%p42 bra 	$L__BB0_28;
	mov.u32 	%r127, %r122;
	mov.u32 	%r128, %r20;
	mov.u32 	%r129, %r19;
	mov.f64 	%fd398, %fd57;
$L__BB0_28:
	cvt.rn.f64.s32 	%fd365, %r21;
	sub.f64 	%fd366, %fd24, %fd365;
	fma.rn.f64 	%fd59, %fd15, %fd366, %fd38;
	fma.rn.f64 	%fd60, %fd366, %fd18, %fd39;
	fma.rn.f64 	%fd61, %fd366, %fd21, %fd40;
	add.f64 	%fd367, %fd59, %fd28;
	add.f64 	%fd368, %fd60, %fd29;
	add.f64 	%fd369, %fd61, %fd30;
	mul.f64 	%fd370, %fd368, %fd368;
	fma.rn.f64 	%fd371, %fd367, %fd367, %fd370;
	fma.rn.f64 	%fd62, %fd369, %fd369, %fd371;
	setp.geu.f64 	%p43, %fd62, %fd398;
	@%p43 bra 	$L__BB0_30;
	mov.u32 	%r127, %r122;
	mov.u32 	%r128, %r21;
	mov.u32 	%r129, %r17;
	mov.f64 	%fd398, %fd62;
$L__BB0_30:
	add.f64 	%fd372, %fd59, %fd31;
	add.f64 	%fd373, %fd60, %fd32;
	add.f64 	%fd374, %fd61, %fd33;
	mul.f64 	%fd375, %fd373, %fd373;
	fma.rn.f64 	%fd376, %fd372, %fd372, %fd375;
	fma.rn.f64 	%fd64, %fd374, %fd374, %fd376;
	setp.geu.f64 	%p44, %fd64, %fd398;
	@%p44 bra 	$L__BB0_32;
	mov.u32 	%r127, %r122;
	mov.u32 	%r128, %r21;
	mov.u32 	%r129, %r18;
	mov.f64 	%fd398, %fd64;
$L__BB0_32:
	add.f64 	%fd377, %fd59, %fd34;
	add.f64 	%fd378, %fd60, %fd35;
	add.f64 	%fd379, %fd61, %fd36;
	mul.f64 	%fd380, %fd378, %fd378;
	fma.rn.f64 	%fd381, %fd377, %fd377, %fd380;
	fma.rn.f64 	%fd66, %fd379, %fd379, %fd381;
	setp.geu.f64 	%p45, %fd66, %fd398;
	@%p45 bra 	$L__BB0_34;
	mov.u32 	%r127, %r122;
	mov.u32 	%r128, %r21;
	mov.u32 	%r129, %r19;
	mov.f64 	%fd398, %fd66;
$L__BB0_34:
	add.s32 	%r123, %r123, 1;
	add.s32 	%r122, %r122, %r12;
	setp.ne.s32 	%p46, %r123, 3;
	@%p46 bra 	$L__BB0_16;
	cvt.rn.f64.s32 	%fd382, %r127;
	sub.f64 	%fd383, %fd23, %fd382;
	cvt.rn.f64.s32 	%fd384, %r128;
	sub.f64 	%fd385, %fd24, %fd384;
	cvt.rn.f64.s32 	%fd386, %r129;
	sub.f64 	%fd387, %fd25, %fd386;
	mul.f64 	%fd388, %fd385, %fd15;
	fma.rn.f64 	%fd389, %fd383, %fd14, %fd388;
	fma.rn.f64 	%fd68, %fd387, %fd16, %fd389;
	mul.f64 	%fd390, %fd385, %fd18;
	fma.rn.f64 	%fd391, %fd383, %fd17, %fd390;
	fma.rn.f64 	%fd69, %fd387, %fd19, %fd391;
	mul.f64 	%fd392, %fd385, %fd21;
	fma.rn.f64 	%fd393, %fd383, %fd20, %fd392;
	fma.rn.f64 	%fd70, %fd387, %fd22, %fd393;
	mul.f64 	%fd394, %fd69, %fd69;
	fma.rn.f64 	%fd395, %fd68, %fd68, %fd394;
	fma.rn.f64 	%fd71, %fd70, %fd70, %fd395;
	setp.geu.f64 	%p47, %fd71, %fd1;
	setp.leu.f64 	%p48, %fd71, 0d0000000000000000;
	or.pred  	%p49, %p47, %p48;
	@%p49 bra 	$L__BB0_42;
	ld.param.s8 	%rs13, [_Z32compute_mic_neighbours_full_implPKdS0_PKbmdPmS3_PiPdS5_bbb_param_10];
	setp.eq.s16 	%p50, %rs13, 0;
	atom.global.add.u64 	%rd11, [%rd5], 1;
	shl.b64 	%rd53, %rd11, 4;
	add.s64 	%rd54, %rd4, %rd53;
	st.global.u64 	[%rd54], %rd8;
	st.global.u64 	[%rd54+8], %rd61;
	@%p50 bra 	$L__BB0_38;
	mad.lo.s64 	%rd55, %rd11, 12, %rd3;
	neg.s32 	%r116, %r127;
	st.global.u32 	[%rd55], %r116;
	neg.s32 	%r117, %r128;
	st.global.u32 	[%rd55+4], %r117;
	neg.s32 	%r118, %r129;
	st.global.u32 	[%rd55+8], %r118;
$L__BB0_38:
	setp.eq.s16 	%p51, %rs5, 0;
	@%p51 bra 	$L__BB0_40;
	mad.lo.s64 	%rd56, %rd11, 24, %rd2;
	st.global.f64 	[%rd56], %fd68;
	st.global.f64 	[%rd56+8], %fd69;
	st.global.f64 	[%rd56+16], %fd70;
$L__BB0_40:
	setp.eq.s16 	%p52, %rs4, 0;
	@%p52 bra 	$L__BB0_42;
	sqrt.rn.f64 	%fd396, %fd71;
	shl.b64 	%rd57, %rd11, 3;
	add.s64 	%rd58, %rd1, %rd57;
	st.global.f64 	[%rd58], %fd396;
$L__BB0_42:
	add.s64 	%rd61, %rd61, 32;
	setp.lt.u64 	%p53, %rd61, %rd21;
	@%p53 bra 	$L__BB0_15;
	bra.uni 	$L__BB0_56;
$L__BB0_43:
	ld.param.s8 	%rs12, [_Z32compute_mic_neighbours_full_implPKdS0_PKbmdPmS3_PiPdS5_bbb_param_10];
	setp.eq.s16 	%p24, %rs12, 0;
	@%p24 bra 	$L__BB0_44;
	bra.uni 	$L__BB0_50;
$L__BB0_44:
	mad.lo.s64 	%rd46, %rd61, 24, %rd7;
	ld.global.f64 	%fd258, [%rd46];
	ld.global.f64 	%fd259, [%rd46+8];
	ld.global.f64 	%fd260, [%rd46+16];
	sub.f64 	%fd261, %fd258, %fd2;
	sub.f64 	%fd262, %fd259, %fd3;
	sub.f64 	%fd263, %fd260, %fd4;
	mul.f64 	%fd264, %fd262, %fd6;
	fma.rn.f64 	%fd265, %fd261, %fd5, %fd264;
	fma.rn.f64 	%fd266, %fd263, %fd7, %fd265;
	mul.f64 	%fd267, %fd262, %fd9;
	fma.rn.f64 	%fd268, %fd261, %fd8, %fd267;
	fma.rn.f64 	%fd269, %fd263, %fd10, %fd268;
	mul.f64 	%fd270, %fd262, %fd12;
	fma.rn.f64 	%fd271, %fd261, %fd11, %fd270;
	fma.rn.f64 	%fd272, %fd263, %fd13, %fd271;
	ld.global.s8 	%r98, [%rd6];
	mov.f64 	%fd273, 0d3FE0000000000000;
	copysign.f64 	%fd274, %fd266, %fd273;
	add.rz.f64 	%fd275, %fd266, %fd274;
	cvt.rzi.f64.f64 	%fd276, %fd275;
	cvt.rzi.s32.f64 	%r99, %fd276;
	mul.lo.s32 	%r100, %r99, %r98;
	ld.global.s8 	%r101, [%rd6+1];
	copysign.f64 	%fd277, %fd269, %fd273;
	add.rz.f64 	%fd278, %fd269, %fd277;
	cvt.rzi.f64.f64 	%fd279, %fd278;
	cvt.rzi.s32.f64 	%r102, %fd279;
	mul.lo.s32 	%r103, %r102, %r101;
	ld.global.s8 	%r104, [%rd6+2];
	copysign.f64 	%fd280, %fd272, %fd273;
	add.rz.f64 	%fd281, %fd272, %fd280;
	cvt.rzi.f64.f64 	%fd282, %fd281;
	cvt.rzi.s32.f64 	%r105, %fd282;
	mul.lo.s32 	%r106, %r105, %r104;
	cvt.rn.f64.s32 	%fd283, %r100;
	sub.f64 	%fd284, %fd266, %fd283;
	cvt.rn.f64.s32 	%fd285, %r103;
	sub.f64 	%fd286, %fd269, %fd285;
	cvt.rn.f64.s32 	%fd287, %r106;
	sub.f64 	%fd288, %fd272, %fd287;
	mul.f64 	%fd289, %fd286, %fd15;
	fma.rn.f64 	%fd290, %fd284, %fd14, %fd289;
	fma.rn.f64 	%fd72, %fd288, %fd16, %fd290;
	mul.f64 	%fd291, %fd286, %fd18;
	fma.rn.f64 	%fd292, %fd284, %fd17, %fd291;
	fma.rn.f64 	%fd73, %fd288, %fd19, %fd292;
	mul.f64 	%fd293, %fd286, %fd21;
	fma.rn.f64 	%fd294, %fd284, %fd20, %fd293;
	fma.rn.f64 	%fd74, %fd288, %fd22, %fd294;
	mul.f64 	%fd295, %fd73, %fd73;
	fma.rn.f64 	%fd296, %fd72, %fd72, %fd295;
	fma.rn.f64 	%fd75, %fd74, %fd74, %fd296;
	setp.geu.f64 	%p31, %fd75, %fd1;
	setp.leu.f64 	%p32, %fd75, 0d0000000000000000;
	or.pred  	%p33, %p31, %p32;
	@%p33 bra 	$L__BB0_49;
	setp.eq.s16 	%p34, %rs5, 0;
	atom.global.add.u64 	%rd14, [%rd5], 1;
	shl.b64 	%rd47, %rd14, 4;
	add.s64 	%rd48, %rd4, %rd47;
	st.global.u64 	[%rd48], %rd8;
	st.global.u64 	[%rd48+8], %rd61;
	@%p34 bra 	$L__BB0_47;
	mad.lo.s64 	%rd49, %rd14, 24, %rd2;
	st.global.f64 	[%rd49], %fd72;
	st.global.f64 	[%rd49+8], %fd73;
	st.global.f64 	[%rd49+16], %fd74;
$L__BB0_47:
	setp.eq.s16 	%p35, %rs4, 0;
	@%p35 bra 	$L__BB0_49;
	sqrt.rn.f64 	%fd297, %fd75;
	shl.b64 	%rd50, %rd14, 3;
	add.s64 	%rd51, %rd1, %rd50;
	st.global.f64 	[%rd51], %fd297;
$L__BB0_49:
	add.s64 	%rd61, %rd61, 32;
	setp.lt.u64 	%p36, %rd61, %rd21;
	@%p36 bra 	$L__BB0_44;
	bra.uni 	$L__BB0_56;
$L__BB0_50:
	mad.lo.s64 	%rd35, %rd61, 24, %rd7;
	ld.global.f64 	%fd218, [%rd35];
	ld.global.f64 	%fd219, [%rd35+8];
	ld.global.f64 	%fd220, [%rd35+16];
	sub.f64 	%fd221, %fd218, %fd2;
	sub.f64 	%fd222, %fd219, %fd3;
	sub.f64 	%fd223, %fd220, %fd4;
	mul.f64 	%fd224, %fd222, %fd6;
	fma.rn.f64 	%fd225, %fd221, %fd5, %fd224;
	fma.rn.f64 	%fd226, %fd223, %fd7, %fd225;
	mul.f64 	%fd227, %fd222, %fd9;
	fma.rn.f64 	%fd228, %fd221, %fd8, %fd227;
	fma.rn.f64 	%fd229, %fd223, %fd10, %fd228;
	mul.f64 	%fd230, %fd222, %fd12;
	fma.rn.f64 	%fd231, %fd221, %fd11, %fd230;
	fma.rn.f64 	%fd232, %fd223, %fd13, %fd231;
	ld.global.s8 	%r89, [%rd6];
	mov.f64 	%fd233, 0d3FE0000000000000;
	copysign.f64 	%fd234, %fd226, %fd233;
	add.rz.f64 	%fd235, %fd226, %fd234;
	cvt.rzi.f64.f64 	%fd236, %fd235;
	cvt.rzi.s32.f64 	%r90, %fd236;
	mul.lo.s32 	%r57, %r90, %r89;
	ld.global.s8 	%r91, [%rd6+1];
	copysign.f64 	%fd237, %fd229, %fd233;
	add.rz.f64 	%fd238, %fd229, %fd237;
	cvt.rzi.f64.f64 	%fd239, %fd238;
	cvt.rzi.s32.f64 	%r92, %fd239;
	mul.lo.s32 	%r58, %r92, %r91;
	ld.global.s8 	%r93, [%rd6+2];
	copysign.f64 	%fd240, %fd232, %fd233;
	add.rz.f64 	%fd241, %fd232, %fd240;
	cvt.rzi.f64.f64 	%fd242, %fd241;
	cvt.rzi.s32.f64 	%r94, %fd242;
	mul.lo.s32 	%r59, %r94, %r93;
	cvt.rn.f64.s32 	%fd243, %r57;
	sub.f64 	%fd244, %fd226, %fd243;
	cvt.rn.f64.s32 	%fd245, %r58;
	sub.f64 	%fd246, %fd229, %fd245;
	cvt.rn.f64.s32 	%fd247, %r59;
	sub.f64 	%fd248, %fd232, %fd247;
	mul.f64 	%fd249, %fd246, %fd15;
	fma.rn.f64 	%fd250, %fd244, %fd14, %fd249;
	fma.rn.f64 	%fd76, %fd248, %fd16, %fd250;
	mul.f64 	%fd251, %fd246, %fd18;
	fma.rn.f64 	%fd252, %fd244, %fd17, %fd251;
	fma.rn.f64 	%fd77, %fd248, %fd19, %fd252;
	mul.f64 	%fd253, %fd246, %fd21;
	fma.rn.f64 	%fd254, %fd244, %fd20, %fd253;
	fma.rn.f64 	%fd78, %fd248, %fd22, %fd254;
	mul.f64 	%fd255, %fd77, %fd77;
	fma.rn.f64 	%fd256, %fd76, %fd76, %fd255;
	fma.rn.f64 	%fd79, %fd78, %fd78, %fd256;
	setp.geu.f64 	%p25, %fd79, %fd1;
	setp.leu.f64 	%p26, %fd79, 0d0000000000000000;
	or.pred  	%p27, %p25, %p26;
	@%p27 bra 	$L__BB0_55;
	setp.eq.s16 	%p28, %rs5, 0;
	neg.s32 	%r95, %r59;
	neg.s32 	%r96, %r58;
	neg.s32 	%r97, %r57;
	atom.global.add.u64 	%rd17, [%rd5], 1;
	shl.b64 	%rd36, %rd17, 4;
	add.s64 	%rd37, %rd4, %rd36;
	st.global.u64 	[%rd37], %rd8;
	st.global.u64 	[%rd37+8], %rd61;
	mad.lo.s64 	%rd38, %rd17, 12, %rd3;
	st.global.u32 	[%rd38], %r97;
	mul.lo.s64 	%rd18, %rd17, 3;
	shl.b64 	%rd39, %rd18, 2;
	add.s64 	%rd40, %rd3, %rd39;
	st.global.u32 	[%rd40+4], %r96;
	st.global.u32 	[%rd40+8], %r95;
	@%p28 bra 	$L__BB0_53;
	mad.lo.s64 	%rd41, %rd17, 24, %rd2;
	st.global.f64 	[%rd41], %fd76;
	shl.b64 	%rd42, %rd18, 3;
	add.s64 	%rd43, %rd2, %rd42;
	st.global.f64 	[%rd43+8], %fd77;
	st.global.f64 	[%rd43+16], %fd78;
$L__BB0_53:
	setp.eq.s16 	%p29, %rs4, 0;
	@%p29 bra 	$L__BB0_55;
	sqrt.rn.f64 	%fd257, %fd79;
	shl.b64 	%rd44, %rd17, 3;
	add.s64 	%rd45, %rd1, %rd44;
	st.global.f64 	[%rd45], %fd257;
$L__BB0_55:
	add.s64 	%rd61, %rd61, 32;
	setp.lt.u64 	%p30, %rd61, %rd21;
	@%p30 bra 	$L__BB0_50;
$L__BB0_56:
	ret;

}
	// .globl	_Z32compute_mic_neighbours_half_implPKdS0_PKbmdPmS3_PiPdS5_bbb
.visible .entry _Z32compute_mic_neighbours_half_implPKdS0_PKbmdPmS3_PiPdS5_bbb(
	.param .u64 .ptr .align 1 _Z32compute_mic_neighbours_half_implPKdS0_PKbmdPmS3_PiPdS5_bbb_param_0,
	.param .u64 .ptr .align 1 _Z32compute_mic_neighbours_half_implPKdS0_PKbmdPmS3_PiPdS5_bbb_param_1,
	.param .u64 .ptr .align 1 _Z32compute_mic_neighbours_half_implPKdS0_PKbmdPmS3_PiPdS5_bbb_param_2,
	.param .u64 _Z32compute_mic_neighbours_half_implPKdS0_PKbmdPmS3_PiPdS5_bbb_param_3,
	.param .f64 _Z32compute_mic_neighbours_half_implPKdS0_PKbmdPmS3_PiPdS5_bbb_param_4,
	.param .u64 .ptr .align 1 _Z32compute_mic_neighbours_half_implPKdS0_PKbmdPmS3_PiPdS5_bbb_param_5,
	.param .u64 .ptr .align 1 _Z32compute_mic_neighbours_half_implPKdS0_PKbmdPmS3_PiPdS5_bbb_param_6,
	.param .u64 .ptr .align 1 _Z32compute_mic_neighbours_half_implPKdS0_PKbmdPmS3_PiPdS5_bbb_param_7,
	.param .u64 .ptr .align 1 _Z32compute_mic_neighbours_half_implPKdS0_PKbmdPmS3_PiPdS5_bbb_param_8,
	.param .u64 .ptr .align 1 _Z32compute_mic_neighbours_half_implPKdS0_PKbmdPmS3_PiPdS5_bbb_param_9,
	.param .u8 _Z32compute_mic_neighbours_half_implPKdS0_PKbmdPmS3_PiPdS5_bbb_param_10,
	.param .u8 _Z32compute_mic_neighbours_half_implPKdS0_PKbmdPmS3_PiPdS5_bbb_param_11,
	.param .u8 _Z32compute_mic_neighbours_half_implPKdS0_PKbmdPmS3_PiPdS5_bbb_param_12
)
{
	.reg .pred 	%p<40>;
	.reg .b16 	%rs<15>;
	.reg .b32 	%r<138>;
	.reg .b64 	%rd<50>;
	.reg .b64 	%fd<322>;
	// demoted variable
	.shared .align 8 .b8 _ZZ32compute_mic_neighbours_half_implPKdS0_PKbmdPmS3_PiPdS5_bbbE10shared_box[72];
	// demoted variable
	.shared .align 8 .f64 _ZZ32compute_mic_neighbours_half_implPKdS0_PKbmdPmS3_PiPdS5_bbbE14shared_inv_box_$_0;
	// demoted variable
	.shared .align 8 .f64 _ZZ32compute_mic_neighbours_half_implPKdS0_PKbmdPmS3_PiPdS5_bbbE14shared_inv_box_$_1;
	// demoted variable
	.shared .align 8 .f64 _ZZ32compute_mic_neighbours_half_implPKdS0_PKbmdPmS3_PiPdS5_bbbE14shared_inv_box_$_2;
	// demoted variable
	.shared .align 8 .f64 _ZZ32compute_mic_neighbours_half_implPKdS0_PKbmdPmS3_PiPdS5_bbbE14shared_inv_box_$_3;
	// demoted variable
	.shared .align 8 .f64 _ZZ32compute_mic_neighbours_half_implPKdS0_PKbmdPmS3_PiPdS5_bbbE14shared_inv_box_$_4;
	// demoted variable
	.shared .align 8 .f64 _ZZ32compute_mic_neighbours_half_implPKdS0_PKbmdPmS3_PiPdS5_bbbE14shared_inv_box_$_5;
	// demoted variable
	.shared .align 8 .f64 _ZZ32compute_mic_neighbours_half_implPKdS0_PKbmdPmS3_PiPdS5_bbbE14shared_inv_box_$_6;
	// demoted variable
	.shared .align 8 .f64 _ZZ32compute_mic_neighbours_half_implPKdS0_PKbmdPmS3_PiPdS5_bbbE14shared_inv_box_$_7;
	// demoted variable
	.shared .align 8 .f64 _ZZ32compute_mic_neighbours_half_implPKdS0_PKbmdPmS3_PiPdS5_bbbE14shared_inv_box_$_8;
	// demoted variable
	.shared .align 1 .u8 _ZZ32compute_mic_neighbours_half_implPKdS0_PKbmdPmS3_PiPdS5_bbbE20shared_is_orthogonal;
	ld.param.u64 	%rd7, [_Z32compute_mic_neighbours_half_implPKdS0_PKbmdPmS3_PiPdS5_bbb_param_0];
	ld.param.u64 	%rd8, [_Z32compute_mic_neighbours_half_implPKdS0_PKbmdPmS3_PiPdS5_bbb_param_1];
	ld.param.u64 	%rd14, [_Z32compute_mic_neighbours_half_implPKdS0_PKbmdPmS3_PiPdS5_bbb_param_2];
	ld.param.u64 	%rd15, [_Z32compute_mic_neighbours_half_implPKdS0_PKbmdPmS3_PiPdS5_bbb_param_3];
	cvta.to.global.u64 	%rd1, %rd14;
	mov.u32 	%r62, %ctaid.x;
	mov.u32 	%r63, %ntid.x;
	mov.u32 	%r1, %tid.x;
	mad.lo.s32 	%r64, %r62, %r63, %r1;
	cvt.u64.u32 	%rd2, %r64;
	add.s64 	%rd16, %rd15, -1;
	mul.lo.s64 	%rd3, %rd16, %rd15;
	setp.gt.u32 	%p2, %r1, 2;
	@%p2 bra 	$L__BB1_2;
	cvta.to.global.u64 	%rd17, %rd8;
	mul.lo.s32 	%r65, %r1, 3;
	mul.wide.u32 	%rd18, %r65, 8;
	add.s64 	%rd19, %rd17, %rd18;
	ld.global.f64 	%fd58, [%rd19];
	ld.global.f64 	%fd59, [%rd19+8];
	ld.global.f64 	%fd60, [%rd19+16];
	mov.u32 	%r66, _ZZ32compute_mic_neighbours_half_implPKdS0_PKbmdPmS3_PiPdS5_bbbE10shared_box;
	mad.lo.s32 	%r67, %r1, 24, %r66;
	st.shared.f64 	[%r67], %fd58;
	st.shared.f64 	[%r67+8], %fd59;
	st.shared.f64 	[%r67+16], %fd60;
$L__BB1_2:
	bar.sync 	0;
	setp.ne.s32 	%p3, %r1, 0;
	@%p3 bra 	$L__BB1_12;
	ld.global.u8 	%rs1, [%rd1];
	setp.eq.s16 	%p4, %rs1, 0;
	setp.ne.s16 	%p6, %rs1, 0;
	selp.u32 	%r68, 1, 0, %p4;
	selp.u32 	%r69, 1, 0, %p6;
	selp.s32 	%r70, -1, 0, %p4;
	ld.global.u8 	%rs2, [%rd1+1];
	setp.eq.s16 	%p7, %rs2, 0;
	selp.b32 	%r71, 1, 2, %p4;
	selp.b32 	%r100, %r69, %r71, %p7;
	selp.b32 	%r9, %r70, %r68, %p7;
	or.pred  	%p1, %p7, %p4;
	selp.b32 	%r102, -1, 1, %p1;
	ld.global.u8 	%rs6, [%rd1+2];
	setp.eq.s16 	%p8, %rs6, 0;
	@%p8 bra 	$L__BB1_5;
	or.b16  	%rs8, %rs2, %rs1;
	and.b16  	%rs9, %rs8, 255;
	add.s32 	%r100, %r100, 1;
	setp.eq.s16 	%p9, %rs9, 0;
	selp.b32 	%r9, 2, %r9, %p9;
	selp.b32 	%r72, -1, 2, %p9;
	selp.b32 	%r102, %r72, 1, %p1;
$L__BB1_5:
	setp.eq.s32 	%p10, %r100, 2;
	@%p10 bra 	$L__BB1_10;
	setp.eq.s32 	%p11, %r100, 1;
	@%p11 bra 	$L__BB1_9;
	setp.ne.s32 	%p12, %r100, 0;
	@%p12 bra 	$L__BB1_11;
	mov.b64 	%rd20, 4607182418800017408;
	st.shared.u64 	[_ZZ32compute_mic_neighbours_half_implPKdS0_PKbmdPmS3_PiPdS5_bbbE10shared_box], %rd20;
	mov.b64 	%rd21, 0;
	st.shared.u64 	[_ZZ32compute_mic_neighbours_half_implPKdS0_PKbmdPmS3_PiPdS5_bbbE10shared_box+8], %rd21;
	st.shared.u64 	[_ZZ32compute_mic_neighbours_half_implPKdS0_PKbmdPmS3_PiPdS5_bbbE10shared_box+16], %rd21;
	st.shared.u64 	[_ZZ32compute_mic_neighbours_half_implPKdS0_PKbmdPmS3_PiPdS5_bbbE10shared_box+24], %rd21;
	st.shared.u64 	[_ZZ32compute_mic_neighbours_half_implPKdS0_PKbmdPmS3_PiPdS5_bbbE10shared_box+32], %rd20;
	st.shared.u64 	[_ZZ32compute_mic_neighbours_half_implPKdS0_PKbmdPmS3_PiPdS5_bbbE10shared_box+40], %rd21;
	st.shared.u64 	[_ZZ32compute_mic_neighbours_half_implPKdS0_PKbmdPmS3_PiPdS5_bbbE10shared_box+48], %rd21;
	st.shared.u64 	[_ZZ32compute_mic_neighbours_half_implPKdS0_PKbmdPmS3_PiPdS5_bbbE10shared_box+56], %rd21;
	st.shared.u64 	[_ZZ32compute_mic_neighbours_half_implPKdS0_PKbmdPmS3_PiPdS5_bbbE10shared_box+64], %rd20;
	bra.uni 	$L__BB1_11;
$L__BB1_9:
	mov.u32 	%r79, _ZZ32compute_mic_neighbours_half_implPKdS0_PKbmdPmS3_PiPdS5_bbbE10shared_box;
	mad.lo.s32 	%r80, %r9, 24, %r79;
	ld.shared.f64 	%fd83, [%r80];
	ld.shared.f64 	%fd84, [%r80+8];
	ld.shared.f64 	%fd85, [%r80+16];
	mul.f64 	%fd86, %fd84, %fd84;
	fma.rn.f64 	%fd87, %fd83, %fd83, %fd86;
	fma.rn.f64 	%fd88, %fd85, %fd85, %fd87;
	sqrt.rn.f64 	%fd89, %fd88;
	div.rn.f64 	%fd90, %fd83, %fd89;
	div.rn.f64 	%fd91, %fd84, %fd89;
	div.rn.f64 	%fd92, %fd85, %fd89;
	fma.rn.f64 	%fd93, %fd90, 0d0000000000000000, %fd91;
	fma.rn.f64 	%fd94, %fd92, 0d0000000000000000, %fd93;
	abs.f64 	%fd95, %fd94;
	setp.gt.f64 	%p13, %fd95, 0d3FECCCCCCCCCCCCD;
	selp.f64 	%fd96, 0d3FF0000000000000, 0d0000000000000000, %p13;
	selp.f64 	%fd97, 0d0000000000000000, 0d3FF0000000000000, %p13;
	mul.f64 	%fd98, %fd84, %fd96;
	mul.f64 	%fd99, %fd85, %fd97;
	sub.f64 	%fd100, %fd98, %fd99;
	mul.f64 	%fd101, %fd85, 0d0000000000000000;
	mul.f64 	%fd102, %fd83, %fd96;
	sub.f64 	%fd103, %fd101, %fd102;
	mul.f64 	%fd104, %fd83, %fd97;
	mul.f64 	%fd105, %fd84, 0d0000000000000000;
	sub.f64 	%fd106, %fd104, %fd105;
	mul.f64 	%fd107, %fd103, %fd103;
	fma.rn.f64 	%fd108, %fd100, %fd100, %fd107;
	fma.rn.f64 	%fd109, %fd106, %fd106, %fd108;
	sqrt.rn.f64 	%fd110, %fd109;
	div.rn.f64 	%fd111, %fd100, %fd110;
	div.rn.f64 	%fd112, %fd103, %fd110;
	div.rn.f64 	%fd113, %fd106, %fd110;
	mul.f64 	%fd114, %fd85, %fd112;
	mul.f64 	%fd115, %fd84, %fd113;
	sub.f64 	%fd116, %fd114, %fd115;
	mul.f64 	%fd117, %fd83, %fd113;
	mul.f64 	%fd118, %fd85, %fd111;
	sub.f64 	%fd119, %fd117, %fd118;
	mul.f64 	%fd120, %fd84, %fd111;
	mul.f64 	%fd121, %fd83, %fd112;
	sub.f64 	%fd122, %fd120, %fd121;
	mul.f64 	%fd123, %fd119, %fd119;
	fma.rn.f64 	%fd124, %fd116, %fd116, %fd123;
	fma.rn.f64 	%fd125, %fd122, %fd122, %fd124;
	sqrt.rn.f64 	%fd126, %fd125;
	div.rn.f64 	%fd127, %fd116, %fd126;
	div.rn.f64 	%fd128, %fd119, %fd126;
	div.rn.f64 	%fd129, %fd122, %fd126;
	add.s32 	%r81, %r9, 1;
	add.s32 	%r82, %r9, -2;
	setp.lt.u32 	%p14, %r81, 3;
	selp.b32 	%r83, %r81, %r82, %p14;
	mad.lo.s32 	%r84, %r83, 24, %r79;
	st.shared.f64 	[%r84], %fd127;
	st.shared.f64 	[%r84+8], %fd128;
	st.shared.f64 	[%r84+16], %fd129;
	add.s32 	%r85, %r9, 2;
	add.s32 	%r86, %r9, -1;
	setp.lt.u32 	%p15, %r85, 3;
	selp.b32 	%r87, %r85, %r86, %p15;
	mad.lo.s32 	%r88, %r87, 24, %r79;
	st.shared.f64 	[%r88], %fd111;
	st.shared.f64 	[%r88+8], %fd112;
	st.shared.f64 	[%r88+16], %fd113;
	bra.uni 	$L__BB1_11;
$L__BB1_10:
	mov.u32 	%r73, _ZZ32compute_mic_neighbours_half_implPKdS0_PKbmdPmS3_PiPdS5_bbbE10shared_box;
	mad.lo.s32 	%r74, %r9, 24, %r73;
	ld.shared.f64 	%fd61, [%r74];
	ld.shared.f64 	%fd62, [%r74+8];
	ld.shared.f64 	%fd63, [%r74+16];
	mad.lo.s32 	%r75, %r102, 24, %r73;
	ld.shared.f64 	%fd64, [%r75];
	ld.shared.f64 	%fd65, [%r75+8];
	ld.shared.f64 	%fd66, [%r75+16];
	mul.f64 	%fd67, %fd62, %fd66;
	mul.f64 	%fd68, %fd63, %fd65;
	sub.f64 	%fd69, %fd67, %fd68;
	mul.f64 	%fd70, %fd63, %fd64;
	mul.f64 	%fd71, %fd61, %fd66;
	sub.f64 	%fd72, %fd70, %fd71;
	mul.f64 	%fd73, %fd61, %fd65;
	mul.f64 	%fd74, %fd62, %fd64;
	sub.f64 	%fd75, %fd73, %fd74;
	mul.f64 	%fd76, %fd72, %fd72;
	fma.rn.f64 	%fd77, %fd69, %fd69, %fd76;
	fma.rn.f64 	%fd78, %fd75, %fd75, %fd77;
	sqrt.rn.f64 	%fd79, %fd78;
	div.rn.f64 	%fd80, %fd69, %fd79;
	div.rn.f64 	%fd81, %fd72, %fd79;
	div.rn.f64 	%fd82, %fd75, %fd79;
	add.s32 	%r76, %r9, %r102;
	neg.s32 	%r77, %r76;
	mad.lo.s32 	%r78, %r77, 24, %r73;
	st.shared.f64 	[%r78+72], %fd80;
	st.shared.f64 	[%r78+80], %fd81;
	st.shared.f64 	[%r78+88], %fd82;
$L__BB1_11:
	ld.shared.f64 	%fd130, [_ZZ32compute_mic_neighbours_half_implPKdS0_PKbmdPmS3_PiPdS5_bbbE10shared_box];
	ld.shared.f64 	%fd131, [_ZZ32compute_mic_neighbours_half_implPKdS0_PKbmdPmS3_PiPdS5_bbbE10shared_box+8];
	ld.shared.f64 	%fd132, [_ZZ32compute_mic_neighbours_half_implPKdS0_PKbmdPmS3_PiPdS5_bbbE10shared_box+16];
	ld.shared.f64 	%fd133, [_ZZ32compute_mic_neighbours_half_implPKdS0_PKbmdPmS3_PiPdS5_bbbE10shared_box+24];
	ld.shared.f64 	%fd134, [_ZZ32compute_mic_neighbours_half_implPKdS0_PKbmdPmS3_PiPdS5_bbbE10shared_box+32];
	ld.shared.f64 	%fd135, [_ZZ32compute_mic_neighbours_half_implPKdS0_PKbmdPmS3_PiPdS5_bbbE10shared_box+40];
	ld.shared.f64 	%fd136, [_ZZ32compute_mic_neighbours_half_implPKdS0_PKbmdPmS3_PiPdS5_bbbE10shared_box+48];
	ld.shared.f64 	%fd137, [_ZZ32compute_mic_neighbours_half_implPKdS0_PKbmdPmS3_PiPdS5_bbbE10shared_box+56];
	ld.shared.f64 	%fd138, [_ZZ32compute_mic_neighbours_half_implPKdS0_PKbmdPmS3_PiPdS5_bbbE10shared_box+64];
	mul.f64 	%fd139, %fd134, %fd138;
	mul.f64 	%fd140, %fd135, %fd137;
	sub.f64 	%fd141, %fd139, %fd140;
	mul.f64 	%fd142, %fd130, %fd141;
	mul.f64 	%fd143, %fd133, %fd138;
	mul.f64 	%fd144, %fd135, %fd136;
	sub.f64 	%fd145, %fd143, %fd144;
	mul.f64 	%fd146, %fd131, %fd145;
	sub.f64 	%fd147, %fd142, %fd146;
	mul.f64 	%fd148, %fd133, %fd137;
	mul.f64 	%fd149, %fd134, %fd136;
	sub.f64 	%fd150, %fd148, %fd149;
	fma.rn.f64 	%fd151, %fd132, %fd150, %fd147;
	rcp.rn.f64 	%fd152, %fd151;
	mul.f64 	%fd153, %fd141, %fd152;
	mul.f64 	%fd154, %fd132, %fd137;
	mul.f64 	%fd155, %fd131, %fd138;
	sub.f64 	%fd156, %fd154, %fd155;
	mul.f64 	%fd157, %fd156, %fd152;
	mul.f64 	%fd158, %fd131, %fd135;
	mul.f64 	%fd159, %fd132, %fd134;
	sub.f64 	%fd160, %fd158, %fd159;
	mul.f64 	%fd161, %fd160, %fd152;
	st.shared.f64 	[_ZZ32compute_mic_neighbours_half_implPKdS0_PKbmdPmS3_PiPdS5_bbbE14shared_inv_box_$_0], %fd153;
	st.shared.f64 	[_ZZ32compute_mic_neighbours_half_implPKdS0_PKbmdPmS3_PiPdS5_bbbE14shared_inv_box_$_1], %fd157;
	st.shared.f64 	[_ZZ32compute_mic_neighbours_half_implPKdS0_PKbmdPmS3_PiPdS5_bbbE14shared_inv_box_$_2], %fd161;
	sub.f64 	%fd162, %fd144, %fd143;
	mul.f64 	%fd163, %fd162, %fd152;
	mul.f64 	%fd164, %fd130, %fd138;
	mul.f64 	%fd165, %fd132, %fd136;
	sub.f64 	%fd166, %fd164, %fd165;
	mul.f64 	%fd167, %fd166, %fd152;
	mul.f64 	%fd168, %fd132, %fd133;
	mul.f64 	%fd169, %fd130, %fd135;
	sub.f64 	%fd170, %fd168, %fd169;
	mul.f64 	%fd171, %fd170, %fd152;
	st.shared.f64 	[_ZZ32compute_mic_neighbours_half_implPKdS0_PKbmdPmS3_PiPdS5_bbbE14shared_inv_box_$_3], %fd163;
	st.shared.f64 	[_ZZ32compute_mic_neighbours_half_implPKdS0_PKbmdPmS3_PiPdS5_bbbE14shared_inv_box_$_4], %fd167;
	st.shared.f64 	[_ZZ32compute_mic_neighbours_half_implPKdS0_PKbmdPmS3_PiPdS5_bbbE14shared_inv_box_$_5], %fd171;
	mul.f64 	%fd172, %fd150, %fd152;
	mul.f64 	%fd173, %fd131, %fd136;
	mul.f64 	%fd174, %fd130, %fd137;
	sub.f64 	%fd175, %fd173, %fd174;
	mul.f64 	%fd176, %fd175, %fd152;
	mul.f64 	%fd177, %fd130, %fd134;
	mul.f64 	%fd178, %fd131, %fd133;
	sub.f64 	%fd179, %fd177, %fd178;
	mul.f64 	%fd180, %fd179, %fd152;
	st.shared.f64 	[_ZZ32compute_mic_neighbours_half_implPKdS0_PKbmdPmS3_PiPdS5_bbbE14shared_inv_box_$_6], %fd172;
	st.shared.f64 	[_ZZ32compute_mic_neighbours_half_implPKdS0_PKbmdPmS3_PiPdS5_bbbE14shared_inv_box_$_7], %fd176;
	st.shared.f64 	[_ZZ32compute_mic_neighbours_half_implPKdS0_PKbmdPmS3_PiPdS5_bbbE14shared_inv_box_$_8], %fd180;
	mul.f64 	%fd181, %fd131, %fd134;
	fma.rn.f64 	%fd182, %fd130, %fd133, %fd181;
	fma.rn.f64 	%fd183, %fd132, %fd135, %fd182;
	abs.f64 	%fd184, %fd183;
	mul.f64 	%fd185, %fd131, %fd137;
	fma.rn.f64 	%fd186, %fd130, %fd136, %fd185;
	fma.rn.f64 	%fd187, %fd132, %fd138, %fd186;
	abs.f64 	%fd188, %fd187;
	mul.f64 	%fd190, %fd134, %fd137;
	fma.rn.f64 	%fd191, %fd133, %fd136, %fd190;
	fma.rn.f64 	%fd192, %fd135, %fd138, %fd191;
	abs.f64 	%fd193, %fd192;
	setp.lt.f64 	%p16, %fd184, 0d3DDB7CDFD9D7BDBB;
	setp.lt.f64 	%p17, %fd188, 0d3DDB7CDFD9D7BDBB;
	and.pred  	%p18, %p16, %p17;
	setp.lt.f64 	%p19, %fd193, 0d3DDB7CDFD9D7BDBB;
	and.pred  	%p20, %p18, %p19;
	selp.u16 	%rs10, 1, 0, %p20;
	st.shared.u8 	[_ZZ32compute_mic_neighbours_half_implPKdS0_PKbmdPmS3_PiPdS5_bbbE20shared_is_orthogonal], %rs10;
$L__BB1_12:
	bar.sync 	0;
	shr.u64 	%rd22, %rd3, 1;
	setp.le.u64 	%p21, %rd22, %rd2;
	@%p21 bra 	$L__BB1_41;
	cvta.to.global.u64 	%rd23, %rd7;
	cvt.u32.u64 	%r89, %rd2;
	ld.shared.u8 	%rs11, [_ZZ32compute_mic_neighbours_half_implPKdS0_PKbmdPmS3_PiPdS5_bbbE20shared_is_orthogonal];
	cvt.rn.f64.u32 	%fd195, %r89;
	fma.rn.f64 	%fd196, %fd195, 0d4020000000000000, 0d3FF0000000000000;
	sqrt.rn.f64 	%fd197, %fd196;
	add.f64 	%fd198, %fd197, 0d3FF0000000000000;
	mul.f64 	%fd199, %fd198, 0d3FE0000000000000;
	cvt.rmi.f64.f64 	%fd200, %fd199;
	cvt.rzi.u64.f64 	%rd24, %fd200;
	add.s64 	%rd25, %rd24, -1;
	mul.lo.s64 	%rd26, %rd25, %rd24;
	shl.b64 	%rd27, %rd2, 1;
	setp.gt.u64 	%p22, %rd26, %rd27;
	selp.s64 	%rd28, -1, 0, %p22;
	add.s64 	%rd4, %rd24, %rd28;
	add.s64 	%rd29, %rd25, %rd28;
	mul.lo.s64 	%rd30, %rd29, %rd4;
	shr.u64 	%rd31, %rd30, 1;
	sub.s64 	%rd5, %rd2, %rd31;
	mad.lo.s64 	%rd32, %rd5, 24, %rd23;
	ld.global.f64 	%fd201, [%rd32];
	ld.global.f64 	%fd202, [%rd32+8];
	ld.global.f64 	%fd203, [%rd32+16];
	mad.lo.s64 	%rd33, %rd4, 24, %rd23;
	ld.global.f64 	%fd204, [%rd33];
	ld.global.f64 	%fd205, [%rd33+8];
	ld.global.f64 	%fd206, [%rd33+16];
	sub.f64 	%fd207, %fd204, %fd201;
	sub.f64 	%fd208, %fd205, %fd202;
	sub.f64 	%fd209, %fd206, %fd203;
	ld.shared.f64 	%fd210, [_ZZ32compute_mic_neighbours_half_implPKdS0_PKbmdPmS3_PiPdS5_bbbE14shared_inv_box_$_0];
	ld.shared.f64 	%fd211, [_ZZ32compute_mic_neighbours_half_implPKdS0_PKbmdPmS3_PiPdS5_bbbE14shared_inv_box_$_3];
	mul.f64 	%fd212, %fd208, %fd211;
	fma.rn.f64 	%fd213, %fd207, %fd210, %fd212;
	ld.shared.f64 	%fd214, [_ZZ32compute_mic_neighbours_half_implPKdS0_PKbmdPmS3_PiPdS5_bbbE14shared_inv_box_$_6];
	fma.rn.f64 	%fd1, %fd209, %fd214, %fd213;
	ld.shared.f64 	%fd215, [_ZZ32compute_mic_neighbours_half_implPKdS0_PKbmdPmS3_PiPdS5_bbbE14shared_inv_box_$_1];
	ld.shared.f64 	%fd216, [_ZZ32compute_mic_neighbours_half_implPKdS0_PKbmdPmS3_PiPdS5_bbbE14shared_inv_box_$_4];
	mul.f64 	%fd217, %fd208, %fd216;
	fma.rn.f64 	%fd218, %fd207, %fd215, %fd217;
	ld.shared.f64 	%fd219, [_ZZ32compute_mic_neighbours_half_implPKdS0_PKbmdPmS3_PiPdS5_bbbE14shared_inv_box_$_7];
	fma.rn.f64 	%fd2, %fd209, %fd219, %fd218;
	ld.shared.f64 	%fd220, [_ZZ32compute_mic_neighbours_half_implPKdS0_PKbmdPmS3_PiPdS5_bbbE14shared_inv_box_$_2];
	ld.shared.f64 	%fd221, [_ZZ32compute_mic_neighbours_half_implPKdS0_PKbmdPmS3_PiPdS5_bbbE14shared_inv_box_$_5];
	mul.f64 	%fd222, %fd208, %fd221;
	fma.rn.f64 	%fd223, %fd207, %fd220, %fd222;
	ld.shared.f64 	%fd224, [_ZZ32compute_mic_neighbours_half_implPKdS0_PKbmdPmS3_PiPdS5_bbbE14shared_inv_box_$_8];
	fma.rn.f64 	%fd3, %fd209, %fd224, %fd223;
	ld.global.s8 	%r12, [%rd1];
	mov.f64 	%fd225, 0d3FE0000000000000;
	copysign.f64 	%fd226, %fd1, %fd225;
	add.rz.f64 	%fd227, %fd1, %fd226;
	cvt.rzi.f64.f64 	%fd228, %fd227;
	cvt.rzi.s32.f64 	%r90, %fd228;
	mul.lo.s32 	%r108, %r90, %r12;
	ld.global.s8 	%r14, [%rd1+1];
	copysign.f64 	%fd229, %fd2, %fd225;
	add.rz.f64 	%fd230, %fd2, %fd229;
	cvt.rzi.f64.f64 	%fd231, %fd230;
	cvt.rzi.s32.f64 	%r91, %fd231;
	mul.lo.s32 	%r109, %r91, %r14;
	ld.global.s8 	%r16, [%rd1+2];
	copysign.f64 	%fd232, %fd3, %fd225;
	add.rz.f64 	%fd233, %fd3, %fd232;
	cvt.rzi.f64.f64 	%fd234, %fd233;
	cvt.rzi.s32.f64 	%r92, %fd234;
	mul.lo.s32 	%r110, %r92, %r16;
	setp.ne.s16 	%p23, %rs11, 0;
	ld.shared.f64 	%fd4, [_ZZ32compute_mic_neighbours_half_implPKdS0_PKbmdPmS3_PiPdS5_bbbE10shared_box];
	ld.shared.f64 	%fd5, [_ZZ32compute_mic_neighbours_half_implPKdS0_PKbmdPmS3_PiPdS5_bbbE10shared_box+24];
	ld.shared.f64 	%fd6, [_ZZ32compute_mic_neighbours_half_implPKdS0_PKbmdPmS3_PiPdS5_bbbE10shared_box+48];
	ld.shared.f64 	%fd7, [_ZZ32compute_mic_neighbours_half_implPKdS0_PKbmdPmS3_PiPdS5_bbbE10shared_box+8];
	ld.shared.f64 	%fd8, [_ZZ32compute_mic_neighbours_half_implPKdS0_PKbmdPmS3_PiPdS5_bbbE10shared_box+32];
	ld.shared.f64 	%fd9, [_ZZ32compute_mic_neighbours_half_implPKdS0_PKbmdPmS3_PiPdS5_bbbE10shared_box+56];
	ld.shared.f64 	%fd10, [_ZZ32compute_mic_neighbours_half_implPKdS0_PKbmdPmS3_PiPdS5_bbbE10shared_box+16];
	ld.shared.f64 	%fd11, [_ZZ32compute_mic_neighbours_half_implPKdS0_PKbmdPmS3_PiPdS5_bbbE10shared_box+40];
	ld.shared.f64 	%fd12, [_ZZ32compute_mic_neighbours_half_implPKdS0_PKbmdPmS3_PiPdS5_bbbE10shared_box+64];
	@%p23 bra 	$L__BB1_34;
	add.s32 	%r94, %r109, -1;
	mul.lo.s32 	%r18, %r94, %r14;
	add.s32 	%r95, %r110, -1;
	mul.lo.s32 	%r19, %r95, %r16;
	cvt.rn.f64.s32 	%fd236, %r19;
	sub.f64 	%fd237, %fd3, %fd236;
	mul.f64 	%fd13, %fd6, %fd237;
	mul.f64 	%fd14, %fd237, %fd9;
	mul.f64 	%fd15, %fd237, %fd12;
	mul.lo.s32 	%r20, %r110, %r16;
	cvt.rn.f64.s32 	%fd238, %r20;
	sub.f64 	%fd239, %fd3, %fd238;
	mul.f64 	%fd16, %fd6, %fd239;
	mul.f64 	%fd17, %fd239, %fd9;
	mul.f64 	%fd18, %fd239, %fd12;
	add.s32 	%r21, %r20, %r16;
	cvt.rn.f64.s32 	%fd240, %r21;
	sub.f64 	%fd241, %fd3, %fd240;
	mul.f64 	%fd19, %fd6, %fd241;
	mul.f64 	%fd20, %fd241, %fd9;
	mul.f64 	%fd21, %fd241, %fd12;
	mul.lo.s32 	%r22, %r109, %r14;
	add.s32 	%r23, %r22, %r14;
	add.s32 	%r96, %r108, -1;
	mul.lo.s32 	%r103, %r96, %r12;
	mov.f64 	%fd313, 0d46293E5939A08CEA;
	mov.b32 	%r104, 0;
$L__BB1_15:
	cvt.rn.f64.s32 	%fd242, %r103;
	sub.f64 	%fd243, %fd1, %fd242;
	mul.f64 	%fd23, %fd4, %fd243;
	mul.f64 	%fd24, %fd243, %fd7;
	mul.f64 	%fd25, %fd243, %fd10;
	cvt.rn.f64.s32 	%fd244, %r18;
	sub.f64 	%fd245, %fd2, %fd244;
	fma.rn.f64 	%fd26, %fd5, %fd245, %fd23;
	fma.rn.f64 	%fd27, %fd245, %fd8, %fd24;
	fma.rn.f64 	%fd28, %fd245, %fd11, %fd25;
	add.f64 	%fd246, %fd26, %fd13;
	add.f64 	%fd247, %fd27, %fd14;
	add.f64 	%fd248, %fd28, %fd15;
	mul.f64 	%fd249, %fd247, %fd247;
	fma.rn.f64 	%fd250, %fd246, %fd246, %fd249;
	fma.rn.f64 	%fd29, %fd248, %fd248, %fd250;
	setp.geu.f64 	%p24, %fd29, %fd313;
	@%p24 bra 	$L__BB1_17;
	mov.u32 	%r108, %r103;
	mov.u32 	%r109, %r18;
	mov.u32 	%r110, %r19;
	mov.f64 	%fd313, %fd29;
$L__BB1_17:
	add.f64 	%fd251, %fd26, %fd16;
	add.f64 	%fd252, %fd27, %fd17;
	add.f64 	%fd253, %fd28, %fd18;
	mul.f64 	%fd254, %fd252, %fd252;
	fma.rn.f64 	%fd255, %fd251, %fd251, %fd254;
	fma.rn.f64 	%fd31, %fd253, %fd253, %fd255;
	setp.geu.f64 	%p25, %fd31, %fd313;
	@%p25 bra 	$L__BB1_19;
	mov.u32 	%r108, %r103;
	mov.u32 	%r109, %r18;
	mov.u32 	%r110, %r20;
	mov.f64 	%fd313, %fd31;
$L__BB1_19:
	add.f64 	%fd256, %fd26, %fd19;
	add.f64 	%fd257, %fd27, %fd20;
	add.f64 	%fd258, %fd28, %fd21;
	mul.f64 	%fd259, %fd257, %fd257;
	fma.rn.f64 	%fd260, %fd256, %fd256, %fd259;
	fma.rn.f64 	%fd33, %fd258, %fd258, %fd260;
	setp.geu.f64 	%p26, %fd33, %fd313;
	@%p26 bra 	$L__BB1_21;
	mov.u32 	%r108, %r103;
	mov.u32 	%r109, %r18;
	mov.u32 	%r110, %r21;
	mov.f64 	%fd313, %fd33;
$L__BB1_21:
	cvt.rn.f64.s32 	%fd261, %r22;
	sub.f64 	%fd262, %fd2, %fd261;
	fma.rn.f64 	%fd35, %fd5, %fd262, %fd23;
	fma.rn.f64 	%fd36, %fd262, %fd8, %fd24;
	fma.rn.f64 	%fd37, %fd262, %fd11, %fd25;
	add.f64 	%fd263, %fd35, %fd13;
	add.f64 	%fd264, %fd36, %fd14;
	add.f64 	%fd265, %fd37, %fd15;
	mul.f64 	%fd266, %fd264, %fd264;
	fma.rn.f64 	%fd267, %fd263, %fd263, %fd266;
	fma.rn.f64 	%fd38, %fd265, %fd265, %fd267;
	setp.geu.f64 	%p27, %fd38, %fd313;
	@%p27 bra 	$L__BB1_23;
	mov.u32 	%r108, %r103;
	mov.u32 	%r109, %r22;
	mov.u32 	%r110, %r19;
	mov.f64 	%fd313, %fd38;
$L__BB1_23:
	add.f64 	%fd268, %fd35, %fd16;
	add.f64 	%fd269, %fd36, %fd17;
	add.f64 	%fd270, %fd37, %fd18;
	mul.f64 	%fd271, %fd269, %fd269;
	fma.rn.f64 	%fd272, %fd268, %fd268, %fd271;
	fma.rn.f64 	%fd40, %fd270, %fd270, %fd272;
	setp.geu.f64 	%p28, %fd40, %fd313;
	@%p28 bra 	$L__BB1_25;
	mov.u32 	%r108, %r103;
	mov.u32 	%r109, %r22;
	mov.u32 	%r110, %r20;
	mov.f64 	%fd313, %fd40;
$L__BB1_25:
	add.f64 	%fd273, %fd35, %fd19;
	add.f64 	%fd274, %fd36, %fd20;
	add.f64 	%fd275, %fd37, %fd21;
	mul.f64 	%fd276, %fd274, %fd274;
	fma.rn.f64 	%fd277, %fd273, %fd273, %fd276;
	fma.rn.f64 	%fd42, %fd275, %fd275, %fd277;
	setp.geu.f64 	%p29, %fd42, %fd313;
	@%p29 bra 	$L__BB1_27;
	mov.u32 	%r108, %r103;
	mov.u32 	%r109, %r22;
	mov.u32 	%r110, %r21;
	mov.f64 	%fd313, %fd42;
$L__BB1_27:
	cvt.rn.f64.s32 	%fd278, %r23;
	sub.f64 	%fd279, %fd2, %fd278;
	fma.rn.f64 	%fd44, %fd5, %fd279, %fd23;
	fma.rn.f64 	%fd45, %fd279, %fd8, %fd24;
	fma.rn.f64 	%fd46, %fd279, %fd11, %fd25;
	add.f64 	%fd280, %fd44, %fd13;
	add.f64 	%fd281, %fd45, %fd14;
	add.f64 	%fd282, %fd46, %fd15;
	mul.f64 	%fd283, %fd281, %fd281;
	fma.rn.f64 	%fd284, %fd280, %fd280, %fd283;
	fma.rn.f64 	%fd47, %fd282, %fd282, %fd284;
	setp.geu.f64 	%p30, %fd47, %fd313;
	@%p30 bra 	$L__BB1_29;
	mov.u32 	%r108, %r103;
	mov.u32 	%r109, %r23;
	mov.u32 	%r110, %r19;
	mov.f64 	%fd313, %fd47;
$L__BB1_29:
	add.f64 	%fd285, %fd44, %fd16;
	add.f64 	%fd286, %fd45, %fd17;
	add.f64 	%fd287, %fd46, %fd18;
	mul.f64 	%fd288, %fd286, %fd286;
	fma.rn.f64 	%fd289, %fd285, %fd285, %fd288;
	fma.rn.f64 	%fd49, %fd287, %fd287, %fd289;
	setp.geu.f64 	%p31, %fd49, %fd313;
	@%p31 bra 	$L__BB1_31;
	mov.u32 	%r108, %r103;
	mov.u32 	%r109, %r23;
	mov.u32 	%r110, %r20;
	mov.f64 	%fd313, %fd49;
$L__BB1_31:
	add.f64 	%fd290, %fd44, %fd19;
	add.f64 	%fd291, %fd45, %fd20;
	add.f64 	%fd292, %fd46, %fd21;
	mul.f64 	%fd293, %fd291, %fd291;
	fma.rn.f64 	%fd294, %fd290, %fd290, %fd293;
	fma.rn.f64 	%fd51, %fd292, %fd292, %fd294;
	setp.geu.f64 	%p32, %fd51, %fd313;
	@%p32 bra 	$L__BB1_33;
	mov.u32 	%r108, %r103;
	mov.u32 	%r109, %r23;
	mov.u32 	%r110, %r21;
	mov.f64 	%fd313, %fd51;
$L__BB1_33:
	add.s32 	%r104, %r104, 1;
	add.s32 	%r103, %r103, %r12;
	setp.ne.s32 	%p33, %r104, 3;
	@%p33 bra 	$L__BB1_15;
$L__BB1_34:
	ld.param.f64 	%fd311, [_Z32compute_mic_neighbours_half_implPKdS0_PKbmdPmS3_PiPdS5_bbb_param_4];
	cvt.rn.f64.s32 	%fd295, %r108;
	sub.f64 	%fd296, %fd1, %fd295;
	cvt.rn.f64.s32 	%fd297, %r109;
	sub.f64 	%fd298, %fd2, %fd297;
	cvt.rn.f64.s32 	%fd299, %r110;
	sub.f64 	%fd300, %fd3, %fd299;
	mul.f64 	%fd301, %fd298, %fd5;
	fma.rn.f64 	%fd302, %fd296, %fd4, %fd301;
	fma.rn.f64 	%fd53, %fd300, %fd6, %fd302;
	mul.f64 	%fd303, %fd298, %fd8;
	fma.rn.f64 	%fd304, %fd296, %fd7, %fd303;
	fma.rn.f64 	%fd54, %fd300, %fd9, %fd304;
	mul.f64 	%fd305, %fd298, %fd11;
	fma.rn.f64 	%fd306, %fd296, %fd10, %fd305;
	fma.rn.f64 	%fd55, %fd300, %fd12, %fd306;
	mul.f64 	%fd307, %fd54, %fd54;
	fma.rn.f64 	%fd308, %fd53, %fd53, %fd307;
	fma.rn.f64 	%fd56, %fd55, %fd55, %fd308;
	mul.f64 	%fd309, %fd311, %fd311;
	setp.geu.f64 	%p34, %fd56, %fd309;
	setp.leu.f64 	%p35, %fd56, 0d0000000000000000;
	or.pred  	%p36, %p34, %p35;
	@%p36 bra 	$L__BB1_41;
	ld.param.s8 	%rs12, [_Z32compute_mic_neighbours_half_implPKdS0_PKbmdPmS3_PiPdS5_bbb_param_10];
	ld.param.u64 	%rd46, [_Z32compute_mic_neighbours_half_implPKdS0_PKbmdPmS3_PiPdS5_bbb_param_6];
	ld.param.u64 	%rd45, [_Z32compute_mic_neighbours_half_implPKdS0_PKbmdPmS3_PiPdS5_bbb_param_5];
	cvta.to.global.u64 	%rd34, %rd45;
	atom.global.add.u64 	%rd6, [%rd34], 1;
	shl.b64 	%rd35, %rd6, 4;
	cvta.to.global.u64 	%rd36, %rd46;
	add.s64 	%rd37, %rd36, %rd35;
	st.global.u64 	[%rd37], %rd5;
	st.global.u64 	[%rd37+8], %rd4;
	setp.eq.s16 	%p37, %rs12, 0;
	@%p37 bra 	$L__BB1_37;
	ld.param.u64 	%rd47, [_Z32compute_mic_neighbours_half_implPKdS0_PKbmdPmS3_PiPdS5_bbb_param_7];
	cvta.to.global.u64 	%rd38, %rd47;
	mad.lo.s64 	%rd39, %rd6, 12, %rd38;
	neg.s32 	%r97, %r108;
	st.global.u32 	[%rd39], %r97;
	neg.s32 	%r98, %r109;
	st.global.u32 	[%rd39+4], %r98;
	neg.s32 	%r99, %r110;
	st.global.u32 	[%rd39+8], %r99;
$L__BB1_37:
	ld.param.s8 	%rs14, [_Z32compute_mic_neighbours_half_implPKdS0_PKbmdPmS3_PiPdS5_bbb_param_12];
	setp.eq.s16 	%p38, %rs14, 0;
	@%p38 bra 	$L__BB1_39;
	ld.param.u64 	%rd49, [_Z32compute_mic_neighbours_half_implPKdS0_PKbmdPmS3_PiPdS5_bbb_param_9];
	cvta.to.global.u64 	%rd40, %rd49;
	mad.lo.s64 	%rd41, %rd6, 24, %rd40;
	st.global.f64 	[%rd41], %fd53;
	st.global.f64 	[%rd41+8], %fd54;
	st.global.f64 	[%rd41+16], %fd55;
$L__BB1_39:
	ld.param.s8 	%rs13, [_Z32compute_mic_neighbours_half_implPKdS0_PKbmdPmS3_PiPdS5_bbb_param_11];
	setp.eq.s16 	%p39, %rs13, 0;
	@%p39 bra 	$L__BB1_41;
	ld.param.u64 	%rd48, [_Z32compute_mic_neighbours_half_implPKdS0_PKbmdPmS3_PiPdS5_bbb_param_8];
	sqrt.rn.f64 	%fd310, %fd56;
	cvta.to.global.u64 	%rd42, %rd48;
	shl.b64 	%rd43, %rd6, 3;
	add.s64 	%rd44, %rd42, %rd43;
	st.global.f64 	[%rd44], %fd310;
$L__BB1_41:
	ret;

}
	// .globl	_Z27brute_force_half_orthogonalPKdS0_PKbmdPmS3_PiPdS5_bbbmS4_
.visible .entry _Z27brute_force_half_orthogonalPKdS0_PKbmdPmS3_PiPdS5_bbbmS4_(
	.param .u64 .ptr .align 1 _Z27brute_force_half_orthogonalPKdS0_PKbmdPmS3_PiPdS5_bbbmS4__param_0,
	.param .u64 .ptr .align 1 _Z27brute_force_half_orthogonalPKdS0_PKbmdPmS3_PiPdS5_bbbmS4__param_1,
	.param .u64 .ptr .align 1 _Z27brute_force_half_orthogonalPKdS0_PKbmdPmS3_PiPdS5_bbbmS4__param_2,
	.param .u64 _Z27brute_force_half_orthogonalPKdS0_PKbmdPmS3_PiPdS5_bbbmS4__param_3,
	.param .f64 _Z27brute_force_half_orthogonalPKdS0_PKbmdPmS3_PiPdS5_bbbmS4__param_4,
	.param .u64 .ptr .align 1 _Z27brute_force_half_orthogonalPKdS0_PKbmdPmS3_PiPdS5_bbbmS4__param_5,
	.param .u64 .ptr .align 1 _Z27brute_force_half_orthogonalPKdS0_PKbmdPmS3_PiPdS5_bbbmS4__param_6,
	.param .u64 .ptr .align 1 _Z27brute_force_half_orthogonalPKdS0_PKbmdPmS3_PiPdS5_bbbmS4__param_7,
	.param .u64 .ptr .align 1 _Z27brute_force_half_orthogonalPKdS0_PKbmdPmS3_PiPdS5_bbbmS4__param_8,
	.param .u64 .ptr .align 1 _Z27brute_force_half_orthogonalPKdS0_PKbmdPmS3_PiPdS5_bbbmS4__param_9,
	.param .u8 _Z27brute_force_half_orthogonalPKdS0_PKbmdPmS3_PiPdS5_bbbmS4__param_10,
	.param .u8 _Z27brute_force_half_orthogonalPKdS0_PKbmdPmS3_PiPdS5_bbbmS4__param_11,
	.param .u8 _Z27brute_force_half_orthogonalPKdS0_PKbmdPmS3_PiPdS5_bbbmS4__param_12,
	.param .u64 _Z27brute_force_half_orthogonalPKdS0_PKbmdPmS3_PiPdS5_bbbmS4__param_13,
	.param .u64 .ptr .align 1 _Z27brute_force_half_orthogonalPKdS0_PKbmdPmS3_PiPdS5_bbbmS4__param_14
)
{
	.reg .pred 	%p<19>;
	.reg .b16 	%rs<10>;
	.reg .b32 	%r<22>;
	.reg .b64 	%rd<47>;
	.reg .b64 	%fd<56>;

	ld.param.u64 	%rd6, [_Z27brute_force_half_orthogonalPKdS0_PKbmdPmS3_PiPdS5_bbbmS4__param_0];
	ld.param.u64 	%rd7, [_Z27brute_force_half_orthogonalPKdS0_PKbmdPmS3_PiPdS5_bbbmS4__param_1];
	ld.param.u64 	%rd15, [_Z27brute_force_half_orthogonalPKdS0_PKbmdPmS3_PiPdS5_bbbmS4__param_2];
	ld.param.u64 	%rd16, [_Z27brute_force_half_orthogonalPKdS0_PKbmdPmS3_PiPdS5_bbbmS4__param_3];
	ld.param.u64 	%rd8, [_Z27brute_force_half_orthogonalPKdS0_PKbmdPmS3_PiPdS5_bbbmS4__param_5];
	ld.param.u64 	%rd9, [_Z27brute_force_half_orthogonalPKdS0_PKbmdPmS3_PiPdS5_bbbmS4__param_6];
	ld.param.u64 	%rd12, [_Z27brute_force_half_orthogonalPKdS0_PKbmdPmS3_PiPdS5_bbbmS4__param_9];
	ld.param.s8 	%rs1, [_Z27brute_force_half_orthogonalPKdS0_PKbmdPmS3_PiPdS5_bbbmS4__param_10];
	ld.param.s8 	%rs2, [_Z27brute_force_half_orthogonalPKdS0_PKbmdPmS3_PiPdS5_bbbmS4__param_11];
	ld.param.s8 	%rs3, [_Z27brute_force_half_orthogonalPKdS0_PKbmdPmS3_PiPdS5_bbbmS4__param_12];
	ld.param.u64 	%rd13, [_Z27brute_force_half_orthogonalPKdS0_PKbmdPmS3_PiPdS5_bbbmS4__param_13];
	ld.param.u64 	%rd14, [_Z27brute_force_half_orthogonalPKdS0_PKbmdPmS3_PiPdS5_bbbmS4__param_14];
	cvta.to.global.u64 	%rd1, %rd15;
	mov.u32 	%r7, %ctaid.x;
	mov.u32 	%r8, %ntid.x;
	mov.u32 	%r9, %tid.x;
	mad.lo.s32 	%r10, %r7, %r8, %r9;
	cvt.u64.u32 	%rd2, %r10;
	add.s64 	%rd17, %rd16, -1;
	mul.lo.s64 	%rd18, %rd17, %rd16;
	shr.u64 	%rd19, %rd18, 1;
	setp.le.u64 	%p1, %rd19, %rd2;
	@%p1 bra 	$L__BB2_16;
	cvt.u32.u64 	%r12, %rd2;
	cvta.to.global.u64 	%rd20, %rd6;
	cvta.to.global.u64 	%rd21, %rd7;
	cvt.rn.f64.u32 	%fd15, %r12;
	fma.rn.f64 	%fd16, %fd15, 0d4020000000000000, 0d3FF0000000000000;
	sqrt.rn.f64 	%fd17, %fd16;
	add.f64 	%fd18, %fd17, 0d3FF0000000000000;
	mul.f64 	%fd19, %fd18, 0d3FE0000000000000;
	cvt.rmi.f64.f64 	%fd20, %fd19;
	cvt.rzi.u64.f64 	%rd22, %fd20;
	add.s64 	%rd23, %rd22, -1;
	mul.lo.s64 	%rd24, %rd23, %rd22;
	shl.b64 	%rd25, %rd2, 1;
	setp.gt.u64 	%p2, %rd24, %rd25;
	selp.s64 	%rd26, -1, 0, %p2;
	add.s64 	%rd3, %rd22, %rd26;
	add.s64 	%rd27, %rd23, %rd26;
	mul.lo.s64 	%rd28, %rd27, %rd3;
	shr.u64 	%rd29, %rd28, 1;
	sub.s64 	%rd4, %rd2, %rd29;
	mad.lo.s64 	%rd30, %rd4, 24, %rd20;
	ld.global.nc.f64 	%fd21, [%rd30];
	ld.global.nc.f64 	%fd22, [%rd30+8];
	ld.global.nc.f64 	%fd23, [%rd30+16];
	mad.lo.s64 	%rd31, %rd3, 24, %rd20;
	ld.global.nc.f64 	%fd24, [%rd31];
	ld.global.nc.f64 	%fd25, [%rd31+8];
	ld.global.nc.f64 	%fd26, [%rd31+16];
	sub.f64 	%fd53, %fd24, %fd21;
	sub.f64 	%fd54, %fd25, %fd22;
	sub.f64 	%fd55, %fd26, %fd23;
	ld.global.nc.f64 	%fd27, [%rd21];
	ld.global.nc.f64 	%fd5, [%rd21+8];
	ld.global.nc.f64 	%fd6, [%rd21+16];
	ld.global.nc.u8 	%rs4, [%rd1];
	cvt.u16.u8 	%rs5, %rs4;
	setp.eq.s16 	%p3, %rs5, 0;
	setp.leu.f64 	%p4, %fd27, 0d0000000000000000;
	mov.b32 	%r19, 0;
	or.pred  	%p5, %p3, %p4;
	@%p5 bra 	$L__BB2_3;
	div.rn.f64 	%fd28, %fd53, %fd27;
	mov.f64 	%fd29, 0d3FE0000000000000;
	copysign.f64 	%fd30, %fd28, %fd29;
	add.rz.f64 	%fd31, %fd28, %fd30;
	cvt.rzi.f64.f64 	%fd32, %fd31;
	cvt.rzi.s32.f64 	%r13, %fd32;
	cvt.rn.f64.s32 	%fd33, %r13;
	mul.f64 	%fd34, %fd27, %fd33;
	sub.f64 	%fd53, %fd53, %fd34;
	neg.s32 	%r19, %r13;
$L__BB2_3:
	ld.global.nc.u8 	%rs6, [%rd1+1];
	cvt.u16.u8 	%rs7, %rs6;
	setp.eq.s16 	%p6, %rs7, 0;
	setp.leu.f64 	%p7, %fd5, 0d0000000000000000;
	mov.b32 	%r20, 0;
	or.pred  	%p8, %p6, %p7;
	@%p8 bra 	$L__BB2_5;
	div.rn.f64 	%fd35, %fd54, %fd5;
	mov.f64 	%fd36, 0d3FE0000000000000;
	copysign.f64 	%fd37, %fd35, %fd36;
	add.rz.f64 	%fd38, %fd35, %fd37;
	cvt.rzi.f64.f64 	%fd39, %fd38;
	cvt.rzi.s32.f64 	%r15, %fd39;
	cvt.rn.f64.s32 	%fd40, %r15;
	mul.f64 	%fd41, %fd5, %fd40;
	sub.f64 	%fd54, %fd54, %fd41;
	neg.s32 	%r20, %r15;
$L__BB2_5:
	ld.global.nc.u8 	%rs8, [%rd1+2];
	cvt.u16.u8 	%rs9, %rs8;
	setp.eq.s16 	%p9, %rs9, 0;
	setp.leu.f64 	%p10, %fd6, 0d0000000000000000;
	mov.b32 	%r21, 0;
	or.pred  	%p11, %p9, %p10;
	@%p11 bra 	$L__BB2_7;
	div.rn.f64 	%fd42, %fd55, %fd6;
	mov.f64 	%fd43, 0d3FE0000000000000;
	copysign.f64 	%fd44, %fd42, %fd43;
	add.rz.f64 	%fd45, %fd42, %fd44;
	cvt.rzi.f64.f64 	%fd46, %fd45;
	cvt.rzi.s32.f64 	%r17, %fd46;
	cvt.rn.f64.s32 	%fd47, %r17;
	mul.f64 	%fd48, %fd6, %fd47;
	sub.f64 	%fd55, %fd55, %fd48;
	neg.s32 	%r21, %r17;
$L__BB2_7:
	ld.param.f64 	%fd52, [_Z27brute_force_half_orthogonalPKdS0_PKbmdPmS3_PiPdS5_bbbmS4__param_4];
	mul.f64 	%fd49, %fd54, %fd54;
	fma.rn.f64 	%fd50, %fd53, %fd53, %fd49;
	fma.rn.f64 	%fd13, %fd55, %fd55, %fd50;
	setp.geu.f64 	%p12, %fd13, %fd52;
	setp.leu.f64 	%p13, %fd13, 0d0000000000000000;
	or.pred  	%p14, %p12, %p13;
	@%p14 bra 	$L__BB2_16;
	cvta.to.global.u64 	%rd32, %rd8;
	atom.global.add.u64 	%rd5, [%rd32], 1;
	add.s64 	%rd33, %rd5, 1;
	setp.le.u64 	%p15, %rd33, %rd13;
	@%p15 bra 	$L__BB2_10;
	cvta.to.global.u64 	%rd44, %rd14;
	atom.global.exch.b32 	%r18, [%rd44], 1;
	bra.uni 	$L__BB2_16;
$L__BB2_10:
	shl.b64 	%rd34, %rd5, 4;
	cvta.to.global.u64 	%rd35, %rd9;
	add.s64 	%rd36, %rd35, %rd34;
	st.global.u64 	[%rd36], %rd4;
	st.global.u64 	[%rd36+8], %rd3;
	setp.eq.s16 	%p16, %rs1, 0;
	@%p16 bra 	$L__BB2_12;
	ld.param.u64 	%rd45, [_Z27brute_force_half_orthogonalPKdS0_PKbmdPmS3_PiPdS5_bbbmS4__param_7];
	cvta.to.global.u64 	%rd37, %rd45;
	mad.lo.s64 	%rd38, %rd5, 12, %rd37;
	st.global.u32 	[%rd38], %r19;
	st.global.u32 	[%rd38+4], %r20;
	st.global.u32 	[%rd38+8], %r21;
$L__BB2_12:
	setp.eq.s16 	%p17, %rs3, 0;
	@%p17 bra 	$L__BB2_14;
	cvta.to.global.u64 	%rd39, %rd12;
	mad.lo.s64 	%rd40, %rd5, 24, %rd39;
	st.global.f64 	[%rd40], %fd53;
	st.global.f64 	[%rd40+8], %fd54;
	st.global.f64 	[%rd40+16], %fd55;
$L__BB2_14:
	setp.eq.s16 	%p18, %rs2, 0;
	@%p18 bra 	$L__BB2_16;
	ld.param.u64 	%rd46, [_Z27brute_force_half_orthogonalPKdS0_PKbmdPmS3_PiPdS5_bbbmS4__param_8];
	sqrt.rn.f64 	%fd51, %fd13;
	cvta.to.global.u64 	%rd41, %rd46;
	shl.b64 	%rd42, %rd5, 3;
	add.s64 	%rd43, %rd41, %rd42;
	st.global.f64 	[%rd43], %fd51;
$L__BB2_16:
	ret;

}
	// .globl	_Z27brute_force_full_orthogonalPKdS0_PKbmdPmS3_PiPdS5_bbbmS4_
.visible .entry _Z27brute_force_full_orthogonalPKdS0_PKbmdPmS3_PiPdS5_bbbmS4_(
	.param .u64 .ptr .align 1 _Z27brute_force_full_orthogonalPKdS0_PKbmdPmS3_PiPdS5_bbbmS4__param_0,
	.param .u64 .ptr .align 1 _Z27brute_force_full_orthogonalPKdS0_PKbmdPmS3_PiPdS5_bbbmS4__param_1,
	.param .u64 .ptr .align 1 _Z27brute_force_full_orthogonalPKdS0_PKbmdPmS3_PiPdS5_bbbmS4__param_2,
	.param .u64 _Z27brute_force_full_orthogonalPKdS0_PKbmdPmS3_PiPdS5_bbbmS4__param_3,
	.param .f64 _Z27brute_force_full_orthogonalPKdS0_PKbmdPmS3_PiPdS5_bbbmS4__param_4,
	.param .u64 .ptr .align 1 _Z27brute_force_full_orthogonalPKdS0_PKbmdPmS3_PiPdS5_bbbmS4__param_5,
	.param .u64 .ptr .align 1 _Z27brute_force_full_orthogonalPKdS0_PKbmdPmS3_PiPdS5_bbbmS4__param_6,
	.param .u64 .ptr .align 1 _Z27brute_force_full_orthogonalPKdS0_PKbmdPmS3_PiPdS5_bbbmS4__param_7,
	.param .u64 .ptr .align 1 _Z27brute_force_full_orthogonalPKdS0_PKbmdPmS3_PiPdS5_bbbmS4__param_8,
	.param .u64 .ptr .align 1 _Z27brute_force_full_orthogonalPKdS0_PKbmdPmS3_PiPdS5_bbbmS4__param_9,
	.param .u8 _Z27brute_force_full_orthogonalPKdS0_PKbmdPmS3_PiPdS5_bbbmS4__param_10,
	.param .u8 _Z27brute_force_full_orthogonalPKdS0_PKbmdPmS3_PiPdS5_bbbmS4__param_11,
	.param .u8 _Z27brute_force_full_orthogonalPKdS0_PKbmdPmS3_PiPdS5_bbbmS4__param_12,
	.param .u64 _Z27brute_force_full_orthogonalPKdS0_PKbmdPmS3_PiPdS5_bbbmS4__param_13,
	.param .u64 .ptr .align 1 _Z27brute_force_full_orthogonalPKdS0_PKbmdPmS3_PiPdS5_bbbmS4__param_14
)
{
	.reg .pred 	%p<17>;
	.reg .b16 	%rs<10>;
	.reg .b32 	%r<25>;
	.reg .b64 	%rd<47>;
	.reg .b64 	%fd<59>;

	ld.param.u64 	%rd6, [_Z27brute_force_full_orthogonalPKdS0_PKbmdPmS3_PiPdS5_bbbmS4__param_0];
	ld.param.u64 	%rd7, [_Z27brute_force_full_orthogonalPKdS0_PKbmdPmS3_PiPdS5_bbbmS4__param_1];
	ld.param.u64 	%rd15, [_Z27brute_force_full_orthogonalPKdS0_PKbmdPmS3_PiPdS5_bbbmS4__param_2];
	ld.param.u64 	%rd16, [_Z27brute_force_full_orthogonalPKdS0_PKbmdPmS3_PiPdS5_bbbmS4__param_3];
	ld.param.u64 	%rd8, [_Z27brute_force_full_orthogonalPKdS0_PKbmdPmS3_PiPdS5_bbbmS4__param_5];
	ld.param.u64 	%rd9, [_Z27brute_force_full_orthogonalPKdS0_PKbmdPmS3_PiPdS5_bbbmS4__param_6];
	ld.param.u64 	%rd12, [_Z27brute_force_full_orthogonalPKdS0_PKbmdPmS3_PiPdS5_bbbmS4__param_9];
	ld.param.s8 	%rs1, [_Z27brute_force_full_orthogonalPKdS0_PKbmdPmS3_PiPdS5_bbbmS4__param_10];
	ld.param.s8 	%rs2, [_Z27brute_force_full_orthogonalPKdS0_PKbmdPmS3_PiPdS5_bbbmS4__param_11];
	ld.param.s8 	%rs3, [_Z27brute_force_full_orthogonalPKdS0_PKbmdPmS3_PiPdS5_bbbmS4__param_12];
	ld.param.u64 	%rd13, [_Z27brute_force_full_orthogonalPKdS0_PKbmdPmS3_PiPdS5_bbbmS4__param_13];
	ld.param.u64 	%rd14, [_Z27brute_force_full_orthogonalPKdS0_PKbmdPmS3_PiPdS5_bbbmS4__param_14];
	cvta.to.global.u64 	%rd1, %rd15;
	mov.u32 	%r7, %ctaid.x;
	mov.u32 	%r8, %ntid.x;
	mov.u32 	%r9, %tid.x;
	mad.lo.s32 	%r10, %r7, %r8, %r9;
	cvt.u64.u32 	%rd2, %r10;
	add.s64 	%rd17, %rd16, -1;
	mul.lo.s64 	%rd18, %rd17, %rd16;
	shr.u64 	%rd19, %rd18, 1;
	setp.le.u64 	%p1, %rd19, %rd2;
	@%p1 bra 	$L__BB3_16;
	cvt.u32.u64 	%r12, %rd2;
	cvta.to.global.u64 	%rd20, %rd6;
	cvta.to.global.u64 	%rd21, %rd7;
	cvt.rn.f64.u32 	%fd15, %r12;
	fma.rn.f64 	%fd16, %fd15, 0d4020000000000000, 0d3FF0000000000000;
	sqrt.rn.f64 	%fd17, %fd16;
	add.f64 	%fd18, %fd17, 0d3FF0000000000000;
	mul.f64 	%fd19, %fd18, 0d3FE0000000000000;
	cvt.rmi.f64.f64 	%fd20, %fd19;
	cvt.rzi.u64.f64 	%rd22, %fd20;
	add.s64 	%rd23, %rd22, -1;
	mul.lo.s64 	%rd24, %rd23, %rd22;
	shl.b64 	%rd25, %rd2, 1;
	setp.gt.u64 	%p2, %rd24, %rd25;
	selp.s64 	%rd26, -1, 0, %p2;
	add.s64 	%rd3, %rd22, %rd26;
	add.s64 	%rd27, %rd23, %rd26;
	mul.lo.s64 	%rd28, %rd27, %rd3;
	shr.u64 	%rd29, %rd28, 1;
	sub.s64 	%rd4, %rd2, %rd29;
	mad.lo.s64 	%rd30, %rd4, 24, %rd20;
	ld.global.nc.f64 	%fd21, [%rd30];
	ld.global.nc.f64 	%fd22, [%rd30+8];
	ld.global.nc.f64 	%fd23, [%rd30+16];
	mad.lo.s64 	%rd31, %rd3, 24, %rd20;
	ld.global.nc.f64 	%fd24, [%rd31];
	ld.global.nc.f64 	%fd25, [%rd31+8];
	ld.global.nc.f64 	%fd26, [%rd31+16];
	sub.f64 	%fd56, %fd24, %fd21;
	sub.f64 	%fd57, %fd25, %fd22;
	sub.f64 	%fd58, %fd26, %fd23;
	ld.global.nc.f64 	%fd27, [%rd21];
	ld.global.nc.f64 	%fd5, [%rd21+8];
	ld.global.nc.f64 	%fd6, [%rd21+16];
	ld.global.nc.u8 	%rs4, [%rd1];
	cvt.u16.u8 	%rs5, %rs4;
	setp.eq.s16 	%p3, %rs5, 0;
	setp.leu.f64 	%p4, %fd27, 0d0000000000000000;
	mov.b32 	%r22, 0;
	or.pred  	%p5, %p3, %p4;
	@%p5 bra 	$L__BB3_3;
	div.rn.f64 	%fd28, %fd56, %fd27;
	mov.f64 	%fd29, 0d3FE0000000000000;
	copysign.f64 	%fd30, %fd28, %fd29;
	add.rz.f64 	%fd31, %fd28, %fd30;
	cvt.rzi.f64.f64 	%fd32, %fd31;
	cvt.rzi.s32.f64 	%r13, %fd32;
	cvt.rn.f64.s32 	%fd33, %r13;
	mul.f64 	%fd34, %fd27, %fd33;
	sub.f64 	%fd56, %fd56, %fd34;
	neg.s32 	%r22, %r13;
$L__BB3_3:
	ld.global.nc.u8 	%rs6, [%rd1+1];
	cvt.u16.u8 	%rs7, %rs6;
	setp.eq.s16 	%p6, %rs7, 0;
	setp.leu.f64 	%p7, %fd5, 0d0000000000000000;
	mov.b32 	%r23, 0;
	or.pred  	%p8, %p6, %p7;
	@%p8 bra 	$L__BB3_5;
	div.rn.f64 	%fd35, %fd57, %fd5;
	mov.f64 	%fd36, 0d3FE0000000000000;
	copysign.f64 	%fd37, %fd35, %fd36;
	add.rz.f64 	%fd38, %fd35, %fd37;
	cvt.rzi.f64.f64 	%fd39, %fd38;
	cvt.rzi.s32.f64 	%r15, %fd39;
	cvt.rn.f64.s32 	%fd40, %r15;
	mul.f64 	%fd41, %fd5, %fd40;
	sub.f64 	%fd57, %fd57, %fd41;
	neg.s32 	%r23, %r15;
$L__BB3_5:
	ld.global.nc.u8 	%rs8, [%rd1+2];
	cvt.u16.u8 	%rs9, %rs8;
	setp.eq.s16 	%p9, %rs9, 0;
	setp.leu.f64 	%p10, %fd6, 0d0000000000000000;
	mov.b32 	%r24, 0;
	or.pred  	%p11, %p9, %p10;
	@%p11 bra 	$L__BB3_7;
	div.rn.f64 	%fd42, %fd58, %fd6;
	mov.f64 	%fd43, 0d3FE0000000000000;
	copysign.f64 	%fd44, %fd42, %fd43;
	add.rz.f64 	%fd45, %fd42, %fd44;
	cvt.rzi.f64.f64 	%fd46, %fd45;
	cvt.rzi.s32.f64 	%r17, %fd46;
	cvt.rn.f64.s32 	%fd47, %r17;
	mul.f64 	%fd48, %fd6, %fd47;
	sub.f64 	%fd58, %fd58, %fd48;
	neg.s32 	%r24, %r17;
$L__BB3_7:
	ld.param.f64 	%fd55, [_Z27brute_force_full_orthogonalPKdS0_PKbmdPmS3_PiPdS5_bbbmS4__param_4];
	mul.f64 	%fd49, %fd57, %fd57;
	fma.rn.f64 	%fd50, %fd56, %fd56, %fd49;
	fma.rn.f64 	%fd13, %fd58, %fd58, %fd50;
	setp.geu.f64 	%p12, %fd13, %fd55;
	@%p12 bra 	$L__BB3_16;
	cvta.to.global.u64 	%rd32, %rd8;
	atom.global.add.u64 	%rd5, [%rd32], 2;
	add.s64 	%rd33, %rd5, 2;
	setp.le.u64 	%p13, %rd33, %rd13;
	@%p13 bra 	$L__BB3_10;
	cvta.to.global.u64 	%rd44, %rd14;
	atom.global.exch.b32 	%r21, [%rd44], 1;
	bra.uni 	$L__BB3_16;
$L__BB3_10:
	shl.b64 	%rd34, %rd5, 4;
	cvta.to.global.u64 	%rd35, %rd9;
	add.s64 	%rd36, %rd35, %rd34;
	st.global.u64 	[%rd36], %rd4;
	st.global.u64 	[%rd36+8], %rd3;
	st.global.u64 	[%rd36+16], %rd3;
	st.global.u64 	[%rd36+24], %rd4;
	setp.eq.s16 	%p14, %rs1, 0;
	@%p14 bra 	$L__BB3_12;
	ld.param.u64 	%rd45, [_Z27brute_force_full_orthogonalPKdS0_PKbmdPmS3_PiPdS5_bbbmS4__param_7];
	cvta.to.global.u64 	%rd37, %rd45;
	mad.lo.s64 	%rd38, %rd5, 12, %rd37;
	st.global.u32 	[%rd38], %r22;
	st.global.u32 	[%rd38+4], %r23;
	st.global.u32 	[%rd38+8], %r24;
	neg.s32 	%r18, %r22;
	st.global.u32 	[%rd38+12], %r18;
	neg.s32 	%r19, %r23;
	st.global.u32 	[%rd38+16], %r19;
	neg.s32 	%r20, %r24;
	st.global.u32 	[%rd38+20], %r20;
$L__BB3_12:
	setp.eq.s16 	%p15, %rs3, 0;
	@%p15 bra 	$L__BB3_14;
	cvta.to.global.u64 	%rd39, %rd12;
	mad.lo.s64 	%rd40, %rd5, 24, %rd39;
	st.global.f64 	[%rd40], %fd56;
	st.global.f64 	[%rd40+8], %fd57;
	st.global.f64 	[%rd40+16], %fd58;
	neg.f64 	%fd51, %fd56;
	st.global.f64 	[%rd40+24], %fd51;
	neg.f64 	%fd52, %fd57;
	st.global.f64 	[%rd40+32], %fd52;
	neg.f64 	%fd53, %fd58;
	st.global.f64 	[%rd40+40], %fd53;
$L__BB3_14:
	setp.eq.s16 	%p16, %rs2, 0;
	@%p16 bra 	$L__BB3_16;
	ld.param.u64 	%rd46, [_Z27brute_force_full_orthogonalPKdS0_PKbmdPmS3_PiPdS5_bbbmS4__param_8];
	sqrt.rn.f64 	%fd54, %fd13;
	cvta.to.global.u64 	%rd41, %rd46;
	shl.b64 	%rd42, %rd5, 3;
	add.s64 	%rd43, %rd41, %rd42;
	st.global.f64 	[%rd43], %fd54;
	st.global.f64 	[%rd43+8], %fd54;
$L__BB3_16:
	ret;

}
	// .globl	_Z24brute_force_half_generalPKdS0_S0_PKbmdPmS3_PiPdS5_bbbmS4_
.visible .entry _Z24brute_force_half_generalPKdS0_S0_PKbmdPmS3_PiPdS5_bbbmS4_(
	.param .u64 .ptr .align 1 _Z24brute_force_half_generalPKdS0_S0_PKbmdPmS3_PiPdS5_bbbmS4__param_0,
	.param .u64 .ptr .align 1 _Z24brute_force_half_generalPKdS0_S0_PKbmdPmS3_PiPdS5_bbbmS4__param_1,
	.param .u64 .ptr .align 1 _Z24brute_force_half_generalPKdS0_S0_PKbmdPmS3_PiPdS5_bbbmS4__param_2,
	.param .u64 .ptr .align 1 _Z24brute_force_half_generalPKdS0_S0_PKbmdPmS3_PiPdS5_bbbmS4__param_3,
	.param .u64 _Z24brute_force_half_generalPKdS0_S0_PKbmdPmS3_PiPdS5_bbbmS4__param_4,
	.param .f64 _Z24brute_force_half_generalPKdS0_S0_PKbmdPmS3_PiPdS5_bbbmS4__param_5,
	.param .u64 .ptr .align 1 _Z24brute_force_half_generalPKdS0_S0_PKbmdPmS3_PiPdS5_bbbmS4__param_6,
	.param .u64 .ptr .align 1 _Z24brute_force_half_generalPKdS0_S0_PKbmdPmS3_PiPdS5_bbbmS4__param_7,
	.param .u64 .ptr .align 1 _Z24brute_force_half_generalPKdS0_S0_PKbmdPmS3_PiPdS5_bbbmS4__param_8,
	.param .u64 .ptr .align 1 _Z24brute_force_half_generalPKdS0_S0_PKbmdPmS3_PiPdS5_bbbmS4__param_9,
	.param .u64 .ptr .align 1 _Z24brute_force_half_generalPKdS0_S0_PKbmdPmS3_PiPdS5_bbbmS4__param_10,
	.param .u8 _Z24brute_force_half_generalPKdS0_S0_PKbmdPmS3_PiPdS5_bbbmS4__param_11,
	.param .u8 _Z24brute_force_half_generalPKdS0_S0_PKbmdPmS3_PiPdS5_bbbmS4__param_12,
	.param .u8 _Z24brute_force_half_generalPKdS0_S0_PKbmdPmS3_PiPdS5_bbbmS4__param_13,
	.param .u64 _Z24brute_force_half_generalPKdS0_S0_PKbmdPmS3_PiPdS5_bbbmS4__param_14,
	.param .u64 .ptr .align 1 _Z24brute_force_half_generalPKdS0_S0_PKbmdPmS3_PiPdS5_bbbmS4__param_15
)
{
	.reg .pred 	%p<14>;
	.reg .b16 	%rs<10>;
	.reg .b32 	%r<28>;
	.reg .b64 	%rd<52>;
	.reg .b64 	%fd<81>;
	// demoted variable
	.shared .align 8 .b8 _ZZ24brute_force_half_generalPKdS0_S0_PKbmdPmS3_PiPdS5_bbbmS4_E10shared_box[72];
	// demoted variable
	.shared .align 8 .b8 _ZZ24brute_force_half_generalPKdS0_S0_PKbmdPmS3_PiPdS5_bbbmS4_E14shared_inv_box[72];
	ld.param.u64 	%rd8, [_Z24brute_force_half_generalPKdS0_S0_PKbmdPmS3_PiPdS5_bbbmS4__param_1];
	ld.param.u64 	%rd9, [_Z24brute_force_half_generalPKdS0_S0_PKbmdPmS3_PiPdS5_bbbmS4__param_2];
	ld.param.u64 	%rd17, [_Z24brute_force_half_generalPKdS0_S0_PKbmdPmS3_PiPdS5_bbbmS4__param_3];
	ld.param.u64 	%rd18, [_Z24brute_force_half_generalPKdS0_S0_PKbmdPmS3_PiPdS5_bbbmS4__param_4];
	ld.param.f64 	%fd8, [_Z24brute_force_half_generalPKdS0_S0_PKbmdPmS3_PiPdS5_bbbmS4__param_5];
	ld.param.u64 	%rd10, [_Z24brute_force_half_generalPKdS0_S0_PKbmdPmS3_PiPdS5_bbbmS4__param_6];
	ld.param.u64 	%rd12, [_Z24brute_force_half_generalPKdS0_S0_PKbmdPmS3_PiPdS5_bbbmS4__param_8];
	ld.param.u64 	%rd13, [_Z24brute_force_half_generalPKdS0_S0_PKbmdPmS3_PiPdS5_bbbmS4__param_9];
	ld.param.u64 	%rd14, [_Z24brute_force_half_generalPKdS0_S0_PKbmdPmS3_PiPdS5_bbbmS4__param_10];
	ld.param.s8 	%rs1, [_Z24brute_force_half_generalPKdS0_S0_PKbmdPmS3_PiPdS5_bbbmS4__param_11];
	ld.param.s8 	%rs2, [_Z24brute_force_half_generalPKdS0_S0_PKbmdPmS3_PiPdS5_bbbmS4__param_12];
	ld.param.s8 	%rs3, [_Z24brute_force_half_generalPKdS0_S0_PKbmdPmS3_PiPdS5_bbbmS4__param_13];
	ld.param.u64 	%rd15, [_Z24brute_force_half_generalPKdS0_S0_PKbmdPmS3_PiPdS5_bbbmS4__param_14];
	ld.param.u64 	%rd16, [_Z24brute_force_half_generalPKdS0_S0_PKbmdPmS3_PiPdS5_bbbmS4__param_15];
	cvta.to.global.u64 	%rd1, %rd17;
	mov.u32 	%r8, %ctaid.x;
	mov.u32 	%r9, %ntid.x;
	mov.u32 	%r1, %tid.x;
	mad.lo.s32 	%r10, %r8, %r9, %r1;
	cvt.u64.u32 	%rd2, %r10;
	add.s64 	%rd19, %rd18, -1;
	mul.lo.s64 	%rd3, %rd19, %rd18;
	setp.gt.u32 	%p1, %r1, 2;
	@%p1 bra 	$L__BB4_2;
	cvta.to.global.u64 	%rd20, %rd8;
	cvta.to.global.u64 	%rd21, %rd9;
	mul.lo.s32 	%r11, %r1, 3;
	mul.wide.u32 	%rd22, %r11, 8;
	add.s64 	%rd23, %rd20, %rd22;
	ld.global.nc.f64 	%fd9, [%rd23];
	ld.global.nc.f64 	%fd10, [%rd23+8];
	ld.global.nc.f64 	%fd11, [%rd23+16];
	mul.lo.s32 	%r12, %r1, 24;
	mov.u32 	%r13, _ZZ24brute_force_half_generalPKdS0_S0_PKbmdPmS3_PiPdS5_bbbmS4_E10shared_box;
	add.s32 	%r14, %r13, %r12;
	st.shared.f64 	[%r14], %fd9;
	st.shared.f64 	[%r14+8], %fd10;
	st.shared.f64 	[%r14+16], %fd11;
	add.s64 	%rd24, %rd21, %rd22;
	ld.global.nc.f64 	%fd12, [%rd24];
	ld.global.nc.f64 	%fd13, [%rd24+8];
	ld.global.nc.f64 	%fd14, [%rd24+16];
	mov.u32 	%r15, _ZZ24brute_force_half_generalPKdS0_S0_PKbmdPmS3_PiPdS5_bbbmS4_E14shared_inv_box;
	add.s32 	%r16, %r15, %r12;
	st.shared.f64 	[%r16], %fd12;
	st.shared.f64 	[%r16+8], %fd13;
	st.shared.f64 	[%r16+16], %fd14;
$L__BB4_2:
	bar.sync 	0;
	shr.u64 	%rd25, %rd3, 1;
	setp.le.u64 	%p2, %rd25, %rd2;
	@%p2 bra 	$L__BB4_18;
	ld.param.u64 	%rd50, [_Z24brute_force_half_generalPKdS0_S0_PKbmdPmS3_PiPdS5_bbbmS4__param_0];
	cvta.to.global.u64 	%rd26, %rd50;
	cvt.u32.u64 	%r18, %rd2;
	cvt.rn.f64.u32 	%fd15, %r18;
	fma.rn.f64 	%fd16, %fd15, 0d4020000000000000, 0d3FF0000000000000;
	sqrt.rn.f64 	%fd17, %fd16;
	add.f64 	%fd18, %fd17, 0d3FF0000000000000;
	mul.f64 	%fd19, %fd18, 0d3FE0000000000000;
	cvt.rmi.f64.f64 	%fd20, %fd19;
	cvt.rzi.u64.f64 	%rd27, %fd20;
	add.s64 	%rd28, %rd27, -1;
	mul.lo.s64 	%rd29, %rd28, %rd27;
	shl.b64 	%rd30, %rd2, 1;
	setp.gt.u64 	%p3, %rd29, %rd30;
	selp.s64 	%rd31, -1, 0, %p3;
	add.s64 	%rd4, %rd27, %rd31;
	add.s64 	%rd32, %rd28, %rd31;
	mul.lo.s64 	%rd33, %rd32, %rd4;
	shr.u64 	%rd34, %rd33, 1;
	sub.s64 	%rd5, %rd2, %rd34;
	mad.lo.s64 	%rd35, %rd5, 24, %rd26;
	ld.global.nc.f64 	%fd21, [%rd35];
	ld.global.nc.f64 	%fd22, [%rd35+8];
	ld.global.nc.f64 	%fd23, [%rd35+16];
	mad.lo.s64 	%rd36, %rd4, 24, %rd26;
	ld.global.nc.f64 	%fd24, [%rd36];
	ld.global.nc.f64 	%fd25, [%rd36+8];
	ld.global.nc.f64 	%fd26, [%rd36+16];
	sub.f64 	%fd27, %fd24, %fd21;
	sub.f64 	%fd28, %fd25, %fd22;
	sub.f64 	%fd29, %fd26, %fd23;
	ld.shared.f64 	%fd30, [_ZZ24brute_force_half_generalPKdS0_S0_PKbmdPmS3_PiPdS5_bbbmS4_E14shared_inv_box];
	ld.shared.f64 	%fd31, [_ZZ24brute_force_half_generalPKdS0_S0_PKbmdPmS3_PiPdS5_bbbmS4_E14shared_inv_box+24];
	mul.f64 	%fd32, %fd28, %fd31;
	fma.rn.f64 	%fd33, %fd27, %fd30, %fd32;
	ld.shared.f64 	%fd34, [_ZZ24brute_force_half_generalPKdS0_S0_PKbmdPmS3_PiPdS5_bbbmS4_E14shared_inv_box+48];
	fma.rn.f64 	%fd1, %fd29, %fd34, %fd33;
	ld.shared.f64 	%fd35, [_ZZ24brute_force_half_generalPKdS0_S0_PKbmdPmS3_PiPdS5_bbbmS4_E14shared_inv_box+8];
	ld.shared.f64 	%fd36, [_ZZ24brute_force_half_generalPKdS0_S0_PKbmdPmS3_PiPdS5_bbbmS4_E14shared_inv_box+32];
	mul.f64 	%fd37, %fd28, %fd36;
	fma.rn.f64 	%fd38, %fd27, %fd35, %fd37;
	ld.shared.f64 	%fd39, [_ZZ24brute_force_half_generalPKdS0_S0_PKbmdPmS3_PiPdS5_bbbmS4_E14shared_inv_box+56];
	fma.rn.f64 	%fd2, %fd29, %fd39, %fd38;
	ld.shared.f64 	%fd40, [_ZZ24brute_force_half_generalPKdS0_S0_PKbmdPmS3_PiPdS5_bbbmS4_E14shared_inv_box+16];
	ld.shared.f64 	%fd41, [_ZZ24brute_force_half_generalPKdS0_S0_PKbmdPmS3_PiPdS5_bbbmS4_E14shared_inv_box+40];
	mul.f64 	%fd42, %fd28, %fd41;
	fma.rn.f64 	%fd43, %fd27, %fd40, %fd42;
	ld.shared.f64 	%fd44, [_ZZ24brute_force_half_generalPKdS0_S0_PKbmdPmS3_PiPdS5_bbbmS4_E14shared_inv_box+64];
	fma.rn.f64 	%fd3, %fd29, %fd44, %fd43;
	ld.global.nc.u8 	%rs4, [%rd1];
	cvt.u16.u8 	%rs5, %rs4;
	setp.eq.s16 	%p4, %rs5, 0;
	mov.b32 	%r25, 0;
	@%p4 bra 	$L__BB4_5;
	mov.f64 	%fd45, 0d3FE0000000000000;
	copysign.f64 	%fd46, %fd1, %fd45;
	add.rz.f64 	%fd47, %fd1, %fd46;
	cvt.rzi.f64.f64 	%fd48, %fd47;
	cvt.rzi.s32.f64 	%r25, %fd48;
$L__BB4_5:
	ld.global.nc.u8 	%rs6, [%rd1+1];
	cvt.u16.u8 	%rs7, %rs6;
	setp.eq.s16 	%p5, %rs7, 0;
	mov.b32 	%r26, 0;
	@%p5 bra 	$L__BB4_7;
	mov.f64 	%fd49, 0d3FE0000000000000;
	copysign.f64 	%fd50, %fd2, %fd49;
	add.rz.f64 	%fd51, %fd2, %fd50;
	cvt.rzi.f64.f64 	%fd52, %fd51;
	cvt.rzi.s32.f64 	%r26, %fd52;
$L__BB4_7:
	ld.global.nc.u8 	%rs8, [%rd1+2];
	cvt.u16.u8 	%rs9, %rs8;
	setp.eq.s16 	%p6, %rs9, 0;
	mov.b32 	%r27, 0;
	@%p6 bra 	$L__BB4_9;
	mov.f64 	%fd53, 0d3FE0000000000000;
	copysign.f64 	%fd54, %fd3, %fd53;
	add.rz.f64 	%fd55, %fd3, %fd54;
	cvt.rzi.f64.f64 	%fd56, %fd55;
	cvt.rzi.s32.f64 	%r27, %fd56;
$L__BB4_9:
	cvt.rn.f64.s32 	%fd57, %r25;
	sub.f64 	%fd58, %fd1, %fd57;
	cvt.rn.f64.s32 	%fd59, %r26;
	sub.f64 	%fd60, %fd2, %fd59;
	cvt.rn.f64.s32 	%fd61, %r27;
	sub.f64 	%fd62, %fd3, %fd61;
	ld.shared.f64 	%fd63, [_ZZ24brute_force_half_generalPKdS0_S0_PKbmdPmS3_PiPdS5_bbbmS4_E10shared_box];
	ld.shared.f64 	%fd64, [_ZZ24brute_force_half_generalPKdS0_S0_PKbmdPmS3_PiPdS5_bbbmS4_E10shared_box+24];
	mul.f64 	%fd65, %fd60, %fd64;
	fma.rn.f64 	%fd66, %fd58, %fd63, %fd65;
	ld.shared.f64 	%fd67, [_ZZ24brute_force_half_generalPKdS0_S0_PKbmdPmS3_PiPdS5_bbbmS4_E10shared_box+48];
	fma.rn.f64 	%fd4, %fd62, %fd67, %fd66;
	ld.shared.f64 	%fd68, [_ZZ24brute_force_half_generalPKdS0_S0_PKbmdPmS3_PiPdS5_bbbmS4_E10shared_box+8];
	ld.shared.f64 	%fd69, [_ZZ24brute_force_half_generalPKdS0_S0_PKbmdPmS3_PiPdS5_bbbmS4_E10shared_box+32];
	mul.f64 	%fd70, %fd60, %fd69;
	fma.rn.f64 	%fd71, %fd58, %fd68, %fd70;
	ld.shared.f64 	%fd72, [_ZZ24brute_force_half_generalPKdS0_S0_PKbmdPmS3_PiPdS5_bbbmS4_E10shared_box+56];
	fma.rn.f64 	%fd5, %fd62, %fd72, %fd71;
	ld.shared.f64 	%fd73, [_ZZ24brute_force_half_generalPKdS0_S0_PKbmdPmS3_PiPdS5_bbbmS4_E10shared_box+16];
	ld.shared.f64 	%fd74, [_ZZ24brute_force_half_generalPKdS0_S0_PKbmdPmS3_PiPdS5_bbbmS4_E10shared_box+40];
	mul.f64 	%fd75, %fd60, %fd74;
	fma.rn.f64 	%fd76, %fd58, %fd73, %fd75;
	ld.shared.f64 	%fd77, [_ZZ24brute_force_half_generalPKdS0_S0_PKbmdPmS3_PiPdS5_bbbmS4_E10shared_box+64];
	fma.rn.f64 	%fd6, %fd62, %fd77, %fd76;
	mul.f64 	%fd78, %fd5, %fd5;
	fma.rn.f64 	%fd79, %fd4, %fd4, %fd78;
	fma.rn.f64 	%fd7, %fd6, %fd6, %fd79;
	setp.geu.f64 	%p7, %fd7, %fd8;
	setp.leu.f64 	%p8, %fd7, 0d0000000000000000;
	or.pred  	%p9, %p7, %p8;
	@%p9 bra 	$L__BB4_18;
	cvta.to.global.u64 	%rd37, %rd10;
	atom.global.add.u64 	%rd6, [%rd37], 1;
	add.s64 	%rd38, %rd6, 1;
	setp.le.u64 	%p10, %rd38, %rd15;
	@%p10 bra 	$L__BB4_12;
	cvta.to.global.u64 	%rd49, %rd16;
	atom.global.exch.b32 	%r24, [%rd49], 1;
	bra.uni 	$L__BB4_18;
$L__BB4_12:
	ld.param.u64 	%rd51, [_Z24brute_force_half_generalPKdS0_S0_PKbmdPmS3_PiPdS5_bbbmS4__param_7];
	shl.b64 	%rd39, %rd6, 4;
	cvta.to.global.u64 	%rd40, %rd51;
	add.s64 	%rd41, %rd40, %rd39;
	st.global.u64 	[%rd41], %rd5;
	st.global.u64 	[%rd41+8], %rd4;
	setp.eq.s16 	%p11, %rs1, 0;
	@%p11 bra 	$L__BB4_14;
	cvta.to.global.u64 	%rd42, %rd12;
	mad.lo.s64 	%rd43, %rd6, 12, %rd42;
	neg.s32 	%r21, %r25;
	st.global.u32 	[%rd43], %r21;
	neg.s32 	%r22, %r26;
	st.global.u32 	[%rd43+4], %r22;
	neg.s32 	%r23, %r27;
	st.global.u32 	[%rd43+8], %r23;
$L__BB4_14:
	setp.eq.s16 	%p12, %rs3, 0;
	@%p12 bra 	$L__BB4_16;
	cvta.to.global.u64 	%rd44, %rd14;
	mad.lo.s64 	%rd45, %rd6, 24, %rd44;
	st.global.f64 	[%rd45], %fd4;
	st.global.f64 	[%rd45+8], %fd5;
	st.global.f64 	[%rd45+16], %fd6;
$L__BB4_16:
	setp.eq.s16 	%p13, %rs2, 0;
	@%p13 bra 	$L__BB4_18;
	sqrt.rn.f64 	%fd80, %fd7;
	cvta.to.global.u64 	%rd46, %rd13;
	shl.b64 	%rd47, %rd6, 3;
	add.s64 	%rd48, %rd46, %rd47;
	st.global.f64 	[%rd48], %fd80;
$L__BB4_18:
	ret;

}
	// .globl	_Z24brute_force_full_generalPKdS0_S0_PKbmdPmS3_PiPdS5_bbbmS4_
.visible .entry _Z24brute_force_full_generalPKdS0_S0_PKbmdPmS3_PiPdS5_bbbmS4_(
	.param .u64 .ptr .align 1 _Z24brute_force_full_generalPKdS0_S0_PKbmdPmS3_PiPdS5_bbbmS4__param_0,
	.param .u64 .ptr .align 1 _Z24brute_force_full_generalPKdS0_S0_PKbmdPmS3_PiPdS5_bbbmS4__param_1,
	.param .u64 .ptr .align 1 _Z24brute_force_full_generalPKdS0_S0_PKbmdPmS3_PiPdS5_bbbmS4__param_2,
	.param .u64 .ptr .align 1 _Z24brute_force_full_generalPKdS0_S0_PKbmdPmS3_PiPdS5_bbbmS4__param_3,
	.param .u64 _Z24brute_force_full_generalPKdS0_S0_PKbmdPmS3_PiPdS5_bbbmS4__param_4,
	.param .f64 _Z24brute_force_full_generalPKdS0_S0_PKbmdPmS3_PiPdS5_bbbmS4__param_5,
	.param .u64 .ptr .align 1 _Z24brute_force_full_generalPKdS0_S0_PKbmdPmS3_PiPdS5_bbbmS4__param_6,
	.param .u64 .ptr .align 1 _Z24brute_force_full_generalPKdS0_S0_PKbmdPmS3_PiPdS5_bbbmS4__param_7,
	.param .u64 .ptr .align 1 _Z24brute_force_full_generalPKdS0_S0_PKbmdPmS3_PiPdS5_bbbmS4__param_8,
	.param .u64 .ptr .align 1 _Z24brute_force_full_generalPKdS0_S0_PKbmdPmS3_PiPdS5_bbbmS4__param_9,
	.param .u64 .ptr .align 1 _Z24brute_force_full_generalPKdS0_S0_PKbmdPmS3_PiPdS5_bbbmS4__param_10,
	.param .u8 _Z24brute_force_full_generalPKdS0_S0_PKbmdPmS3_PiPdS5_bbbmS4__param_11,
	.param .u8 _Z24brute_force_full_generalPKdS0_S0_PKbmdPmS3_PiPdS5_bbbmS4__param_12,
	.param .u8 _Z24brute_force_full_generalPKdS0_S0_PKbmdPmS3_PiPdS5_bbbmS4__param_13,
	.param .u64 _Z24brute_force_full_generalPKdS0_S0_PKbmdPmS3_PiPdS5_bbbmS4__param_14,
	.param .u64 .ptr .align 1 _Z24brute_force_full_generalPKdS0_S0_PKbmdPmS3_PiPdS5_bbbmS4__param_15
)
{
	.reg .pred 	%p<12>;
	.reg .b16 	%rs<10>;
	.reg .b32 	%r<28>;
	.reg .b64 	%rd<52>;
	.reg .b64 	%fd<84>;
	// demoted variable
	.shared .align 8 .b8 _ZZ24brute_force_full_generalPKdS0_S0_PKbmdPmS3_PiPdS5_bbbmS4_E10shared_box[72];
	// demoted variable
	.shared .align 8 .b8 _ZZ24brute_force_full_generalPKdS0_S0_PKbmdPmS3_PiPdS5_bbbmS4_E14shared_inv_box[72];
	ld.param.u64 	%rd8, [_Z24brute_force_full_generalPKdS0_S0_PKbmdPmS3_PiPdS5_bbbmS4__param_1];
	ld.param.u64 	%rd9, [_Z24brute_force_full_generalPKdS0_S0_PKbmdPmS3_PiPdS5_bbbmS4__param_2];
	ld.param.u64 	%rd17, [_Z24brute_force_full_generalPKdS0_S0_PKbmdPmS3_PiPdS5_bbbmS4__param_3];
	ld.param.u64 	%rd18, [_Z24brute_force_full_generalPKdS0_S0_PKbmdPmS3_PiPdS5_bbbmS4__param_4];
	ld.param.f64 	%fd8, [_Z24brute_force_full_generalPKdS0_S0_PKbmdPmS3_PiPdS5_bbbmS4__param_5];
	ld.param.u64 	%rd10, [_Z24brute_force_full_generalPKdS0_S0_PKbmdPmS3_PiPdS5_bbbmS4__param_6];
	ld.param.u64 	%rd12, [_Z24brute_force_full_generalPKdS0_S0_PKbmdPmS3_PiPdS5_bbbmS4__param_8];
	ld.param.u64 	%rd13, [_Z24brute_force_full_generalPKdS0_S0_PKbmdPmS3_PiPdS5_bbbmS4__param_9];
	ld.param.u64 	%rd14, [_Z24brute_force_full_generalPKdS0_S0_PKbmdPmS3_PiPdS5_bbbmS4__param_10];
	ld.param.s8 	%rs1, [_Z24brute_force_full_generalPKdS0_S0_PKbmdPmS3_PiPdS5_bbbmS4__param_11];
	ld.param.s8 	%rs2, [_Z24brute_force_full_generalPKdS0_S0_PKbmdPmS3_PiPdS5_bbbmS4__param_12];
	ld.param.s8 	%rs3, [_Z24brute_force_full_generalPKdS0_S0_PKbmdPmS3_PiPdS5_bbbmS4__param_13];
	ld.param.u64 	%rd15, [_Z24brute_force_full_generalPKdS0_S0_PKbmdPmS3_PiPdS5_bbbmS4__param_14];
	ld.param.u64 	%rd16, [_Z24brute_force_full_generalPKdS0_S0_PKbmdPmS3_PiPdS5_bbbmS4__param_15];
	cvta.to.global.u64 	%rd1, %rd17;
	mov.u32 	%r8, %ctaid.x;
	mov.u32 	%r9, %ntid.x;
	mov.u32 	%r1, %tid.x;
	mad.lo.s32 	%r10, %r8, %r9, %r1;
	cvt.u64.u32 	%rd2, %r10;
	add.s64 	%rd19, %rd18, -1;
	mul.lo.s64 	%rd3, %rd19, %rd18;
	setp.gt.u32 	%p1, %r1, 2;
	@%p1 bra 	$L__BB5_2;
	cvta.to.global.u64 	%rd20, %rd8;
	cvta.to.global.u64 	%rd21, %rd9;
	mul.lo.s32 	%r11, %r1, 3;
	mul.wide.u32 	%rd22, %r11, 8;
	add.s64 	%rd23, %rd20, %rd22;
	ld.global.nc.f64 	%fd9, [%rd23];
	ld.global.nc.f64 	%fd10, [%rd23+8];
	ld.global.nc.f64 	%fd11, [%rd23+16];
	mul.lo.s32 	%r12, %r1, 24;
	mov.u32 	%r13, _ZZ24brute_force_full_generalPKdS0_S0_PKbmdPmS3_PiPdS5_bbbmS4_E10shared_box;
	add.s32 	%r14, %r13, %r12;
	st.shared.f64 	[%r14], %fd9;
	st.shared.f64 	[%r14+8], %fd10;
	st.shared.f64 	[%r14+16], %fd11;
	add.s64 	%rd24, %rd21, %rd22;
	ld.global.nc.f64 	%fd12, [%rd24];
	ld.global.nc.f64 	%fd13, [%rd24+8];
	ld.global.nc.f64 	%fd14, [%rd24+16];
	mov.u32 	%r15, _ZZ24brute_force_full_generalPKdS0_S0_PKbmdPmS3_PiPdS5_bbbmS4_E14shared_inv_box;
	add.s32 	%r16, %r15, %r12;
	st.shared.f64 	[%r16], %fd12;
	st.shared.f64 	[%r16+8], %fd13;
	st.shared.f64 	[%r16+16], %fd14;
$L__BB5_2:
	bar.sync 	0;
	shr.u64 	%rd25, %rd3, 1;
	setp.le.u64 	%p2, %rd25, %rd2;
	@%p2 bra 	$L__BB5_18;
	ld.param.u64 	%rd50, [_Z24brute_force_full_generalPKdS0_S0_PKbmdPmS3_PiPdS5_bbbmS4__param_0];
	cvta.to.global.u64 	%rd26, %rd50;
	cvt.u32.u64 	%r18, %rd2;
	cvt.rn.f64.u32 	%fd15, %r18;
	fma.rn.f64 	%fd16, %fd15, 0d4020000000000000, 0d3FF0000000000000;
	sqrt.rn.f64 	%fd17, %fd16;
	add.f64 	%fd18, %fd17, 0d3FF0000000000000;
	mul.f64 	%fd19, %fd18, 0d3FE0000000000000;
	cvt.rmi.f64.f64 	%fd20, %fd19;
	cvt.rzi.u64.f64 	%rd27, %fd20;
	add.s64 	%rd28, %rd27, -1;
	mul.lo.s64 	%rd29, %rd28, %rd27;
	shl.b64 	%rd30, %rd2, 1;
	setp.gt.u64 	%p3, %rd29, %rd30;
	selp.s64 	%rd31, -1, 0, %p3;
	add.s64 	%rd4, %rd27, %rd31;
	add.s64 	%rd32, %rd28, %rd31;
	mul.lo.s64 	%rd33, %rd32, %rd4;
	shr.u64 	%rd34, %rd33, 1;
	sub.s64 	%rd5, %rd2, %rd34;
	mad.lo.s64 	%rd35, %rd5, 24, %rd26;
	ld.global.nc.f64 	%fd21, [%rd35];
	ld.global.nc.f64 	%fd22, [%rd35+8];
	ld.global.nc.f64 	%fd23, [%rd35+16];
	mad.lo.s64 	%rd36, %rd4, 24, %rd26;
	ld.global.nc.f64 	%fd24, [%rd36];
	ld.global.nc.f64 	%fd25, [%rd36+8];
	ld.global.nc.f64 	%fd26, [%rd36+16];
	sub.f64 	%fd27, %fd24, %fd21;
	sub.f64 	%fd28, %fd25, %fd22;
	sub.f64 	%fd29, %fd26, %fd23;
	ld.shared.f64 	%fd30, [_ZZ24brute_force_full_generalPKdS0_S0_PKbmdPmS3_PiPdS5_bbbmS4_E14shared_inv_box];
	ld.shared.f64 	%fd31, [_ZZ24brute_force_full_generalPKdS0_S0_PKbmdPmS3_PiPdS5_bbbmS4_E14shared_inv_box+24];
	mul.f64 	%fd32, %fd28, %fd31;
	fma.rn.f64 	%fd33, %fd27, %fd30, %fd32;
	ld.shared.f64 	%fd34, [_ZZ24brute_force_full_generalPKdS0_S0_PKbmdPmS3_PiPdS5_bbbmS4_E14shared_inv_box+48];
	fma.rn.f64 	%fd1, %fd29, %fd34, %fd33;
	ld.shared.f64 	%fd35, [_ZZ24brute_force_full_generalPKdS0_S0_PKbmdPmS3_PiPdS5_bbbmS4_E14shared_inv_box+8];
	ld.shared.f64 	%fd36, [_ZZ24brute_force_full_generalPKdS0_S0_PKbmdPmS3_PiPdS5_bbbmS4_E14shared_inv_box+32];
	mul.f64 	%fd37, %fd28, %fd36;
	fma.rn.f64 	%fd38, %fd27, %fd35, %fd37;
	ld.shared.f64 	%fd39, [_ZZ24brute_force_full_generalPKdS0_S0_PKbmdPmS3_PiPdS5_bbbmS4_E14shared_inv_box+56];
	fma.rn.f64 	%fd2, %fd29, %fd39, %fd38;
	ld.shared.f64 	%fd40, [_ZZ24brute_force_full_generalPKdS0_S0_PKbmdPmS3_PiPdS5_bbbmS4_E14shared_inv_box+16];
	ld.shared.f64 	%fd41, [_ZZ24brute_force_full_generalPKdS0_S0_PKbmdPmS3_PiPdS5_bbbmS4_E14shared_inv_box+40];
	mul.f64 	%fd42, %fd28, %fd41;
	fma.rn.f64 	%fd43, %fd27, %fd40, %fd42;
	ld.shared.f64 	%fd44, [_ZZ24brute_force_full_generalPKdS0_S0_PKbmdPmS3_PiPdS5_bbbmS4_E14shared_inv_box+64];
	fma.rn.f64 	%fd3, %fd29, %fd44, %fd43;
	ld.global.nc.u8 	%rs4, [%rd1];
	cvt.u16.u8 	%rs5, %rs4;
	setp.eq.s16 	%p4, %rs5, 0;
	mov.b32 	%r25, 0;
	@%p4 bra 	$L__BB5_5;
	mov.f64 	%fd45, 0d3FE0000000000000;
	copysign.f64 	%fd46, %fd1, %fd45;
	add.rz.f64 	%fd47, %fd1, %fd46;
	cvt.rzi.f64.f64 	%fd48, %fd47;
	cvt.rzi.s32.f64 	%r25, %fd48;
$L__BB5_5:
	ld.global.nc.u8 	%rs6, [%rd1+1];
	cvt.u16.u8 	%rs7, %rs6;
	setp.eq.s16 	%p5, %rs7, 0;
	mov.b32 	%r26, 0;
	@%p5 bra 	$L__BB5_7;
	mov.f64 	%fd49, 0d3FE0000000000000;
	copysign.f64 	%fd50, %fd2, %fd49;
	add.rz.f64 	%fd51, %fd2, %fd50;
	cvt.rzi.f64.f64 	%fd52, %fd51;
	cvt.rzi.s32.f64 	%r26, %fd52;
$L__BB5_7:
	ld.global.nc.u8 	%rs8, [%rd1+2];
	cvt.u16.u8 	%rs9, %rs8;
	setp.eq.s16 	%p6, %rs9, 0;
	mov.b32 	%r27, 0;
	@%p6 bra 	$L__BB5_9;
	mov.f64 	%fd53, 0d3FE0000000000000;
	copysign.f64 	%fd54, %fd3, %fd53;
	add.rz.f64 	%fd55, %fd3, %fd54;
	cvt.rzi.f64.f64 	%fd56, %fd55;
	cvt.rzi.s32.f64 	%r27, %fd56;
$L__BB5_9:
	cvt.rn.f64.s32 	%fd57, %r25;
	sub.f64 	%fd58, %fd1, %fd57;
	cvt.rn.f64.s32 	%fd59, %r26;
	sub.f64 	%fd60, %fd2, %fd59;
	cvt.rn.f64.s32 	%fd61, %r27;
	sub.f64 	%fd62, %fd3, %fd61;
	ld.shared.f64 	%fd63, [_ZZ24brute_force_full_generalPKdS0_S0_PKbmdPmS3_PiPdS5_bbbmS4_E10shared_box];
	ld.shared.f64 	%fd64, [_ZZ24brute_force_full_generalPKdS0_S0_PKbmdPmS3_PiPdS5_bbbmS4_E10shared_box+24];
	mul.f64 	%fd65, %fd60, %fd64;
	fma.rn.f64 	%fd66, %fd58, %fd63, %fd65;
	ld.shared.f64 	%fd67, [_ZZ24brute_force_full_generalPKdS0_S0_PKbmdPmS3_PiPdS5_bbbmS4_E10shared_box+48];
	fma.rn.f64 	%fd4, %fd62, %fd67, %fd66;
	ld.shared.f64 	%fd68, [_ZZ24brute_force_full_generalPKdS0_S0_PKbmdPmS3_PiPdS5_bbbmS4_E10shared_box+8];
	ld.shared.f64 	%fd69, [_ZZ24brute_force_full_generalPKdS0_S0_PKbmdPmS3_PiPdS5_bbbmS4_E10shared_box+32];
	mul.f64 	%fd70, %fd60, %fd69;
	fma.rn.f64 	%fd71, %fd58, %fd68, %fd70;
	ld.shared.f64 	%fd72, [_ZZ24brute_force_full_generalPKdS0_S0_PKbmdPmS3_PiPdS5_bbbmS4_E10shared_box+56];
	fma.rn.f64 	%fd5, %fd62, %fd72, %fd71;
	ld.shared.f64 	%fd73, [_ZZ24brute_force_full_generalPKdS0_S0_PKbmdPmS3_PiPdS5_bbbmS4_E10shared_box+16];
	ld.shared.f64 	%fd74, [_ZZ24brute_force_full_generalPKdS0_S0_PKbmdPmS3_PiPdS5_bbbmS4_E10shared_box+40];
	mul.f64 	%fd75, %fd60, %fd74;
	fma.rn.f64 	%fd76, %fd58, %fd73, %fd75;
	ld.shared.f64 	%fd77, [_ZZ24brute_force_full_generalPKdS0_S0_PKbmdPmS3_PiPdS5_bbbmS4_E10shared_box+64];
	fma.rn.f64 	%fd6, %fd62, %fd77, %fd76;
	mul.f64 	%fd78, %fd5, %fd5;
	fma.rn.f64 	%fd79, %fd4, %fd4, %fd78;
	fma.rn.f64 	%fd7, %fd6, %fd6, %fd79;
	setp.geu.f64 	%p7, %fd7, %fd8;
	@%p7 bra 	$L__BB5_18;
	cvta.to.global.u64 	%rd37, %rd10;
	atom.global.add.u64 	%rd6, [%rd37], 2;
	add.s64 	%rd38, %rd6, 2;
	setp.le.u64 	%p8, %rd38, %rd15;
	@%p8 bra 	$L__BB5_12;
	cvta.to.global.u64 	%rd49, %rd16;
	atom.global.exch.b32 	%r24, [%rd49], 1;
	bra.uni 	$L__BB5_18;
$L__BB5_12:
	ld.param.u64 	%rd51, [_Z24brute_force_full_generalPKdS0_S0_PKbmdPmS3_PiPdS5_bbbmS4__param_7];
	shl.b64 	%rd39, %rd6, 4;
	cvta.to.global.u64 	%rd40, %rd51;
	add.s64 	%rd41, %rd40, %rd39;
	st.global.u64 	[%rd41], %rd5;
	st.global.u64 	[%rd41+8], %rd4;
	st.global.u64 	[%rd41+16], %rd4;
	st.global.u64 	[%rd41+24], %rd5;
	setp.eq.s16 	%p9, %rs1, 0;
	@%p9 bra 	$L__BB5_14;
	cvta.to.global.u64 	%rd42, %rd12;
	mad.lo.s64 	%rd43, %rd6, 12, %rd42;
	neg.s32 	%r21, %r25;
	st.global.u32 	[%rd43], %r21;
	neg.s32 	%r22, %r26;
	st.global.u32 	[%rd43+4], %r22;
	neg.s32 	%r23, %r27;
	st.global.u32 	[%rd43+8], %r23;
	st.global.u32 	[%rd43+12], %r25;
	st.global.u32 	[%rd43+16], %r26;
	st.global.u32 	[%rd43+20], %r27;
$L__BB5_14:
	setp.eq.s16 	%p10, %rs3, 0;
	@%p10 bra 	$L__BB5_16;
	cvta.to.global.u64 	%rd44, %rd14;
	mad.lo.s64 	%rd45, %rd6, 24, %rd44;
	st.global.f64 	[%rd45], %fd4;
	st.global.f64 	[%rd45+8], %fd5;
	st.global.f64 	[%rd45+16], %fd6;
	neg.f64 	%fd80, %fd4;
	st.global.f64 	[%rd45+24], %fd80;
	neg.f64 	%fd81, %fd5;
	st.global.f64 	[%rd45+32], %fd81;
	neg.f64 	%fd82, %fd6;
	st.global.f64 	[%rd45+40], %fd82;
$L__BB5_16:
	setp.eq.s16 	%p11, %rs2, 0;
	@%p11 bra 	$L__BB5_18;
	sqrt.rn.f64 	%fd83, %fd7;
	cvta.to.global.u64 	%rd46, %rd13;
	shl.b64 	%rd47, %rd6, 3;
	add.s64 	%rd48, %rd46, %rd47;
	st.global.f64 	[%rd48], %fd83;
	st.global.f64 	[%rd48+8], %fd83;
$L__BB5_18:
	ret;

}
	// .globl	_Z13mic_box_checkPKdPKbdPiPdS4_
.visible .entry _Z13mic_box_checkPKdPKbdPiPdS4_(
	.param .u64 .ptr .align 1 _Z13mic_box_checkPKdPKbdPiPdS4__param_0,
	.param .u64 .ptr .align 1 _Z13mic_box_checkPKdPKbdPiPdS4__param_1,
	.param .f64 _Z13mic_box_checkPKdPKbdPiPdS4__param_2,
	.param .u64 .ptr .align 1 _Z13mic_box_checkPKdPKbdPiPdS4__param_3,
	.param .u64 .ptr .align 1 _Z13mic_box_checkPKdPKbdPiPdS4__param_4,
	.param .u64 .ptr .align 1 _Z13mic_box_checkPKdPKbdPiPdS4__param_5
)
{
	.reg .pred 	%p<28>;
	.reg .b16 	%rs<10>;
	.reg .b32 	%r<13>;
	.reg .b64 	%rd<18>;
	.reg .b64 	%fd<148>;
	// demoted variable
	.shared .align 8 .b8 _ZZ13mic_box_checkPKdPKbdPiPdS4_E10shared_box[72];
	ld.param.u64 	%rd3, [_Z13mic_box_checkPKdPKbdPiPdS4__param_0];
	ld.param.u64 	%rd4, [_Z13mic_box_checkPKdPKbdPiPdS4__param_1];
	ld.param.u64 	%rd6, [_Z13mic_box_checkPKdPKbdPiPdS4__param_4];
	cvta.to.global.u64 	%rd1, %rd4;
	mov.u32 	%r1, %tid.x;
	setp.gt.u32 	%p3, %r1, 2;
	@%p3 bra 	$L__BB6_2;
	cvta.to.global.u64 	%rd8, %rd3;
	mul.lo.s32 	%r2, %r1, 3;
	mul.wide.u32 	%rd9, %r2, 8;
	add.s64 	%rd10, %rd8, %rd9;
	ld.global.f64 	%fd22, [%rd10];
	ld.global.f64 	%fd23, [%rd10+8];
	ld.global.f64 	%fd24, [%rd10+16];
	mov.u32 	%r3, _ZZ13mic_box_checkPKdPKbdPiPdS4_E10shared_box;
	mad.lo.s32 	%r4, %r1, 24, %r3;
	st.shared.f64 	[%r4], %fd22;
	st.shared.f64 	[%r4+8], %fd23;
	st.shared.f64 	[%r4+16], %fd24;
$L__BB6_2:
	bar.sync 	0;
	setp.ne.s32 	%p4, %r1, 0;
	@%p4 bra 	$L__BB6_16;
	ld.shared.f64 	%fd1, [_ZZ13mic_box_checkPKdPKbdPiPdS4_E10shared_box];
	ld.shared.f64 	%fd2, [_ZZ13mic_box_checkPKdPKbdPiPdS4_E10shared_box+8];
	ld.shared.f64 	%fd3, [_ZZ13mic_box_checkPKdPKbdPiPdS4_E10shared_box+16];
	ld.shared.f64 	%fd4, [_ZZ13mic_box_checkPKdPKbdPiPdS4_E10shared_box+24];
	ld.shared.f64 	%fd5, [_ZZ13mic_box_checkPKdPKbdPiPdS4_E10shared_box+32];
	ld.shared.f64 	%fd6, [_ZZ13mic_box_checkPKdPKbdPiPdS4_E10shared_box+40];
	ld.shared.f64 	%fd7, [_ZZ13mic_box_checkPKdPKbdPiPdS4_E10shared_box+48];
	ld.shared.f64 	%fd8, [_ZZ13mic_box_checkPKdPKbdPiPdS4_E10shared_box+56];
	ld.shared.f64 	%fd9, [_ZZ13mic_box_checkPKdPKbdPiPdS4_E10shared_box+64];
	mul.f64 	%fd25, %fd2, %fd2;
	fma.rn.f64 	%fd26, %fd1, %fd1, %fd25;
	fma.rn.f64 	%fd27, %fd3, %fd3, %fd26;
	sqrt.rn.f64 	%fd10, %fd27;
	mul.f64 	%fd28, %fd5, %fd5;
	fma.rn.f64 	%fd29, %fd4, %fd4, %fd28;
	fma.rn.f64 	%fd30, %fd6, %fd6, %fd29;
	sqrt.rn.f64 	%fd11, %fd30;
	mul.f64 	%fd31, %fd8, %fd8;
	fma.rn.f64 	%fd32, %fd7, %fd7, %fd31;
	fma.rn.f64 	%fd33, %fd9, %fd9, %fd32;
	sqrt.rn.f64 	%fd12, %fd33;
	ld.global.u8 	%rs1, [%rd1];
	setp.ne.s16 	%p6, %rs1, 0;
	selp.u32 	%r5, 1, 0, %p6;
	ld.global.u8 	%rs2, [%rd1+1];
	setp.eq.s16 	%p7, %rs2, 0;
	selp.b32 	%r6, 2, 1, %p6;
	selp.b32 	%r7, %r5, %r6, %p7;
	ld.global.u8 	%rs3, [%rd1+2];
	setp.ne.s16 	%p8, %rs3, 0;
	selp.u32 	%r8, 1, 0, %p8;
	mul.f64 	%fd34, %fd2, %fd5;
	fma.rn.f64 	%fd35, %fd1, %fd4, %fd34;
	fma.rn.f64 	%fd13, %fd3, %fd6, %fd35;
	mul.f64 	%fd36, %fd2, %fd8;
	fma.rn.f64 	%fd37, %fd1, %fd7, %fd36;
	fma.rn.f64 	%fd14, %fd3, %fd9, %fd37;
	mul.f64 	%fd38, %fd5, %fd8;
	fma.rn.f64 	%fd39, %fd4, %fd7, %fd38;
	fma.rn.f64 	%fd15, %fd6, %fd9, %fd39;
	or.b32  	%r9, %r7, %r8;
	setp.eq.s32 	%p9, %r9, 0;
	mov.pred 	%p27, -1;
	@%p9 bra 	$L__BB6_7;
	min.f64 	%fd40, %fd10, %fd11;
	min.f64 	%fd41, %fd40, %fd12;
	setp.lt.f64 	%p11, %fd41, 0d3EB0C6F7A0B5ED8D;
	@%p11 bra 	$L__BB6_7;
	abs.f64 	%fd42, %fd13;
	mul.f64 	%fd43, %fd10, 0d3EB0C6F7A0B5ED8D;
	mul.f64 	%fd44, %fd43, %fd11;
	setp.geu.f64 	%p13, %fd42, %fd44;
	abs.f64 	%fd45, %fd14;
	mul.f64 	%fd47, %fd43, %fd12;
	setp.geu.f64 	%p14, %fd45, %fd47;
	mov.pred 	%p27, 0;
	or.pred  	%p15, %p13, %p14;
	@%p15 bra 	$L__BB6_7;
	abs.f64 	%fd49, %fd15;
	mul.f64 	%fd50, %fd11, 0d3EB0C6F7A0B5ED8D;
	mul.f64 	%fd51, %fd50, %fd12;
	setp.lt.f64 	%p27, %fd49, %fd51;
$L__BB6_7:
	setp.eq.s64 	%p16, %rd6, 0;
	@%p16 bra 	$L__BB6_9;
	cvta.to.global.u64 	%rd11, %rd6;
	st.global.f64 	[%rd11], %fd10;
	st.global.f64 	[%rd11+8], %fd11;
	st.global.f64 	[%rd11+16], %fd12;
$L__BB6_9:
	ld.param.u64 	%rd16, [_Z13mic_box_checkPKdPKbdPiPdS4__param_5];
	setp.eq.s64 	%p17, %rd16, 0;
	or.pred  	%p18, %p17, %p27;
	@%p18 bra 	$L__BB6_11;
	ld.param.u64 	%rd17, [_Z13mic_box_checkPKdPKbdPiPdS4__param_5];
	cvta.to.global.u64 	%rd12, %rd17;
	mul.f64 	%fd52, %fd5, %fd9;
	mul.f64 	%fd53, %fd6, %fd8;
	sub.f64 	%fd54, %fd52, %fd53;
	mul.f64 	%fd55, %fd1, %fd54;
	mul.f64 	%fd56, %fd4, %fd9;
	mul.f64 	%fd57, %fd6, %fd7;
	sub.f64 	%fd58, %fd56, %fd57;
	mul.f64 	%fd59, %fd2, %fd58;
	sub.f64 	%fd60, %fd55, %fd59;
	mul.f64 	%fd61, %fd4, %fd8;
	mul.f64 	%fd62, %fd5, %fd7;
	sub.f64 	%fd63, %fd61, %fd62;
	fma.rn.f64 	%fd64, %fd3, %fd63, %fd60;
	rcp.rn.f64 	%fd65, %fd64;
	mul.f64 	%fd66, %fd54, %fd65;
	mul.f64 	%fd67, %fd3, %fd8;
	mul.f64 	%fd68, %fd2, %fd9;
	sub.f64 	%fd69, %fd67, %fd68;
	mul.f64 	%fd70, %fd69, %fd65;
	mul.f64 	%fd71, %fd2, %fd6;
	mul.f64 	%fd72, %fd3, %fd5;
	sub.f64 	%fd73, %fd71, %fd72;
	mul.f64 	%fd74, %fd73, %fd65;
	sub.f64 	%fd75, %fd57, %fd56;
	mul.f64 	%fd76, %fd75, %fd65;
	mul.f64 	%fd77, %fd1, %fd9;
	mul.f64 	%fd78, %fd3, %fd7;
	sub.f64 	%fd79, %fd77, %fd78;
	mul.f64 	%fd80, %fd79, %fd65;
	mul.f64 	%fd81, %fd3, %fd4;
	mul.f64 	%fd82, %fd1, %fd6;
	sub.f64 	%fd83, %fd81, %fd82;
	mul.f64 	%fd84, %fd83, %fd65;
	mul.f64 	%fd85, %fd63, %fd65;
	mul.f64 	%fd86, %fd2, %fd7;
	mul.f64 	%fd87, %fd1, %fd8;
	sub.f64 	%fd88, %fd86, %fd87;
	mul.f64 	%fd89, %fd88, %fd65;
	mul.f64 	%fd90, %fd1, %fd5;
	mul.f64 	%fd91, %fd2, %fd4;
	sub.f64 	%fd92, %fd90, %fd91;
	mul.f64 	%fd93, %fd92, %fd65;
	st.global.f64 	[%rd12], %fd66;
	st.global.f64 	[%rd12+8], %fd70;
	st.global.f64 	[%rd12+16], %fd74;
	st.global.f64 	[%rd12+24], %fd76;
	st.global.f64 	[%rd12+32], %fd80;
	st.global.f64 	[%rd12+40], %fd84;
	st.global.f64 	[%rd12+48], %fd85;
	st.global.f64 	[%rd12+56], %fd89;
	st.global.f64 	[%rd12+64], %fd93;
$L__BB6_11:
	ld.param.u64 	%rd14, [_Z13mic_box_checkPKdPKbdPiPdS4__param_1];
	cvta.to.global.u64 	%rd2, %rd14;
	not.pred 	%p19, %p27;
	@%p19 bra 	$L__BB6_13;
	ld.global.u8 	%rs7, [%rd2];
	setp.eq.s16 	%p23, %rs7, 0;
	selp.f64 	%fd141, 0d46293E5939A08CEA, %fd10, %p23;
	ld.global.u8 	%rs8, [%rd2+1];
	setp.eq.s16 	%p24, %rs8, 0;
	min.f64 	%fd142, %fd141, %fd11;
	selp.f64 	%fd143, %fd141, %fd142, %p24;
	ld.global.u8 	%rs9, [%rd2+2];
	setp.eq.s16 	%p25, %rs9, 0;
	min.f64 	%fd144, %fd143, %fd12;
	selp.f64 	%fd147, %fd143, %fd144, %p25;
	bra.uni 	$L__BB6_15;
$L__BB6_13:
	mul.f64 	%fd94, %fd5, %fd9;
	mul.f64 	%fd95, %fd6, %fd8;
	sub.f64 	%fd96, %fd94, %fd95;
	mul.f64 	%fd97, %fd6, %fd7;
	mul.f64 	%fd98, %fd4, %fd9;
	sub.f64 	%fd99, %fd97, %fd98;
	mul.f64 	%fd100, %fd4, %fd8;
	mul.f64 	%fd101, %fd5, %fd7;
	sub.f64 	%fd102, %fd100, %fd101;
	mul.f64 	%fd103, %fd2, %fd9;
	mul.f64 	%fd104, %fd3, %fd8;
	sub.f64 	%fd105, %fd103, %fd104;
	mul.f64 	%fd106, %fd3, %fd7;
	mul.f64 	%fd107, %fd1, %fd9;
	sub.f64 	%fd108, %fd106, %fd107;
	mul.f64 	%fd109, %fd1, %fd8;
	mul.f64 	%fd110, %fd2, %fd7;
	sub.f64 	%fd111, %fd109, %fd110;
	mul.f64 	%fd112, %fd2, %fd6;
	mul.f64 	%fd113, %fd3, %fd5;
	sub.f64 	%fd114, %fd112, %fd113;
	mul.f64 	%fd115, %fd3, %fd4;
	mul.f64 	%fd116, %fd1, %fd6;
	sub.f64 	%fd117, %fd115, %fd116;
	mul.f64 	%fd118, %fd1, %fd5;
	mul.f64 	%fd119, %fd2, %fd4;
	sub.f64 	%fd120, %fd118, %fd119;
	mul.f64 	%fd121, %fd99, %fd99;
	fma.rn.f64 	%fd122, %fd96, %fd96, %fd121;
	fma.rn.f64 	%fd123, %fd102, %fd102, %fd122;
	sqrt.rn.f64 	%fd124, %fd123;
	mul.f64 	%fd125, %fd108, %fd108;
	fma.rn.f64 	%fd126, %fd105, %fd105, %fd125;
	fma.rn.f64 	%fd127, %fd111, %fd111, %fd126;
	sqrt.rn.f64 	%fd128, %fd127;
	mul.f64 	%fd129, %fd117, %fd117;
	fma.rn.f64 	%fd130, %fd114, %fd114, %fd129;
	fma.rn.f64 	%fd131, %fd120, %fd120, %fd130;
	sqrt.rn.f64 	%fd132, %fd131;
	mul.f64 	%fd133, %fd2, %fd99;
	fma.rn.f64 	%fd134, %fd1, %fd96, %fd133;
	fma.rn.f64 	%fd135, %fd3, %fd102, %fd134;
	abs.f64 	%fd136, %fd135;
	div.rn.f64 	%fd137, %fd136, %fd124;
	div.rn.f64 	%fd138, %fd136, %fd128;
	div.rn.f64 	%fd17, %fd136, %fd132;
	ld.global.u8 	%rs4, [%rd2];
	setp.eq.s16 	%p20, %rs4, 0;
	selp.f64 	%fd139, 0d46293E5939A08CEA, %fd137, %p20;
	ld.global.u8 	%rs5, [%rd2+1];
	setp.eq.s16 	%p21, %rs5, 0;
	min.f64 	%fd140, %fd139, %fd138;
	selp.f64 	%fd147, %fd139, %fd140, %p21;
	ld.global.u8 	%rs6, [%rd2+2];
	setp.eq.s16 	%p22, %rs6, 0;
	@%p22 bra 	$L__BB6_15;
	min.f64 	%fd147, %fd147, %fd17;
$L__BB6_15:
	ld.param.u64 	%rd15, [_Z13mic_box_checkPKdPKbdPiPdS4__param_3];
	ld.param.f64 	%fd146, [_Z13mic_box_checkPKdPKbdPiPdS4__param_2];
	add.f64 	%fd145, %fd146, %fd146;
	setp.gt.f64 	%p26, %fd145, %fd147;
	selp.u32 	%r10, 1, 0, %p26;
	or.b32  	%r11, %r10, 2;
	selp.b32 	%r12, %r11, %r10, %p27;
	cvta.to.global.u64 	%rd13, %rd15;
	st.global.u32 	[%rd13], %r12;
$L__BB6_16:
	ret;

}


// ===== COMPILED SASS (sm_100) =====

	.target	sm_100

	.elftype	@"ET_EXEC"


//--------------------- .note.nv.tkinfo           --------------------------
	.section	.note.nv.tkinfo,"",@"SHT_NOTE"
	.sectionflags	@"SHF_NOTE_NV_TKINFO"
	.tkinfo
        /*0018*/ 	.word	0x00000002
        /*0030*/ 	.string	""
        /*0030*/ 	.string	"ptxas"
        /*0030*/ 	.string	"Cuda compilation tools, release 13.0, V13.0.88"
        /*0030*/ 	.string	"Build cuda_13.0.r13.0/compiler.36424714_0"
        /*0030*/ 	.string	"-arch sm_100 -m 64 "



//--------------------- .note.nv.cuinfo           --------------------------
	.section	.note.nv.cuinfo,"",@"SHT_NOTE"
	.sectionflags	@"SHF_NOTE_NV_CUINFO"
        /*0018*/ 	.short	0x0002
        /*001a*/ 	.short	0x0064
        /*001c*/ 	.short	0x0082
	.zero		2


//--------------------- .nv.info                  --------------------------
	.section	.nv.info,"",@"SHT_CUDA_INFO"
	.align	4


	//----- nvinfo : EIATTR_REGCOUNT
	.align		4
        /*0000*/ 	.byte	0x04, 0x2f
        /*0002*/ 	.short	(.L_1 - .L_0)
	.align		4
.L_0:
        /*0004*/ 	.word	index@(_Z32compute_mic_neighbours_full_implPKdS0_PKbmdPmS3_PiPdS5_bbb)
        /*0008*/ 	.word	0x00000072


	//----- nvinfo : EIATTR_FRAME_SIZE
	.align		4
.L_1:
        /*000c*/ 	.byte	0x04, 0x11
        /*000e*/ 	.short	(.L_3 - .L_2)
	.align		4
.L_2:
        /*0010*/ 	.word	index@($__internal_14_$__cuda_sm20_dsqrt_rn_f64_mediumpath_v1)
        /*0014*/ 	.word	0x00000000


	//----- nvinfo : EIATTR_FRAME_SIZE
	.align		4
.L_3:
        /*0018*/ 	.byte	0x04, 0x11
        /*001a*/ 	.short	(.L_5 - .L_4)
	.align		4
.L_4:
        /*001c*/ 	.word	index@($__internal_13_$__cuda_sm20_div_rn_f64_full)
        /*0020*/ 	.word	0x00000000


	//----- nvinfo : EIATTR_FRAME_SIZE
	.align		4
.L_5:
        /*0024*/ 	.byte	0x04, 0x11
        /*0026*/ 	.short	(.L_7 - .L_6)
	.align		4
.L_6:
        /*0028*/ 	.word	index@($__internal_12_$__cuda_sm20_dblrcp_rn_slowpath_v3)
        /*002c*/ 	.word	0x00000000


	//----- nvinfo : EIATTR_FRAME_SIZE
	.align		4
.L_7:
        /*0030*/ 	.byte	0x04, 0x11
        /*0032*/ 	.short	(.L_9 - .L_8)
	.align		4
.L_8:
        /*0034*/ 	.word	index@(_Z32compute_mic_neighbours_full_implPKdS0_PKbmdPmS3_PiPdS5_bbb)
        /*0038*/ 	.word	0x00000000


	//----- nvinfo : EIATTR_REGCOUNT
	.align		4
.L_9:
        /*003c*/ 	.byte	0x04, 0x2f
        /*003e*/ 	.short	(.L_11 - .L_10)
	.align		4
.L_10:
        /*0040*/ 	.word	index@(_Z32compute_mic_neighbours_half_implPKdS0_PKbmdPmS3_PiPdS5_bbb)
        /*0044*/ 	.word	0x0000005a


	//----- nvinfo : EIATTR_FRAME_SIZE
	.align		4
.L_11:
        /*0048*/ 	.byte	0x04, 0x11
        /*004a*/ 	.short	(.L_13 - .L_12)
	.align		4
.L_12:
        /*004c*/ 	.word	index@($__internal_11_$__cuda_sm20_dsqrt_rn_f64_mediumpath_v1)
        /*0050*/ 	.word	0x00000000


	//----- nvinfo : EIATTR_FRAME_SIZE
	.align		4
.L_13:
        /*0054*/ 	.byte	0x04, 0x11
        /*0056*/ 	.short	(.L_15 - .L_14)
	.align		4
.L_14:
        /*0058*/ 	.word	index@($__internal_10_$__cuda_sm20_div_rn_f64_full)
        /*005c*/ 	.word	0x00000000


	//----- nvinfo : EIATTR_FRAME_SIZE
	.align		4
.L_15:
        /*0060*/ 	.byte	0x04, 0x11
        /*0062*/ 	.short	(.L_17 - .L_16)
	.align		4
.L_16:
        /*0064*/ 	.word	index@($__internal_9_$__cuda_sm20_dblrcp_rn_slowpath_v3)
        /*0068*/ 	.word	0x00000000


	//----- nvinfo : EIATTR_FRAME_SIZE
	.align		4
.L_17:
        /*006c*/ 	.byte	0x04, 0x11
        /*006e*/ 	.short	(.L_19 - .L_18)
	.align		4
.L_18:
        /*0070*/ 	.word	index@(_Z32compute_mic_neighbours_half_implPKdS0_PKbmdPmS3_PiPdS5_bbb)
        /*0074*/ 	.word	0x00000000


	//----- nvinfo : EIATTR_REGCOUNT
	.align		4
.L_19:
        /*0078*/ 	.byte	0x04, 0x2f
        /*007a*/ 	.short	(.L_21 - .L_20)
	.align		4
.L_20:
        /*007c*/ 	.word	index@(_Z27brute_force_half_orthogonalPKdS0_PKbmdPmS3_PiPdS5_bbbmS4_)
        /*0080*/ 	.word	0x00000027


	//----- nvinfo : EIATTR_FRAME_SIZE
	.align		4
.L_21:
        /*0084*/ 	.byte	0x04, 0x11
        /*0086*/ 	.short	(.L_23 - .L_22)
	.align		4
.L_22:
        /*0088*/ 	.word	index@($__internal_8_$__cuda_sm20_dsqrt_rn_f64_mediumpath_v1)
        /*008c*/ 	.word	0x00000000


	//----- nvinfo : EIATTR_FRAME_SIZE
	.align		4
.L_23:
        /*0090*/ 	.byte	0x04, 0x11
        /*0092*/ 	.short	(.L_25 - .L_24)
	.align		4
.L_24:
        /*0094*/ 	.word	index@($__internal_7_$__cuda_sm20_div_rn_f64_full)
        /*0098*/ 	.word	0x00000000


	//----- nvinfo : EIATTR_FRAME_SIZE
	.align		4
.L_25:
        /*009c*/ 	.byte	0x04, 0x11
        /*009e*/ 	.short	(.L_27 - .L_26)
	.align		4
.L_26:
        /*00a0*/ 	.word	index@(_Z27brute_force_half_orthogonalPKdS0_PKbmdPmS3_PiPdS5_bbbmS4_)
        /*00a4*/ 	.word	0x00000000


	//----- nvinfo : EIATTR_REGCOUNT
	.align		4
.L_27:
        /*00a8*/ 	.byte	0x04, 0x2f
        /*00aa*/ 	.short	(.L_29 - .L_28)
	.align		4
.L_28:
        /*00ac*/ 	.word	index@(_Z27brute_force_full_orthogonalPKdS0_PKbmdPmS3_PiPdS5_bbbmS4_)
        /*00b0*/ 	.word	0x00000027


	//----- nvinfo : EIATTR_FRAME_SIZE
	.align		4
.L_29:
        /*00b4*/ 	.byte	0x04, 0x11
        /*00b6*/ 	.short	(.L_31 - .L_30)
	.align		4
.L_30:
        /*00b8*/ 	.word	index@($__internal_6_$__cuda_sm20_dsqrt_rn_f64_mediumpath_v1)
        /*00bc*/ 	.word	0x00000000


	//----- nvinfo : EIATTR_FRAME_SIZE
	.align		4
.L_31:
        /*00c0*/ 	.byte	0x04, 0x11
        /*00c2*/ 	.short	(.L_33 - .L_32)
	.align		4
.L_32:
        /*00c4*/ 	.word	index@($__internal_5_$__cuda_sm20_div_rn_f64_full)
        /*00c8*/ 	.word	0x00000000


	//----- nvinfo : EIATTR_FRAME_SIZE
	.align		4
.L_33:
        /*00cc*/ 	.byte	0x04, 0x11
        /*00ce*/ 	.short	(.L_35 - .L_34)
	.align		4
.L_34:
        /*00d0*/ 	.word	index@(_Z27brute_force_full_orthogonalPKdS0_PKbmdPmS3_PiPdS5_bbbmS4_)
        /*00d4*/ 	.word	0x00000000


	//----- nvinfo : EIATTR_REGCOUNT
	.align		4
.L_35:
        /*00d8*/ 	.byte	0x04, 0x2f
        /*00da*/ 	.short	(.L_37 - .L_36)
	.align		4
.L_36:
        /*00dc*/ 	.word	index@(_Z24brute_force_half_generalPKdS0_S0_PKbmdPmS3_PiPdS5_bbbmS4_)
        /*00e0*/ 	.word	0x00000020


	//----- nvinfo : EIATTR_FRAME_SIZE
	.align		4
.L_37:
        /*00e4*/ 	.byte	0x04, 0x11
        /*00e6*/ 	.short	(.L_39 - .L_38)
	.align		4
.L_38:
        /*00e8*/ 	.word	index@($__internal_4_$__cuda_sm20_dsqrt_rn_f64_mediumpath_v1)
        /*00ec*/ 	.word	0x00000000


	//----- nvinfo : EIATTR_FRAME_SIZE
	.align		4
.L_39:
        /*00f0*/ 	.byte	0x04, 0x11
        /*00f2*/ 	.short	(.L_41 - .L_40)
	.align		4
.L_40:
        /*00f4*/ 	.word	index@(_Z24brute_force_half_generalPKdS0_S0_PKbmdPmS3_PiPdS5_bbbmS4_)
        /*00f8*/ 	.word	0x00000000


	//----- nvinfo : EIATTR_REGCOUNT
	.align		4
.L_41:
        /*00fc*/ 	.byte	0x04, 0x2f
        /*00fe*/ 	.short	(.L_43 - .L_42)
	.align		4
.L_42:
        /*0100*/ 	.word	index@(_Z24brute_force_full_generalPKdS0_S0_PKbmdPmS3_PiPdS5_bbbmS4_)
        /*0104*/ 	.word	0x00000020


	//----- nvinfo : EIATTR_FRAME_SIZE
	.align		4
.L_43:
        /*0108*/ 	.byte	0x04, 0x11
        /*010a*/ 	.short	(.L_45 - .L_44)
	.align		4
.L_44:
        /*010c*/ 	.word	index@($__internal_3_$__cuda_sm20_dsqrt_rn_f64_mediumpath_v1)
        /*0110*/ 	.word	0x00000000


	//----- nvinfo : EIATTR_FRAME_SIZE
	.align		4
.L_45:
        /*0114*/ 	.byte	0x04, 0x11
        /*0116*/ 	.short	(.L_47 - .L_46)
	.align		4
.L_46:
        /*0118*/ 	.word	index@(_Z24brute_force_full_generalPKdS0_S0_PKbmdPmS3_PiPdS5_bbbmS4_)
        /*011c*/ 	.word	0x00000000


	//----- nvinfo : EIATTR_REGCOUNT
	.align		4
.L_47:
        /*0120*/ 	.byte	0x04, 0x2f
        /*0122*/ 	.short	(.L_49 - .L_48)
	.align		4
.L_48:
        /*0124*/ 	.word	index@(_Z13mic_box_checkPKdPKbdPiPdS4_)
        /*0128*/ 	.word	0x00000028


	//----- nvinfo : EIATTR_FRAME_SIZE
	.align		4
.L_49:
        /*012c*/ 	.byte	0x04, 0x11
        /*012e*/ 	.short	(.L_51 - .L_50)
	.align		4
.L_50:
        /*0130*/ 	.word	index@($__internal_2_$__cuda_sm20_dsqrt_rn_f64_mediumpath_v1)
        /*0134*/ 	.word	0x00000000


	//----- nvinfo : EIATTR_FRAME_SIZE
	.align		4
.L_51:
        /*0138*/ 	.byte	0x04, 0x11
        /*013a*/ 	.short	(.L_53 - .L_52)
	.align		4
.L_52:
        /*013c*/ 	.word	index@($__internal_1_$__cuda_sm20_div_rn_f64_full)
        /*0140*/ 	.word	0x00000000


	//----- nvinfo : EIATTR_FRAME_SIZE
	.align		4
.L_53:
        /*0144*/ 	.byte	0x04, 0x11
        /*0146*/ 	.short	(.L_55 - .L_54)
	.align		4
.L_54:
        /*0148*/ 	.word	index@($__internal_0_$__cuda_sm20_dblrcp_rn_slowpath_v3)
        /*014c*/ 	.word	0x00000000


	//----- nvinfo : EIATTR_FRAME_SIZE
	.align		4
.L_55:
        /*0150*/ 	.byte	0x04, 0x11
        /*0152*/ 	.short	(.L_57 - .L_56)
	.align		4
.L_56:
        /*0154*/ 	.word	index@(_Z13mic_box_checkPKdPKbdPiPdS4_)
        /*0158*/ 	.word	0x00000000


	//----- nvinfo : EIATTR_MIN_STACK_SIZE
	.align		4
.L_57:
        /*015c*/ 	.byte	0x04, 0x12
        /*015e*/ 	.short	(.L_59 - .L_58)
	.align		4
.L_58:
        /*0160*/ 	.word	index@(_Z13mic_box_checkPKdPKbdPiPdS4_)
        /*0164*/ 	.word	0x00000000


	//----- nvinfo : EIATTR_MIN_STACK_SIZE
	.align		4
.L_59:
        /*0168*/ 	.byte	0x04, 0x12
        /*016a*/ 	.short	(.L_61 - .L_60)
	.align		4
.L_60:
        /*016c*/ 	.word	index@(_Z24brute_force_full_generalPKdS0_S0_PKbmdPmS3_PiPdS5_bbbmS4_)
        /*0170*/ 	.word	0x00000000


	//----- nvinfo : EIATTR_MIN_STACK_SIZE
	.align		4
.L_61:
        /*0174*/ 	.byte	0x04, 0x12
        /*0176*/ 	.short	(.L_63 - .L_62)
	.align		4
.L_62:
        /*0178*/ 	.word	index@(_Z24brute_force_half_generalPKdS0_S0_PKbmdPmS3_PiPdS5_bbbmS4_)
        /*017c*/ 	.word	0x00000000


	//----- nvinfo : EIATTR_MIN_STACK_SIZE
	.align		4
.L_63:
        /*0180*/ 	.byte	0x04, 0x12
        /*0182*/ 	.short	(.L_65 - .L_64)
	.align		4
.L_64:
        /*0184*/ 	.word	index@(_Z27brute_force_full_orthogonalPKdS0_PKbmdPmS3_PiPdS5_bbbmS4_)
        /*0188*/ 	.word	0x00000000


	//----- nvinfo : EIATTR_MIN_STACK_SIZE
	.align		4
.L_65:
        /*018c*/ 	.byte	0x04, 0x12
        /*018e*/ 	.short	(.L_67 - .L_66)
	.align		4
.L_66:
        /*0190*/ 	.word	index@(_Z27brute_force_half_orthogonalPKdS0_PKbmdPmS3_PiPdS5_bbbmS4_)
        /*0194*/ 	.word	0x00000000


	//----- nvinfo : EIATTR_MIN_STACK_SIZE
	.align		4
.L_67:
        /*0198*/ 	.byte	0x04, 0x12
        /*019a*/ 	.short	(.L_69 - .L_68)
	.align		4
.L_68:
        /*019c*/ 	.word	index@(_Z32compute_mic_neighbours_half_implPKdS0_PKbmdPmS3_PiPdS5_bbb)
        /*01a0*/ 	.word	0x00000000


	//----- nvinfo : EIATTR_MIN_STACK_SIZE
	.align		4
.L_69:
        /*01a4*/ 	.byte	0x04, 0x12
        /*01a6*/ 	.short	(.L_71 - .L_70)
	.align		4
.L_70:
        /*01a8*/ 	.word	index@(_Z32compute_mic_neighbours_full_implPKdS0_PKbmdPmS3_PiPdS5_bbb)
        /*01ac*/ 	.word	0x00000000
.L_71:


//--------------------- .nv.compat                --------------------------
	.section	.nv.compat,"",@"SHT_CUDA_COMPAT_INFO"
	.align	4
        /*0000*/ 	.byte	0x02, 0x09, 0x00, 0x00, 0x02, 0x02, 0x01, 0x00, 0x02, 0x05, 0x05, 0x00, 0x03, 0x07, 0x01, 0x01
        /*0010*/ 	.byte	0x02, 0x03, 0x00, 0x00, 0x02, 0x06, 0x01, 0x00, 0x04, 0x0b, 0x08, 0x00, 0x01, 0x00, 0x00, 0x00
        /*0020*/ 	.byte	0x00, 0x00, 0x00, 0x00


//--------------------- .nv.info._Z13mic_box_checkPKdPKbdPiPdS4_ --------------------------
	.section	.nv.info._Z13mic_box_checkPKdPKbdPiPdS4_,"",@"SHT_CUDA_INFO"
	.sectionflags	@""
	.align	4


	//----- nvinfo : EIATTR_CUDA_API_VERSION
	.align		4
        /*0000*/ 	.byte	0x04, 0x37
        /*0002*/ 	.short	(.L_73 - .L_72)
.L_72:
        /*0004*/ 	.word	0x00000082


	//----- nvinfo : EIATTR_KPARAM_INFO
	.align		4
.L_73:
        /*0008*/ 	.byte	0x04, 0x17
        /*000a*/ 	.short	(.L_75 - .L_74)
.L_74:
        /*000c*/ 	.word	0x00000000
        /*0010*/ 	.short	0x0005
        /*0012*/ 	.short	0x0028
        /*0014*/ 	.byte	0x00, 0xf5, 0x21, 0x00


	//----- nvinfo : EIATTR_KPARAM_INFO
	.align		4
.L_75:
        /*0018*/ 	.byte	0x04, 0x17
        /*001a*/ 	.short	(.L_77 - .L_76)
.L_76:
        /*001c*/ 	.word	0x00000000
        /*0020*/ 	.short	0x0004
        /*0022*/ 	.short	0x0020
        /*0024*/ 	.byte	0x00, 0xf5, 0x21, 0x00


	//----- nvinfo : EIATTR_KPARAM_INFO
	.align		4
.L_77:
        /*0028*/ 	.byte	0x04, 0x17
        /*002a*/ 	.short	(.L_79 - .L_78)
.L_78:
        /*002c*/ 	.word	0x00000000
        /*0030*/ 	.short	0x0003
        /*0032*/ 	.short	0x0018
        /*0034*/ 	.byte	0x00, 0xf5, 0x21, 0x00


	//----- nvinfo : EIATTR_KPARAM_INFO
	.align		4
.L_79:
        /*0038*/ 	.byte	0x04, 0x17
        /*003a*/ 	.short	(.L_81 - .L_80)
.L_80:
        /*003c*/ 	.word	0x00000000
        /*0040*/ 	.short	0x0002
        /*0042*/ 	.short	0x0010
        /*0044*/ 	.byte	0x00, 0xf0, 0x21, 0x00


	//----- nvinfo : EIATTR_KPARAM_INFO
	.align		4
.L_81:
        /*0048*/ 	.byte	0x04, 0x17
        /*004a*/ 	.short	(.L_83 - .L_82)
.L_82:
        /*004c*/ 	.word	0x00000000
        /*0050*/ 	.short	0x0001
        /*0052*/ 	.short	0x0008
        /*0054*/ 	.byte	0x00, 0xf5, 0x21, 0x00


	//----- nvinfo : EIATTR_KPARAM_INFO
	.align		4
.L_83:
        /*0058*/ 	.byte	0x04, 0x17
        /*005a*/ 	.short	(.L_85 - .L_84)
.L_84:
        /*005c*/ 	.word	0x00000000
        /*0060*/ 	.short	0x0000
        /*0062*/ 	.short	0x0000
        /*0064*/ 	.byte	0x00, 0xf5, 0x21, 0x00


	//----- nvinfo : EIATTR_SPARSE_MMA_MASK
	.align		4
.L_85:
        /*0068*/ 	.byte	0x03, 0x50
        /*006a*/ 	.short	0x0000


	//----- nvinfo : EIATTR_MAXREG_COUNT
	.align		4
        /*006c*/ 	.byte	0x03, 0x1b
        /*006e*/ 	.short	0x00ff


	//----- nvinfo : EIATTR_NUM_BARRIERS
	.align		4
        /*0070*/ 	.byte	0x02, 0x4c
        /*0072*/ 	.byte	0x01
	.zero		1


	//----- nvinfo : EIATTR_MERCURY_ISA_VERSION
	.align		4
        /*0074*/ 	.byte	0x03, 0x5f
        /*0076*/ 	.short	0x0101


	//----- nvinfo : EIATTR_VRC_CTA_INIT_COUNT
	.align		4
        /*0078*/ 	.byte	0x02, 0x4a
	.zero		1
	.zero		1


	//----- nvinfo : EIATTR_EXIT_INSTR_OFFSETS
	.align		4
        /*007c*/ 	.byte	0x04, 0x1c
        /*007e*/ 	.short	(.L_87 - .L_86)


	//   ....[0]....
.L_86:
        /*0080*/ 	.word	0x00000160


	//   ....[1]....
        /*0084*/ 	.word	0x00001d90


	//----- nvinfo : EIATTR_CRS_STACK_SIZE
	.align		4
.L_87:
        /*0088*/ 	.byte	0x04, 0x1e
        /*008a*/ 	.short	(.L_89 - .L_88)
.L_88:
        /*008c*/ 	.word	0x00000000


	//----- nvinfo : EIATTR_CBANK_PARAM_SIZE
	.align		4
.L_89:
        /*0090*/ 	.byte	0x03, 0x19
        /*0092*/ 	.short	0x0030


	//----- nvinfo : EIATTR_PARAM_CBANK
	.align		4
        /*0094*/ 	.byte	0x04, 0x0a
        /*0096*/ 	.short	(.L_91 - .L_90)
	.align		4
.L_90:
        /*0098*/ 	.word	index@(.nv.constant0._Z13mic_box_checkPKdPKbdPiPdS4_)
        /*009c*/ 	.short	0x0380
        /*009e*/ 	.short	0x0030


	//----- nvinfo : EIATTR_SW_WAR
	.align		4
.L_91:
        /*00a0*/ 	.byte	0x04, 0x36
        /*00a2*/ 	.short	(.L_93 - .L_92)
.L_92:
        /*00a4*/ 	.word	0x00000008
.L_93:


//--------------------- .nv.info._Z24brute_force_full_generalPKdS0_S0_PKbmdPmS3_PiPdS5_bbbmS4_ --------------------------
	.section	.nv.info._Z24brute_force_full_generalPKdS0_S0_PKbmdPmS3_PiPdS5_bbbmS4_,"",@"SHT_CUDA_INFO"
	.sectionflags	@""
	.align	4


	//----- nvinfo : EIATTR_CUDA_API_VERSION
	.align		4
        /*0000*/ 	.byte	0x04, 0x37
        /*0002*/ 	.short	(.L_95 - .L_94)
.L_94:
        /*0004*/ 	.word	0x00000082


	//----- nvinfo : EIATTR_KPARAM_INFO
	.align		4
.L_95:
        /*0008*/ 	.byte	0x04, 0x17
        /*000a*/ 	.short	(.L_97 - .L_96)
.L_96:
        /*000c*/ 	.word	0x00000000
        /*0010*/ 	.short	0x000f
        /*0012*/ 	.short	0x0068
        /*0014*/ 	.byte	0x00, 0xf5, 0x21, 0x00


	//----- nvinfo : EIATTR_KPARAM_INFO
	.align		4
.L_97:
        /*0018*/ 	.byte	0x04, 0x17
        /*001a*/ 	.short	(.L_99 - .L_98)
.L_98:
        /*001c*/ 	.word	0x00000000
        /*0020*/ 	.short	0x000e
        /*0022*/ 	.short	0x0060
        /*0024*/ 	.byte	0x00, 0xf0, 0x21, 0x00


	//----- nvinfo : EIATTR_KPARAM_INFO
	.align		4
.L_99:
        /*0028*/ 	.byte	0x04, 0x17
        /*002a*/ 	.short	(.L_101 - .L_100)
.L_100:
        /*002c*/ 	.word	0x00000000
        /*0030*/ 	.short	0x000d
        /*0032*/ 	.short	0x005a
        /*0034*/ 	.byte	0x00, 0xf0, 0x05, 0x00


	//----- nvinfo : EIATTR_KPARAM_INFO
	.align		4
.L_101:
        /*0038*/ 	.byte	0x04, 0x17
        /*003a*/ 	.short	(.L_103 - .L_102)
.L_102:
        /*003c*/ 	.word	0x00000000
        /*0040*/ 	.short	0x000c
        /*0042*/ 	.short	0x0059
        /*0044*/ 	.byte	0x00, 0xf0, 0x05, 0x00


	//----- nvinfo : EIATTR_KPARAM_INFO
	.align		4
.L_103:
        /*0048*/ 	.byte	0x04, 0x17
        /*004a*/ 	.short	(.L_105 - .L_104)
.L_104:
        /*004c*/ 	.word	0x00000000
        /*0050*/ 	.short	0x000b
        /*0052*/ 	.short	0x0058
        /*0054*/ 	.byte	0x00, 0xf0, 0x05, 0x00


	//----- nvinfo : EIATTR_KPARAM_INFO
	.align		4
.L_105:
        /*0058*/ 	.byte	0x04, 0x17
        /*005a*/ 	.short	(.L_107 - .L_106)
.L_106:
        /*005c*/ 	.word	0x00000000
        /*0060*/ 	.short	0x000a
        /*0062*/ 	.short	0x0050
        /*0064*/ 	.byte	0x00, 0xf5, 0x21, 0x00


	//----- nvinfo : EIATTR_KPARAM_INFO
	.align		4
.L_107:
        /*0068*/ 	.byte	0x04, 0x17
        /*006a*/ 	.short	(.L_109 - .L_108)
.L_108:
        /*006c*/ 	.word	0x00000000
        /*0070*/ 	.short	0x0009
        /*0072*/ 	.short	0x0048
        /*0074*/ 	.byte	0x00, 0xf5, 0x21, 0x00


	//----- nvinfo : EIATTR_KPARAM_INFO
	.align		4
.L_109:
        /*0078*/ 	.byte	0x04, 0x17
        /*007a*/ 	.short	(.L_111 - .L_110)
.L_110:
        /*007c*/ 	.word	0x00000000
        /*0080*/ 	.short	0x0008
        /*0082*/ 	.short	0x0040
        /*0084*/ 	.byte	0x00, 0xf5, 0x21, 0x00


	//----- nvinfo : EIATTR_KPARAM_INFO
	.align		4
.L_111:
        /*0088*/ 	.byte	0x04, 0x17
        /*008a*/ 	.short	(.L_113 - .L_112)
.L_112:
        /*008c*/ 	.word	0x00000000
        /*0090*/ 	.short	0x0007
        /*0092*/ 	.short	0x0038
        /*0094*/ 	.byte	0x00, 0xf5, 0x21, 0x00


	//----- nvinfo : EIATTR_KPARAM_INFO
	.align		4
.L_113:
        /*0098*/ 	.byte	0x04, 0x17
        /*009a*/ 	.short	(.L_115 - .L_114)
.L_114:
        /*009c*/ 	.word	0x00000000
        /*00a0*/ 	.short	0x0006
        /*00a2*/ 	.short	0x0030
        /*00a4*/ 	.byte	0x00, 0xf5, 0x21, 0x00


	//----- nvinfo : EIATTR_KPARAM_INFO
	.align		4
.L_115:
        /*00a8*/ 	.byte	0x04, 0x17
        /*00aa*/ 	.short	(.L_117 - .L_116)
.L_116:
        /*00ac*/ 	.word	0x00000000
        /*00b0*/ 	.short	0x0005
        /*00b2*/ 	.short	0x0028
        /*00b4*/ 	.byte	0x00, 0xf0, 0x21, 0x00


	//----- nvinfo : EIATTR_KPARAM_INFO
	.align		4
.L_117:
        /*00b8*/ 	.byte	0x04, 0x17
        /*00ba*/ 	.short	(.L_119 - .L_118)
.L_118:
        /*00bc*/ 	.word	0x00000000
        /*00c0*/ 	.short	0x0004
        /*00c2*/ 	.short	0x0020
        /*00c4*/ 	.byte	0x00, 0xf0, 0x21, 0x00


	//----- nvinfo : EIATTR_KPARAM_INFO
	.align		4
.L_119:
        /*00c8*/ 	.byte	0x04, 0x17
        /*00ca*/ 	.short	(.L_121 - .L_120)
.L_120:
        /*00cc*/ 	.word	0x00000000
        /*00d0*/ 	.short	0x0003
        /*00d2*/ 	.short	0x0018
        /*00d4*/ 	.byte	0x00, 0xf5, 0x21, 0x00


	//----- nvinfo : EIATTR_KPARAM_INFO
	.align		4
.L_121:
        /*00d8*/ 	.byte	0x04, 0x17
        /*00da*/ 	.short	(.L_123 - .L_122)
.L_122:
        /*00dc*/ 	.word	0x00000000
        /*00e0*/ 	.short	0x0002
        /*00e2*/ 	.short	0x0010
        /*00e4*/ 	.byte	0x00, 0xf5, 0x21, 0x00


	//----- nvinfo : EIATTR_KPARAM_INFO
	.align		4
.L_123:
        /*00e8*/ 	.byte	0x04, 0x17
        /*00ea*/ 	.short	(.L_125 - .L_124)
.L_124:
        /*00ec*/ 	.word	0x00000000
        /*00f0*/ 	.short	0x0001
        /*00f2*/ 	.short	0x0008
        /*00f4*/ 	.byte	0x00, 0xf5, 0x21, 0x00


	//----- nvinfo : EIATTR_KPARAM_INFO
	.align		4
.L_125:
        /*00f8*/ 	.byte	0x04, 0x17
        /*00fa*/ 	.short	(.L_127 - .L_126)
.L_126:
        /*00fc*/ 	.word	0x00000000
        /*0100*/ 	.short	0x0000
        /*0102*/ 	.short	0x0000
        /*0104*/ 	.byte	0x00, 0xf5, 0x21, 0x00


	//----- nvinfo : EIATTR_SPARSE_MMA_MASK
	.align		4
.L_127:
        /*0108*/ 	.byte	0x03, 0x50
        /*010a*/ 	.short	0x0000


	//----- nvinfo : EIATTR_MAXREG_COUNT
	.align		4
        /*010c*/ 	.byte	0x03, 0x1b
        /*010e*/ 	.short	0x00ff


	//----- nvinfo : EIATTR_NUM_BARRIERS
	.align		4
        /*0110*/ 	.byte	0x02, 0x4c
        /*0112*/ 	.byte	0x01
	.zero		1


	//----- nvinfo : EIATTR_MERCURY_ISA_VERSION
	.align		4
        /*0114*/ 	.byte	0x03, 0x5f
        /*0116*/ 	.short	0x0101


	//----- nvinfo : EIATTR_INT_WARP_WIDE_INSTR_OFFSETS
	.align		4
        /*0118*/ 	.byte	0x04, 0x31
        /*011a*/ 	.short	(.L_129 - .L_128)


	//   ....[0]....
.L_128:
        /*011c*/ 	.word	0x00000bd0


	//   ....[1]....
        /*0120*/ 	.word	0x00000ce0


	//   ....[2]....
        /*0124*/ 	.word	0x00000cf0


	//----- nvinfo : EIATTR_VRC_CTA_INIT_COUNT
	.align		4
.L_129:
        /*0128*/ 	.byte	0x02, 0x4a
	.zero		1
	.zero		1


	//----- nvinfo : EIATTR_EXIT_INSTR_OFFSETS
	.align		4
        /*012c*/ 	.byte	0x04, 0x1c
        /*012e*/ 	.short	(.L_131 - .L_130)


	//   ....[0]....
.L_130:
        /*0130*/ 	.word	0x000002f0


	//   ....[1]....
        /*0134*/ 	.word	0x00000bb0


	//   ....[2]....
        /*0138*/ 	.word	0x00000da0


	//   ....[3]....
        /*013c*/ 	.word	0x00001050


	//   ....[4]....
        /*0140*/ 	.word	0x00001270


	//----- nvinfo : EIATTR_CRS_STACK_SIZE
	.align		4
.L_131:
        /*0144*/ 	.byte	0x04, 0x1e
        /*0146*/ 	.short	(.L_133 - .L_132)
.L_132:
        /*0148*/ 	.word	0x00000000


	//----- nvinfo : EIATTR_CBANK_PARAM_SIZE
	.align		4
.L_133:
        /*014c*/ 	.byte	0x03, 0x19
        /*014e*/ 	.short	0x0070


	//----- nvinfo : EIATTR_PARAM_CBANK
	.align		4
        /*0150*/ 	.byte	0x04, 0x0a
        /*0152*/ 	.short	(.L_135 - .L_134)
	.align		4
.L_134:
        /*0154*/ 	.word	index@(.nv.constant0._Z24brute_force_full_generalPKdS0_S0_PKbmdPmS3_PiPdS5_bbbmS4_)
        /*0158*/ 	.short	0x0380
        /*015a*/ 	.short	0x0070


	//----- nvinfo : EIATTR_SW_WAR
	.align		4
.L_135:
        /*015c*/ 	.byte	0x04, 0x36
        /*015e*/ 	.short	(.L_137 - .L_136)
.L_136:
        /*0160*/ 	.word	0x00000008
.L_137:


//--------------------- .nv.info._Z24brute_force_half_generalPKdS0_S0_PKbmdPmS3_PiPdS5_bbbmS4_ --------------------------
	.section	.nv.info._Z24brute_force_half_generalPKdS0_S0_PKbmdPmS3_PiPdS5_bbbmS4_,"",@"SHT_CUDA_INFO"
	.sectionflags	@""
	.align	4


	//----- nvinfo : EIATTR_CUDA_API_VERSION
	.align		4
        /*0000*/ 	.byte	0x04, 0x37
        /*0002*/ 	.short	(.L_139 - .L_138)
.L_138:
        /*0004*/ 	.word	0x00000082


	//----- nvinfo : EIATTR_KPARAM_INFO
	.align		4
.L_139:
        /*0008*/ 	.byte	0x04, 0x17
        /*000a*/ 	.short	(.L_141 - .L_140)
.L_140:
        /*000c*/ 	.word	0x00000000
        /*0010*/ 	.short	0x000f
        /*0012*/ 	.short	0x0068
        /*0014*/ 	.byte	0x00, 0xf5, 0x21, 0x00


	//----- nvinfo : EIATTR_KPARAM_INFO
	.align		4
.L_141:
        /*0018*/ 	.byte	0x04, 0x17
        /*001a*/ 	.short	(.L_143 - .L_142)
.L_142:
        /*001c*/ 	.word	0x00000000
        /*0020*/ 	.short	0x000e
        /*0022*/ 	.short	0x0060
        /*0024*/ 	.byte	0x00, 0xf0, 0x21, 0x00


	//----- nvinfo : EIATTR_KPARAM_INFO
	.align		4
.L_143:
        /*0028*/ 	.byte	0x04, 0x17
        /*002a*/ 	.short	(.L_145 - .L_144)
.L_144:
        /*002c*/ 	.word	0x00000000
        /*0030*/ 	.short	0x000d
        /*0032*/ 	.short	0x005a
        /*0034*/ 	.byte	0x00, 0xf0, 0x05, 0x00


	//----- nvinfo : EIATTR_KPARAM_INFO
	.align		4
.L_145:
        /*0038*/ 	.byte	0x04, 0x17
        /*003a*/ 	.short	(.L_147 - .L_146)
.L_146:
        /*003c*/ 	.word	0x00000000
        /*0040*/ 	.short	0x000c
        /*0042*/ 	.short	0x0059
        /*0044*/ 	.byte	0x00, 0xf0, 0x05, 0x00


	//----- nvinfo : EIATTR_KPARAM_INFO
	.align		4
.L_147:
        /*0048*/ 	.byte	0x04, 0x17
        /*004a*/ 	.short	(.L_149 - .L_148)
.L_148:
        /*004c*/ 	.word	0x00000000
        /*0050*/ 	.short	0x000b
        /*0052*/ 	.short	0x0058
        /*0054*/ 	.byte	0x00, 0xf0, 0x05, 0x00


	//----- nvinfo : EIATTR_KPARAM_INFO
	.align		4
.L_149:
        /*0058*/ 	.byte	0x04, 0x17
        /*005a*/ 	.short	(.L_151 - .L_150)
.L_150:
        /*005c*/ 	.word	0x00000000
        /*0060*/ 	.short	0x000a
        /*0062*/ 	.short	0x0050
        /*0064*/ 	.byte	0x00, 0xf5, 0x21, 0x00


	//----- nvinfo : EIATTR_KPARAM_INFO
	.align		4
.L_151:
        /*0068*/ 	.byte	0x04, 0x17
        /*006a*/ 	.short	(.L_153 - .L_152)
.L_152:
        /*006c*/ 	.word	0x00000000
        /*0070*/ 	.short	0x0009
        /*0072*/ 	.short	0x0048
        /*0074*/ 	.byte	0x00, 0xf5, 0x21, 0x00


	//----- nvinfo : EIATTR_KPARAM_INFO
	.align		4
.L_153:
        /*0078*/ 	.byte	0x04, 0x17
        /*007a*/ 	.short	(.L_155 - .L_154)
.L_154:
        /*007c*/ 	.word	0x00000000
        /*0080*/ 	.short	0x0008
        /*0082*/ 	.short	0x0040
        /*0084*/ 	.byte	0x00, 0xf5, 0x21, 0x00


	//----- nvinfo : EIATTR_KPARAM_INFO
	.align		4
.L_155:
        /*0088*/ 	.byte	0x04, 0x17
        /*008a*/ 	.short	(.L_157 - .L_156)
.L_156:
        /*008c*/ 	.word	0x00000000
        /*0090*/ 	.short	0x0007
        /*0092*/ 	.short	0x0038
        /*0094*/ 	.byte	0x00, 0xf5, 0x21, 0x00


	//----- nvinfo : EIATTR_KPARAM_INFO
	.align		4
.L_157:
        /*0098*/ 	.byte	0x04, 0x17
        /*009a*/ 	.short	(.L_159 - .L_158)
.L_158:
        /*009c*/ 	.word	0x00000000
        /*00a0*/ 	.short	0x0006
        /*00a2*/ 	.short	0x0030
        /*00a4*/ 	.byte	0x00, 0xf5, 0x21, 0x00


	//----- nvinfo : EIATTR_KPARAM_INFO
	.align		4
.L_159:
        /*00a8*/ 	.byte	0x04, 0x17
        /*00aa*/ 	.short	(.L_161 - .L_160)
.L_160:
        /*00ac*/ 	.word	0x00000000
        /*00b0*/ 	.short	0x0005
        /*00b2*/ 	.short	0x0028
        /*00b4*/ 	.byte	0x00, 0xf0, 0x21, 0x00


	//----- nvinfo : EIATTR_KPARAM_INFO
	.align		4
.L_161:
        /*00b8*/ 	.byte	0x04, 0x17
        /*00ba*/ 	.short	(.L_163 - .L_162)
.L_162:
        /*00bc*/ 	.word	0x00000000
        /*00c0*/ 	.short	0x0004
        /*00c2*/ 	.short	0x0020
        /*00c4*/ 	.byte	0x00, 0xf0, 0x21, 0x00


	//----- nvinfo : EIATTR_KPARAM_INFO
	.align		4
.L_163:
        /*00c8*/ 	.byte	0x04, 0x17
        /*00ca*/ 	.short	(.L_165 - .L_164)
.L_164:
        /*00cc*/ 	.word	0x00000000
        /*00d0*/ 	.short	0x0003
        /*00d2*/ 	.short	0x0018
        /*00d4*/ 	.byte	0x00, 0xf5, 0x21, 0x00


	//----- nvinfo : EIATTR_KPARAM_INFO
	.align		4
.L_165:
        /*00d8*/ 	.byte	0x04, 0x17
        /*00da*/ 	.short	(.L_167 - .L_166)
.L_166:
        /*00dc*/ 	.word	0x00000000
        /*00e0*/ 	.short	0x0002
        /*00e2*/ 	.short	0x0010
        /*00e4*/ 	.byte	0x00, 0xf5, 0x21, 0x00


	//----- nvinfo : EIATTR_KPARAM_INFO
	.align		4
.L_167:
        /*00e8*/ 	.byte	0x04, 0x17
        /*00ea*/ 	.short	(.L_169 - .L_168)
.L_168:
        /*00ec*/ 	.word	0x00000000
        /*00f0*/ 	.short	0x0001
        /*00f2*/ 	.short	0x0008
        /*00f4*/ 	.byte	0x00, 0xf5, 0x21, 0x00


	//----- nvinfo : EIATTR_KPARAM_INFO
	.align		4
.L_169:
        /*00f8*/ 	.byte	0x04, 0x17
        /*00fa*/ 	.short	(.L_171 - .L_170)
.L_170:
        /*00fc*/ 	.word	0x00000000
        /*0100*/ 	.short	0x0000
        /*0102*/ 	.short	0x0000
        /*0104*/ 	.byte	0x00, 0xf5, 0x21, 0x00


	//----- nvinfo : EIATTR_SPARSE_MMA_MASK
	.align		4
.L_171:
        /*0108*/ 	.byte	0x03, 0x50
        /*010a*/ 	.short	0x0000


	//----- nvinfo : EIATTR_MAXREG_COUNT
	.align		4
        /*010c*/ 	.byte	0x03, 0x1b
        /*010e*/ 	.short	0x00ff


	//----- nvinfo : EIATTR_NUM_BARRIERS
	.align		4
        /*0110*/ 	.byte	0x02, 0x4c
        /*0112*/ 	.byte	0x01
	.zero		1


	//----- nvinfo : EIATTR_MERCURY_ISA_VERSION
	.align		4
        /*0114*/ 	.byte	0x03, 0x5f
        /*0116*/ 	.short	0x0101


	//----- nvinfo : EIATTR_INT_WARP_WIDE_INSTR_OFFSETS
	.align		4
        /*0118*/ 	.byte	0x04, 0x31
        /*011a*/ 	.short	(.L_173 - .L_172)


	//   ....[0]....
.L_172:
        /*011c*/ 	.word	0x00000be0


	//   ....[1]....
        /*0120*/ 	.word	0x00000cf0


	//   ....[2]....
        /*0124*/ 	.word	0x00000d00


	//----- nvinfo : EIATTR_VRC_CTA_INIT_COUNT
	.align		4
.L_173:
        /*0128*/ 	.byte	0x02, 0x4a
	.zero		1
	.zero		1


	//----- nvinfo : EIATTR_EXIT_INSTR_OFFSETS
	.align		4
        /*012c*/ 	.byte	0x04, 0x1c
        /*012e*/ 	.short	(.L_175 - .L_174)


	//   ....[0]....
.L_174:
        /*0130*/ 	.word	0x000002f0


	//   ....[1]....
        /*0134*/ 	.word	0x00000bc0


	//   ....[2]....
        /*0138*/ 	.word	0x00000db0


	//   ....[3]....
        /*013c*/ 	.word	0x00000fb0


	//   ....[4]....
        /*0140*/ 	.word	0x000011c0


	//----- nvinfo : EIATTR_CRS_STACK_SIZE
	.align		4
.L_175:
        /*0144*/ 	.byte	0x04, 0x1e
        /*0146*/ 	.short	(.L_177 - .L_176)
.L_176:
        /*0148*/ 	.word	0x00000000


	//----- nvinfo : EIATTR_CBANK_PARAM_SIZE
	.align		4
.L_177:
        /*014c*/ 	.byte	0x03, 0x19
        /*014e*/ 	.short	0x0070


	//----- nvinfo : EIATTR_PARAM_CBANK
	.align		4
        /*0150*/ 	.byte	0x04, 0x0a
        /*0152*/ 	.short	(.L_179 - .L_178)
	.align		4
.L_178:
        /*0154*/ 	.word	index@(.nv.constant0._Z24brute_force_half_generalPKdS0_S0_PKbmdPmS3_PiPdS5_bbbmS4_)
        /*0158*/ 	.short	0x0380
        /*015a*/ 	.short	0x0070


	//----- nvinfo : EIATTR_SW_WAR
	.align		4
.L_179:
        /*015c*/ 	.byte	0x04, 0x36
        /*015e*/ 	.short	(.L_181 - .L_180)
.L_180:
        /*0160*/ 	.word	0x00000008
.L_181:


//--------------------- .nv.info._Z27brute_force_full_orthogonalPKdS0_PKbmdPmS3_PiPdS5_bbbmS4_ --------------------------
	.section	.nv.info._Z27brute_force_full_orthogonalPKdS0_PKbmdPmS3_PiPdS5_bbbmS4_,"",@"SHT_CUDA_INFO"
	.sectionflags	@""
	.align	4


	//----- nvinfo : EIATTR_CUDA_API_VERSION
	.align		4
        /*0000*/ 	.byte	0x04, 0x37
        /*0002*/ 	.short	(.L_183 - .L_182)
.L_182:
        /*0004*/ 	.word	0x00000082


	//----- nvinfo : EIATTR_KPARAM_INFO
	.align		4
.L_183:
        /*0008*/ 	.byte	0x04, 0x17
        /*000a*/ 	.short	(.L_185 - .L_184)
.L_184:
        /*000c*/ 	.word	0x00000000
        /*0010*/ 	.short	0x000e
        /*0012*/ 	.short	0x0060
        /*0014*/ 	.byte	0x00, 0xf5, 0x21, 0x00


	//----- nvinfo : EIATTR_KPARAM_INFO
	.align		4
.L_185:
        /*0018*/ 	.byte	0x04, 0x17
        /*001a*/ 	.short	(.L_187 - .L_186)
.L_186:
        /*001c*/ 	.word	0x00000000
        /*0020*/ 	.short	0x000d
        /*0022*/ 	.short	0x0058
        /*0024*/ 	.byte	0x00, 0xf0, 0x21, 0x00


	//----- nvinfo : EIATTR_KPARAM_INFO
	.align		4
.L_187:
        /*0028*/ 	.byte	0x04, 0x17
        /*002a*/ 	.short	(.L_189 - .L_188)
.L_188:
        /*002c*/ 	.word	0x00000000
        /*0030*/ 	.short	0x000c
        /*0032*/ 	.short	0x0052
        /*0034*/ 	.byte	0x00, 0xf0, 0x05, 0x00


	//----- nvinfo : EIATTR_KPARAM_INFO
	.align		4
.L_189:
        /*0038*/ 	.byte	0x04, 0x17
        /*003a*/ 	.short	(.L_191 - .L_190)
.L_190:
        /*003c*/ 	.word	0x00000000
        /*0040*/ 	.short	0x000b
        /*0042*/ 	.short	0x0051
        /*0044*/ 	.byte	0x00, 0xf0, 0x05, 0x00


	//----- nvinfo : EIATTR_KPARAM_INFO
	.align		4
.L_191:
        /*0048*/ 	.byte	0x04, 0x17
        /*004a*/ 	.short	(.L_193 - .L_192)
.L_192:
        /*004c*/ 	.word	0x00000000
        /*0050*/ 	.short	0x000a
        /*0052*/ 	.short	0x0050
        /*0054*/ 	.byte	0x00, 0xf0, 0x05, 0x00


	//----- nvinfo : EIATTR_KPARAM_INFO
	.align		4
.L_193:
        /*0058*/ 	.byte	0x04, 0x17
        /*005a*/ 	.short	(.L_195 - .L_194)
.L_194:
        /*005c*/ 	.word	0x00000000
        /*0060*/ 	.short	0x0009
        /*0062*/ 	.short	0x0048
        /*0064*/ 	.byte	0x00, 0xf5, 0x21, 0x00


	//----- nvinfo : EIATTR_KPARAM_INFO
	.align		4
.L_195:
        /*0068*/ 	.byte	0x04, 0x17
        /*006a*/ 	.short	(.L_197 - .L_196)
.L_196:
        /*006c*/ 	.word	0x00000000
        /*0070*/ 	.short	0x0008
        /*0072*/ 	.short	0x0040
        /*0074*/ 	.byte	0x00, 0xf5, 0x21, 0x00


	//----- nvinfo : EIATTR_KPARAM_INFO
	.align		4
.L_197:
        /*0078*/ 	.byte	0x04, 0x17
        /*007a*/ 	.short	(.L_199 - .L_198)
.L_198:
        /*007c*/ 	.word	0x00000000
        /*0080*/ 	.short	0x0007
        /*0082*/ 	.short	0x0038
        /*0084*/ 	.byte	0x00, 0xf5, 0x21, 0x00


	//----- nvinfo : EIATTR_KPARAM_INFO
	.align		4
.L_199:
        /*0088*/ 	.byte	0x04, 0x17
        /*008a*/ 	.short	(.L_201 - .L_200)
.L_200:
        /*008c*/ 	.word	0x00000000
        /*0090*/ 	.short	0x0006
        /*0092*/ 	.short	0x0030
        /*0094*/ 	.byte	0x00, 0xf5, 0x21, 0x00


	//----- nvinfo : EIATTR_KPARAM_INFO
	.align		4
.L_201:
        /*0098*/ 	.byte	0x04, 0x17
        /*009a*/ 	.short	(.L_203 - .L_202)
.L_202:
        /*009c*/ 	.word	0x00000000
        /*00a0*/ 	.short	0x0005
        /*00a2*/ 	.short	0x0028
        /*00a4*/ 	.byte	0x00, 0xf5, 0x21, 0x00


	//----- nvinfo : EIATTR_KPARAM_INFO
	.align		4
.L_203:
        /*00a8*/ 	.byte	0x04, 0x17
        /*00aa*/ 	.short	(.L_205 - .L_204)
.L_204:
        /*00ac*/ 	.word	0x00000000
        /*00b0*/ 	.short	0x0004
        /*00b2*/ 	.short	0x0020
        /*00b4*/ 	.byte	0x00, 0xf0, 0x21, 0x00


	//----- nvinfo : EIATTR_KPARAM_INFO
	.align		4
.L_205:
        /*00b8*/ 	.byte	0x04, 0x17
        /*00ba*/ 	.short	(.L_207 - .L_206)
.L_206:
        /*00bc*/ 	.word	0x00000000
        /*00c0*/ 	.short	0x0003
        /*00c2*/ 	.short	0x0018
        /*00c4*/ 	.byte	0x00, 0xf0, 0x21, 0x00


	//----- nvinfo : EIATTR_KPARAM_INFO
	.align		4
.L_207:
        /*00c8*/ 	.byte	0x04, 0x17
        /*00ca*/ 	.short	(.L_209 - .L_208)
.L_208:
        /*00cc*/ 	.word	0x00000000
        /*00d0*/ 	.short	0x0002
        /*00d2*/ 	.short	0x0010
        /*00d4*/ 	.byte	0x00, 0xf5, 0x21, 0x00


	//----- nvinfo : EIATTR_KPARAM_INFO
	.align		4
.L_209:
        /*00d8*/ 	.byte	0x04, 0x17
        /*00da*/ 	.short	(.L_211 - .L_210)
.L_210:
        /*00dc*/ 	.word	0x00000000
        /*00e0*/ 	.short	0x0001
        /*00e2*/ 	.short	0x0008
        /*00e4*/ 	.byte	0x00, 0xf5, 0x21, 0x00


	//----- nvinfo : EIATTR_KPARAM_INFO
	.align		4
.L_211:
        /*00e8*/ 	.byte	0x04, 0x17
        /*00ea*/ 	.short	(.L_213 - .L_212)
.L_212:
        /*00ec*/ 	.word	0x00000000
        /*00f0*/ 	.short	0x0000
        /*00f2*/ 	.short	0x0000
        /*00f4*/ 	.byte	0x00, 0xf5, 0x21, 0x00


	//----- nvinfo : EIATTR_SPARSE_MMA_MASK
	.align		4
.L_213:
        /*00f8*/ 	.byte	0x03, 0x50
        /*00fa*/ 	.short	0x0000


	//----- nvinfo : EIATTR_MAXREG_COUNT
	.align		4
        /*00fc*/ 	.byte	0x03, 0x1b
        /*00fe*/ 	.short	0x00ff


	//----- nvinfo : EIATTR_MERCURY_ISA_VERSION
	.align		4
        /*0100*/ 	.byte	0x03, 0x5f
        /*0102*/ 	.short	0x0101


	//----- nvinfo : EIATTR_INT_WARP_WIDE_INSTR_OFFSETS
	.align		4
        /*0104*/ 	.byte	0x04, 0x31
        /*0106*/ 	.short	(.L_215 - .L_214)


	//   ....[0]....
.L_214:
        /*0108*/ 	.word	0x00000d90


	//   ....[1]....
        /*010c*/ 	.word	0x00000ea0


	//   ....[2]....
        /*0110*/ 	.word	0x00000eb0


	//----- nvinfo : EIATTR_VRC_CTA_INIT_COUNT
	.align		4
.L_215:
        /*0114*/ 	.byte	0x02, 0x4a
	.zero		1
	.zero		1


	//----- nvinfo : EIATTR_EXIT_INSTR_OFFSETS
	.align		4
        /*0118*/ 	.byte	0x04, 0x1c
        /*011a*/ 	.short	(.L_217 - .L_216)


	//   ....[0]....
.L_216:
        /*011c*/ 	.word	0x00000110


	//   ....[1]....
        /*0120*/ 	.word	0x00000d70


	//   ....[2]....
        /*0124*/ 	.word	0x00000f60


	//   ....[3]....
        /*0128*/ 	.word	0x00001210


	//   ....[4]....
        /*012c*/ 	.word	0x00001400


	//----- nvinfo : EIATTR_CRS_STACK_SIZE
	.align		4
.L_217:
        /*0130*/ 	.byte	0x04, 0x1e
        /*0132*/ 	.short	(.L_219 - .L_218)
.L_218:
        /*0134*/ 	.word	0x00000000


	//----- nvinfo : EIATTR_CBANK_PARAM_SIZE
	.align		4
.L_219:
        /*0138*/ 	.byte	0x03, 0x19
        /*013a*/ 	.short	0x0068


	//----- nvinfo : EIATTR_PARAM_CBANK
	.align		4
        /*013c*/ 	.byte	0x04, 0x0a
        /*013e*/ 	.short	(.L_221 - .L_220)
	.align		4
.L_220:
        /*0140*/ 	.word	index@(.nv.constant0._Z27brute_force_full_orthogonalPKdS0_PKbmdPmS3_PiPdS5_bbbmS4_)
        /*0144*/ 	.short	0x0380
        /*0146*/ 	.short	0x0068


	//----- nvinfo : EIATTR_SW_WAR
	.align		4
.L_221:
        /*0148*/ 	.byte	0x04, 0x36
        /*014a*/ 	.short	(.L_223 - .L_222)
.L_222:
        /*014c*/ 	.word	0x00000008
.L_223:


//--------------------- .nv.info._Z27brute_force_half_orthogonalPKdS0_PKbmdPmS3_PiPdS5_bbbmS4_ --------------------------
	.section	.nv.info._Z27brute_force_half_orthogonalPKdS0_PKbmdPmS3_PiPdS5_bbbmS4_,"",@"SHT_CUDA_INFO"
	.sectionflags	@""
	.align	4


	//----- nvinfo : EIATTR_CUDA_API_VERSION
	.align		4
        /*0000*/ 	.byte	0x04, 0x37
        /*0002*/ 	.short	(.L_225 - .L_224)
.L_224:
        /*0004*/ 	.word	0x00000082


	//----- nvinfo : EIATTR_KPARAM_INFO
	.align		4
.L_225:
        /*0008*/ 	.byte	0x04, 0x17
        /*000a*/ 	.short	(.L_227 - .L_226)
.L_226:
        /*000c*/ 	.word	0x00000000
        /*0010*/ 	.short	0x000e
        /*0012*/ 	.short	0x0060
        /*0014*/ 	.byte	0x00, 0xf5, 0x21, 0x00


	//----- nvinfo : EIATTR_KPARAM_INFO
	.align		4
.L_227:
        /*0018*/ 	.byte	0x04, 0x17
        /*001a*/ 	.short	(.L_229 - .L_228)
.L_228:
        /*001c*/ 	.word	0x00000000
        /*0020*/ 	.short	0x000d
        /*0022*/ 	.short	0x0058
        /*0024*/ 	.byte	0x00, 0xf0, 0x21, 0x00


	//----- nvinfo : EIATTR_KPARAM_INFO
	.align		4
.L_229:
        /*0028*/ 	.byte	0x04, 0x17
        /*002a*/ 	.short	(.L_231 - .L_230)
.L_230:
        /*002c*/ 	.word	0x00000000
        /*0030*/ 	.short	0x000c
        /*0032*/ 	.short	0x0052
        /*0034*/ 	.byte	0x00, 0xf0, 0x05, 0x00


	//----- nvinfo : EIATTR_KPARAM_INFO
	.align		4
.L_231:
        /*0038*/ 	.byte	0x04, 0x17
        /*003a*/ 	.short	(.L_233 - .L_232)
.L_232:
        /*003c*/ 	.word	0x00000000
        /*0040*/ 	.short	0x000b
        /*0042*/ 	.short	0x0051
        /*0044*/ 	.byte	0x00, 0xf0, 0x05, 0x00


	//----- nvinfo : EIATTR_KPARAM_INFO
	.align		4
.L_233:
        /*0048*/ 	.byte	0x04, 0x17
        /*004a*/ 	.short	(.L_235 - .L_234)
.L_234:
        /*004c*/ 	.word	0x00000000
        /*0050*/ 	.short	0x000a
        /*0052*/ 	.short	0x0050
        /*0054*/ 	.byte	0x00, 0xf0, 0x05, 0x00


	//----- nvinfo : EIATTR_KPARAM_INFO
	.align		4
.L_235:
        /*0058*/ 	.byte	0x04, 0x17
        /*005a*/ 	.short	(.L_237 - .L_236)
.L_236:
        /*005c*/ 	.word	0x00000000
        /*0060*/ 	.short	0x0009
        /*0062*/ 	.short	0x0048
        /*0064*/ 	.byte	0x00, 0xf5, 0x21, 0x00


	//----- nvinfo : EIATTR_KPARAM_INFO
	.align		4
.L_237:
        /*0068*/ 	.byte	0x04, 0x17
        /*006a*/ 	.short	(.L_239 - .L_238)
.L_238:
        /*006c*/ 	.word	0x00000000
        /*0070*/ 	.short	0x0008
        /*0072*/ 	.short	0x0040
        /*0074*/ 	.byte	0x00, 0xf5, 0x21, 0x00


	//----- nvinfo : EIATTR_KPARAM_INFO
	.align		4
.L_239:
        /*0078*/ 	.byte	0x04, 0x17
        /*007a*/ 	.short	(.L_241 - .L_240)
.L_240:
        /*007c*/ 	.word	0x00000000
        /*0080*/ 	.short	0x0007
        /*0082*/ 	.short	0x0038
        /*0084*/ 	.byte	0x00, 0xf5, 0x21, 0x00


	//----- nvinfo : EIATTR_KPARAM_INFO
	.align		4
.L_241:
        /*0088*/ 	.byte	0x04, 0x17
        /*008a*/ 	.short	(.L_243 - .L_242)
.L_242:
        /*008c*/ 	.word	0x00000000
        /*0090*/ 	.short	0x0006
        /*0092*/ 	.short	0x0030
        /*0094*/ 	.byte	0x00, 0xf5, 0x21, 0x00


	//----- nvinfo : EIATTR_KPARAM_INFO
	.align		4
.L_243:
        /*0098*/ 	.byte	0x04, 0x17
        /*009a*/ 	.short	(.L_245 - .L_244)
.L_244:
        /*009c*/ 	.word	0x00000000
        /*00a0*/ 	.short	0x0005
        /*00a2*/ 	.short	0x0028
        /*00a4*/ 	.byte	0x00, 0xf5, 0x21, 0x00


	//----- nvinfo : EIATTR_KPARAM_INFO
	.align		4
.L_245:
        /*00a8*/ 	.byte	0x04, 0x17
        /*00aa*/ 	.short	(.L_247 - .L_246)
.L_246:
        /*00ac*/ 	.word	0x00000000
        /*00b0*/ 	.short	0x0004
        /*00b2*/ 	.short	0x0020
        /*00b4*/ 	.byte	0x00, 0xf0, 0x21, 0x00


	//----- nvinfo : EIATTR_KPARAM_INFO
	.align		4
.L_247:
        /*00b8*/ 	.byte	0x04, 0x17
        /*00ba*/ 	.short	(.L_249 - .L_248)
.L_248:
        /*00bc*/ 	.word	0x00000000
        /*00c0*/ 	.short	0x0003
        /*00c2*/ 	.short	0x0018
        /*00c4*/ 	.byte	0x00, 0xf0, 0x21, 0x00


	//----- nvinfo : EIATTR_KPARAM_INFO
	.align		4
.L_249:
        /*00c8*/ 	.byte	0x04, 0x17
        /*00ca*/ 	.short	(.L_251 - .L_250)
.L_250:
        /*00cc*/ 	.word	0x00000000
        /*00d0*/ 	.short	0x0002
        /*00d2*/ 	.short	0x0010
        /*00d4*/ 	.byte	0x00, 0xf5, 0x21, 0x00


	//----- nvinfo : EIATTR_KPARAM_INFO
	.align		4
.L_251:
        /*00d8*/ 	.byte	0x04, 0x17
        /*00da*/ 	.short	(.L_253 - .L_252)
.L_252:
        /*00dc*/ 	.word	0x00000000
        /*00e0*/ 	.short	0x0001
        /*00e2*/ 	.short	0x0008
        /*00e4*/ 	.byte	0x00, 0xf5, 0x21, 0x00


	//----- nvinfo : EIATTR_KPARAM_INFO
	.align		4
.L_253:
        /*00e8*/ 	.byte	0x04, 0x17
        /*00ea*/ 	.short	(.L_255 - .L_254)
.L_254:
        /*00ec*/ 	.word	0x00000000
        /*00f0*/ 	.short	0x0000
        /*00f2*/ 	.short	0x0000
        /*00f4*/ 	.byte	0x00, 0xf5, 0x21, 0x00


	//----- nvinfo : EIATTR_SPARSE_MMA_MASK
	.align		4
.L_255:
        /*00f8*/ 	.byte	0x03, 0x50
        /*00fa*/ 	.short	0x0000


	//----- nvinfo : EIATTR_MAXREG_COUNT
	.align		4
        /*00fc*/ 	.byte	0x03, 0x1b
        /*00fe*/ 	.short	0x00ff


	//----- nvinfo : EIATTR_MERCURY_ISA_VERSION
	.align		4
        /*0100*/ 	.byte	0x03, 0x5f
        /*0102*/ 	.short	0x0101


	//----- nvinfo : EIATTR_INT_WARP_WIDE_INSTR_OFFSETS
	.align		4
        /*0104*/ 	.byte	0x04, 0x31
        /*0106*/ 	.short	(.L_257 - .L_256)


	//   ....[0]....
.L_256:
        /*0108*/ 	.word	0x00000da0


	//   ....[1]....
        /*010c*/ 	.word	0x00000eb0


	//   ....[2]....
        /*0110*/ 	.word	0x00000ec0


	//----- nvinfo : EIATTR_VRC_CTA_INIT_COUNT
	.align		4
.L_257:
        /*0114*/ 	.byte	0x02, 0x4a
	.zero		1
	.zero		1


	//----- nvinfo : EIATTR_EXIT_INSTR_OFFSETS
	.align		4
        /*0118*/ 	.byte	0x04, 0x1c
        /*011a*/ 	.short	(.L_259 - .L_258)


	//   ....[0]....
.L_258:
        /*011c*/ 	.word	0x00000110


	//   ....[1]....
        /*0120*/ 	.word	0x00000d80


	//   ....[2]....
        /*0124*/ 	.word	0x00000f70


	//   ....[3]....
        /*0128*/ 	.word	0x00001140


	//   ....[4]....
        /*012c*/ 	.word	0x00001320


	//----- nvinfo : EIATTR_CRS_STACK_SIZE
	.align		4
.L_259:
        /*0130*/ 	.byte	0x04, 0x1e
        /*0132*/ 	.short	(.L_261 - .L_260)
.L_260:
        /*0134*/ 	.word	0x00000000


	//----- nvinfo : EIATTR_CBANK_PARAM_SIZE
	.align		4
.L_261:
        /*0138*/ 	.byte	0x03, 0x19
        /*013a*/ 	.short	0x0068


	//----- nvinfo : EIATTR_PARAM_CBANK
	.align		4
        /*013c*/ 	.byte	0x04, 0x0a
        /*013e*/ 	.short	(.L_263 - .L_262)
	.align		4
.L_262:
        /*0140*/ 	.word	index@(.nv.constant0._Z27brute_force_half_orthogonalPKdS0_PKbmdPmS3_PiPdS5_bbbmS4_)
        /*0144*/ 	.short	0x0380
        /*0146*/ 	.short	0x0068


	//----- nvinfo : EIATTR_SW_WAR
	.align		4
.L_263:
        /*0148*/ 	.byte	0x04, 0x36
        /*014a*/ 	.short	(.L_265 - .L_264)
.L_264:
        /*014c*/ 	.word	0x00000008
.L_265:


//--------------------- .nv.info._Z32compute_mic_neighbours_half_implPKdS0_PKbmdPmS3_PiPdS5_bbb --------------------------
	.section	.nv.info._Z32compute_mic_neighbours_half_implPKdS0_PKbmdPmS3_PiPdS5_bbb,"",@"SHT_CUDA_INFO"
	.sectionflags	@""
	.align	4


	//----- nvinfo : EIATTR_CUDA_API_VERSION
	.align		4
        /*0000*/ 	.byte	0x04, 0x37
        /*0002*/ 	.short	(.L_267 - .L_266)
.L_266:
        /*0004*/ 	.word	0x00000082


	//----- nvinfo : EIATTR_KPARAM_INFO
	.align		4
.L_267:
        /*0008*/ 	.byte	0x04, 0x17
        /*000a*/ 	.short	(.L_269 - .L_268)
.L_268:
        /*000c*/ 	.word	0x00000000
        /*0010*/ 	.short	0x000c
        /*0012*/ 	.short	0x0052
        /*0014*/ 	.byte	0x00, 0xf0, 0x05, 0x00


	//----- nvinfo : EIATTR_KPARAM_INFO
	.align		4
.L_269:
        /*0018*/ 	.byte	0x04, 0x17
        /*001a*/ 	.short	(.L_271 - .L_270)
.L_270:
        /*001c*/ 	.word	0x00000000
        /*0020*/ 	.short	0x000b
        /*0022*/ 	.short	0x0051
        /*0024*/ 	.byte	0x00, 0xf0, 0x05, 0x00


	//----- nvinfo : EIATTR_KPARAM_INFO
	.align		4
.L_271:
        /*0028*/ 	.byte	0x04, 0x17
        /*002a*/ 	.short	(.L_273 - .L_272)
.L_272:
        /*002c*/ 	.word	0x00000000
        /*0030*/ 	.short	0x000a
        /*0032*/ 	.short	0x0050
        /*0034*/ 	.byte	0x00, 0xf0, 0x05, 0x00


	//----- nvinfo : EIATTR_KPARAM_INFO
	.align		4
.L_273:
        /*0038*/ 	.byte	0x04, 0x17
        /*003a*/ 	.short	(.L_275 - .L_274)
.L_274:
        /*003c*/ 	.word	0x00000000
        /*0040*/ 	.short	0x0009
        /*0042*/ 	.short	0x0048
        /*0044*/ 	.byte	0x00, 0xf5, 0x21, 0x00


	//----- nvinfo : EIATTR_KPARAM_INFO
	.align		4
.L_275:
        /*0048*/ 	.byte	0x04, 0x17
        /*004a*/ 	.short	(.L_277 - .L_276)
.L_276:
        /*004c*/ 	.word	0x00000000
        /*0050*/ 	.short	0x0008
        /*0052*/ 	.short	0x0040
        /*0054*/ 	.byte	0x00, 0xf5, 0x21, 0x00


	//----- nvinfo : EIATTR_KPARAM_INFO
	.align		4
.L_277:
        /*0058*/ 	.byte	0x04, 0x17
        /*005a*/ 	.short	(.L_279 - .L_278)
.L_278:
        /*005c*/ 	.word	0x00000000
        /*0060*/ 	.short	0x0007
        /*0062*/ 	.short	0x0038
        /*0064*/ 	.byte	0x00, 0xf5, 0x21, 0x00


	//----- nvinfo : EIATTR_KPARAM_INFO
	.align		4
.L_279:
        /*0068*/ 	.byte	0x04, 0x17
        /*006a*/ 	.short	(.L_281 - .L_280)
.L_280:
        /*006c*/ 	.word	0x00000000
        /*0070*/ 	.short	0x0006
        /*0072*/ 	.short	0x0030
        /*0074*/ 	.byte	0x00, 0xf5, 0x21, 0x00


	//----- nvinfo : EIATTR_KPARAM_INFO
	.align		4
.L_281:
        /*0078*/ 	.byte	0x04, 0x17
        /*007a*/ 	.short	(.L_283 - .L_282)
.L_282:
        /*007c*/ 	.word	0x00000000
        /*0080*/ 	.short	0x0005
        /*0082*/ 	.short	0x0028
        /*0084*/ 	.byte	0x00, 0xf5, 0x21, 0x00


	//----- nvinfo : EIATTR_KPARAM_INFO
	.align		4
.L_283:
        /*0088*/ 	.byte	0x04, 0x17
        /*008a*/ 	.short	(.L_285 - .L_284)
.L_284:
        /*008c*/ 	.word	0x00000000
        /*0090*/ 	.short	0x0004
        /*0092*/ 	.short	0x0020
        /*0094*/ 	.byte	0x00, 0xf0, 0x21, 0x00


	//----- nvinfo : EIATTR_KPARAM_INFO
	.align		4
.L_285:
        /*0098*/ 	.byte	0x04, 0x17
        /*009a*/ 	.short	(.L_287 - .L_286)
.L_286:
        /*009c*/ 	.word	0x00000000
        /*00a0*/ 	.short	0x0003
        /*00a2*/ 	.short	0x0018
        /*00a4*/ 	.byte	0x00, 0xf0, 0x21, 0x00


	//----- nvinfo : EIATTR_KPARAM_INFO
	.align		4
.L_287:
        /*00a8*/ 	.byte	0x04, 0x17
        /*00aa*/ 	.short	(.L_289 - .L_288)
.L_288:
        /*00ac*/ 	.word	0x00000000
        /*00b0*/ 	.short	0x0002
        /*00b2*/ 	.short	0x0010
        /*00b4*/ 	.byte	0x00, 0xf5, 0x21, 0x00


	//----- nvinfo : EIATTR_KPARAM_INFO
	.align		4
.L_289:
        /*00b8*/ 	.byte	0x04, 0x17
        /*00ba*/ 	.short	(.L_291 - .L_290)
.L_290:
        /*00bc*/ 	.word	0x00000000
        /*00c0*/ 	.short	0x0001
        /*00c2*/ 	.short	0x0008
        /*00c4*/ 	.byte	0x00, 0xf5, 0x21, 0x00


	//----- nvinfo : EIATTR_KPARAM_INFO
	.align		4
.L_291:
        /*00c8*/ 	.byte	0x04, 0x17
        /*00ca*/ 	.short	(.L_293 - .L_292)
.L_292:
        /*00cc*/ 	.word	0x00000000
        /*00d0*/ 	.short	0x0000
        /*00d2*/ 	.short	0x0000
        /*00d4*/ 	.byte	0x00, 0xf5, 0x21, 0x00


	//----- nvinfo : EIATTR_SPARSE_MMA_MASK
	.align		4
.L_293:
        /*00d8*/ 	.byte	0x03, 0x50
        /*00da*/ 	.short	0x0000


	//----- nvinfo : EIATTR_MAXREG_COUNT
	.align		4
        /*00dc*/ 	.byte	0x03, 0x1b
        /*00de*/ 	.short	0x00ff


	//----- nvinfo : EIATTR_NUM_BARRIERS
	.align		4
        /*00e0*/ 	.byte	0x02, 0x4c
        /*00e2*/ 	.byte	0x01
	.zero		1


	//----- nvinfo : EIATTR_MERCURY_ISA_VERSION
	.align		4
        /*00e4*/ 	.byte	0x03, 0x5f
        /*00e6*/ 	.short	0x0101


	//----- nvinfo : EIATTR_INT_WARP_WIDE_INSTR_OFFSETS
	.align		4
        /*00e8*/ 	.byte	0x04, 0x31
        /*00ea*/ 	.short	(.L_295 - .L_294)


	//   ....[0]....
.L_294:
        /*00ec*/ 	.word	0x00004990


	//   ....[1]....
        /*00f0*/ 	.word	0x00004ac0


	//   ....[2]....
        /*00f4*/ 	.word	0x00004ad0


	//----- nvinfo : EIATTR_VRC_CTA_INIT_COUNT
	.align		4
.L_295:
        /*00f8*/ 	.byte	0x02, 0x4a
	.zero		1
	.zero		1


	//----- nvinfo : EIATTR_EXIT_INSTR_OFFSETS
	.align		4
        /*00fc*/ 	.byte	0x04, 0x1c
        /*00fe*/ 	.short	(.L_297 - .L_296)


	//   ....[0]....
.L_296:
        /*0100*/ 	.word	0x00002770


	//   ....[1]....
        /*0104*/ 	.word	0x00004970


	//   ....[2]....
        /*0108*/ 	.word	0x00004cd0


	//   ....[3]....
        /*010c*/ 	.word	0x00004ed0


	//----- nvinfo : EIATTR_INDIRECT_BRANCH_TARGETS
	.align		4
.L_297:
        /*0110*/ 	.byte	0x04, 0x34
        /*0112*/ 	.short	(.L_299 - .L_298)


	//   ....[0]....
.L_298:
        /*0114*/ 	.word	.L_x_233@srel
        /*0118*/ 	.short	0x0
        /*011a*/ 	.short	0x0
        /*011c*/ 	.word	0x3
        /*0120*/ 	.word	.L_x_234@srel
        /*0124*/ 	.word	.L_x_235@srel
        /*0128*/ 	.word	.L_x_236@srel


	//----- nvinfo : EIATTR_CRS_STACK_SIZE
	.align		4
.L_299:
        /*012c*/ 	.byte	0x04, 0x1e
        /*012e*/ 	.short	(.L_301 - .L_300)
.L_300:
        /*0130*/ 	.word	0x00000000


	//----- nvinfo : EIATTR_CBANK_PARAM_SIZE
	.align		4
.L_301:
        /*0134*/ 	.byte	0x03, 0x19
        /*0136*/ 	.short	0x0053


	//----- nvinfo : EIATTR_PARAM_CBANK
	.align		4
        /*0138*/ 	.byte	0x04, 0x0a
        /*013a*/ 	.short	(.L_303 - .L_302)
	.align		4
.L_302:
        /*013c*/ 	.word	index@(.nv.constant0._Z32compute_mic_neighbours_half_implPKdS0_PKbmdPmS3_PiPdS5_bbb)
        /*0140*/ 	.short	0x0380
        /*0142*/ 	.short	0x0053


	//----- nvinfo : EIATTR_SW_WAR
	.align		4
.L_303:
        /*0144*/ 	.byte	0x04, 0x36
        /*0146*/ 	.short	(.L_305 - .L_304)
.L_304:
        /*0148*/ 	.word	0x00000008
.L_305:


//--------------------- .nv.info._Z32compute_mic_neighbours_full_implPKdS0_PKbmdPmS3_PiPdS5_bbb --------------------------
	.section	.nv.info._Z32compute_mic_neighbours_full_implPKdS0_PKbmdPmS3_PiPdS5_bbb,"",@"SHT_CUDA_INFO"
	.sectionflags	@""
	.align	4


	//----- nvinfo : EIATTR_CUDA_API_VERSION
	.align		4
        /*0000*/ 	.byte	0x04, 0x37
        /*0002*/ 	.short	(.L_307 - .L_306)
.L_306:
        /*0004*/ 	.word	0x00000082


	//----- nvinfo : EIATTR_KPARAM_INFO
	.align		4
.L_307:
        /*0008*/ 	.byte	0x04, 0x17
        /*000a*/ 	.short	(.L_309 - .L_308)
.L_308:
        /*000c*/ 	.word	0x00000000
        /*0010*/ 	.short	0x000c
        /*0012*/ 	.short	0x0052
        /*0014*/ 	.byte	0x00, 0xf0, 0x05, 0x00


	//----- nvinfo : EIATTR_KPARAM_INFO
	.align		4
.L_309:
        /*0018*/ 	.byte	0x04, 0x17
        /*001a*/ 	.short	(.L_311 - .L_310)
.L_310:
        /*001c*/ 	.word	0x00000000
        /*0020*/ 	.short	0x000b
        /*0022*/ 	.short	0x0051
        /*0024*/ 	.byte	0x00, 0xf0, 0x05, 0x00


	//----- nvinfo : EIATTR_KPARAM_INFO
	.align		4
.L_311:
        /*0028*/ 	.byte	0x04, 0x17
        /*002a*/ 	.short	(.L_313 - .L_312)
.L_312:
        /*002c*/ 	.word	0x00000000
        /*0030*/ 	.short	0x000a
        /*0032*/ 	.short	0x0050
        /*0034*/ 	.byte	0x00, 0xf0, 0x05, 0x00


	//----- nvinfo : EIATTR_KPARAM_INFO
	.align		4
.L_313:
        /*0038*/ 	.byte	0x04, 0x17
        /*003a*/ 	.short	(.L_315 - .L_314)
.L_314:
        /*003c*/ 	.word	0x00000000
        /*0040*/ 	.short	0x0009
        /*0042*/ 	.short	0x0048
        /*0044*/ 	.byte	0x00, 0xf5, 0x21, 0x00


	//----- nvinfo : EIATTR_KPARAM_INFO
	.align		4
.L_315:
        /*0048*/ 	.byte	0x04, 0x17
        /*004a*/ 	.short	(.L_317 - .L_316)
.L_316:
        /*004c*/ 	.word	0x00000000
        /*0050*/ 	.short	0x0008
        /*0052*/ 	.short	0x0040
        /*0054*/ 	.byte	0x00, 0xf5, 0x21, 0x00


	//----- nvinfo : EIATTR_KPARAM_INFO
	.align		4
.L_317:
        /*0058*/ 	.byte	0x04, 0x17
        /*005a*/ 	.short	(.L_319 - .L_318)
.L_318:
        /*005c*/ 	.word	0x00000000
        /*0060*/ 	.short	0x0007
        /*0062*/ 	.short	0x0038
        /*0064*/ 	.byte	0x00, 0xf5, 0x21, 0x00


	//----- nvinfo : EIATTR_KPARAM_INFO
	.align		4
.L_319:
        /*0068*/ 	.byte	0x04, 0x17
        /*006a*/ 	.short	(.L_321 - .L_320)
.L_320:
        /*006c*/ 	.word	0x00000000
        /*0070*/ 	.short	0x0006
        /*0072*/ 	.short	0x0030
        /*0074*/ 	.byte	0x00, 0xf5, 0x21, 0x00


	//----- nvinfo : EIATTR_KPARAM_INFO
	.align		4
.L_321:
        /*0078*/ 	.byte	0x04, 0x17
        /*007a*/ 	.short	(.L_323 - .L_322)
.L_322:
        /*007c*/ 	.word	0x00000000
        /*0080*/ 	.short	0x0005
        /*0082*/ 	.short	0x0028
        /*0084*/ 	.byte	0x00, 0xf5, 0x21, 0x00


	//----- nvinfo : EIATTR_KPARAM_INFO
	.align		4
.L_323:
        /*0088*/ 	.byte	0x04, 0x17
        /*008a*/ 	.short	(.L_325 - .L_324)
.L_324:
        /*008c*/ 	.word	0x00000000
        /*0090*/ 	.short	0x0004
        /*0092*/ 	.short	0x0020
        /*0094*/ 	.byte	0x00, 0xf0, 0x21, 0x00


	//----- nvinfo : EIATTR_KPARAM_INFO
	.align		4
.L_325:
        /*0098*/ 	.byte	0x04, 0x17
        /*009a*/ 	.short	(.L_327 - .L_326)
.L_326:
        /*009c*/ 	.word	0x00000000
        /*00a0*/ 	.short	0x0003
        /*00a2*/ 	.short	0x0018
        /*00a4*/ 	.byte	0x00, 0xf0, 0x21, 0x00


	//----- nvinfo : EIATTR_KPARAM_INFO
	.align		4
.L_327:
        /*00a8*/ 	.byte	0x04, 0x17
        /*00aa*/ 	.short	(.L_329 - .L_328)
.L_328:
        /*00ac*/ 	.word	0x00000000
        /*00b0*/ 	.short	0x0002
        /*00b2*/ 	.short	0x0010
        /*00b4*/ 	.byte	0x00, 0xf5, 0x21, 0x00


	//----- nvinfo : EIATTR_KPARAM_INFO
	.align		4
.L_329:
        /*00b8*/ 	.byte	0x04, 0x17
        /*00ba*/ 	.short	(.L_331 - .L_330)
.L_330:
        /*00bc*/ 	.word	0x00000000
        /*00c0*/ 	.short	0x0001
        /*00c2*/ 	.short	0x0008
        /*00c4*/ 	.byte	0x00, 0xf5, 0x21, 0x00


	//----- nvinfo : EIATTR_KPARAM_INFO
	.align		4
.L_331:
        /*00c8*/ 	.byte	0x04, 0x17
        /*00ca*/ 	.short	(.L_333 - .L_332)
.L_332:
        /*00cc*/ 	.word	0x00000000
        /*00d0*/ 	.short	0x0000
        /*00d2*/ 	.short	0x0000
        /*00d4*/ 	.byte	0x00, 0xf5, 0x21, 0x00


	//----- nvinfo : EIATTR_SPARSE_MMA_MASK
	.align		4
.L_333:
        /*00d8*/ 	.byte	0x03, 0x50
        /*00da*/ 	.short	0x0000


	//----- nvinfo : EIATTR_MAXREG_COUNT
	.align		4
        /*00dc*/ 	.byte	0x03, 0x1b
        /*00de*/ 	.short	0x00ff


	//----- nvinfo : EIATTR_NUM_BARRIERS
	.align		4
        /*00e0*/ 	.byte	0x02, 0x4c
        /*00e2*/ 	.byte	0x01
	.zero		1


	//----- nvinfo : EIATTR_MERCURY_ISA_VERSION
	.align		4
        /*00e4*/ 	.byte	0x03, 0x5f
        /*00e6*/ 	.short	0x0101


	//----- nvinfo : EIATTR_INT_WARP_WIDE_INSTR_OFFSETS
	.align		4
        /*00e8*/ 	.byte	0x04, 0x31
        /*00ea*/ 	.short	(.L_335 - .L_334)


	//   ....[0]....
.L_334:
        /*00ec*/ 	.word	0x000045a0


	//   ....[1]....
        /*00f0*/ 	.word	0x000046f0


	//   ....[2]....
        /*00f4*/ 	.word	0x00004700


	//   ....[3]....
        /*00f8*/ 	.word	0x00004fc0


	//   ....[4]....
        /*00fc*/ 	.word	0x00005100


	//   ....[5]....
        /*0100*/ 	.word	0x00005110


	//   ....[6]....
        /*0104*/ 	.word	0x00005900


	//   ....[7]....
        /*0108*/ 	.word	0x00005a40


	//   ....[8]....
        /*010c*/ 	.word	0x00005a50


	//----- nvinfo : EIATTR_VRC_CTA_INIT_COUNT
	.align		4
.L_335:
        /*0110*/ 	.byte	0x02, 0x4a
	.zero		1
	.zero		1


	//----- nvinfo : EIATTR_EXIT_INSTR_OFFSETS
	.align		4
        /*0114*/ 	.byte	0x04, 0x1c
        /*0116*/ 	.short	(.L_337 - .L_336)


	//   ....[0]....
.L_336:
        /*0118*/ 	.word	0x000025f0


	//   ....[1]....
        /*011c*/ 	.word	0x00002670


	//   ....[2]....
        /*0120*/ 	.word	0x00004b20


	//   ....[3]....
        /*0124*/ 	.word	0x00005500


	//   ....[4]....
        /*0128*/ 	.word	0x00005dc0


	//----- nvinfo : EIATTR_INDIRECT_BRANCH_TARGETS
	.align		4
.L_337:
        /*012c*/ 	.byte	0x04, 0x34
        /*012e*/ 	.short	(.L_339 - .L_338)


	//   ....[0]....
.L_338:
        /*0130*/ 	.word	.L_x_237@srel
        /*0134*/ 	.short	0x0
        /*0136*/ 	.short	0x0
        /*0138*/ 	.word	0x3
        /*013c*/ 	.word	.L_x_238@srel
        /*0140*/ 	.word	.L_x_239@srel
        /*0144*/ 	.word	.L_x_240@srel


	//----- nvinfo : EIATTR_CRS_STACK_SIZE
	.align		4
.L_339:
        /*0148*/ 	.byte	0x04, 0x1e
        /*014a*/ 	.short	(.L_341 - .L_340)
.L_340:
        /*014c*/ 	.word	0x00000000


	//----- nvinfo : EIATTR_CBANK_PARAM_SIZE
	.align		4
.L_341:
        /*0150*/ 	.byte	0x03, 0x19
        /*0152*/ 	.short	0x0053


	//----- nvinfo : EIATTR_PARAM_CBANK
	.align		4
        /*0154*/ 	.byte	0x04, 0x0a
        /*0156*/ 	.short	(.L_343 - .L_342)
	.align		4
.L_342:
        /*0158*/ 	.word	index@(.nv.constant0._Z32compute_mic_neighbours_full_implPKdS0_PKbmdPmS3_PiPdS5_bbb)
        /*015c*/ 	.short	0x0380
        /*015e*/ 	.short	0x0053


	//----- nvinfo : EIATTR_SW_WAR
	.align		4
.L_343:
        /*0160*/ 	.byte	0x04, 0x36
        /*0162*/ 	.short	(.L_345 - .L_344)
.L_344:
        /*0164*/ 	.word	0x00000008
.L_345:


//--------------------- .nv.callgraph             --------------------------
	.section	.nv.callgraph,"",@"SHT_CUDA_CALLGRAPH"
	.align	4
	.sectionentsize	8
	.align		4
        /*0000*/ 	.word	0x00000000
	.align		4
        /*0004*/ 	.word	0xffffffff
	.align		4
        /*0008*/ 	.word	0x00000000
	.align		4
        /*000c*/ 	.word	0xfffffffe
	.align		4
        /*0010*/ 	.word	0x00000000
	.align		4
        /*0014*/ 	.word	0xfffffffd
	.align		4
        /*0018*/ 	.word	0x00000000
	.align		4
        /*001c*/ 	.word	0xfffffffc


//--------------------- .nv.constant2._Z32compute_mic_neighbours_half_implPKdS0_PKbmdPmS3_PiPdS5_bbb --------------------------
	.section	.nv.constant2._Z32compute_mic_neighbours_half_implPKdS0_PKbmdPmS3_PiPdS5_bbb,"a",@progbits
	.sectionflags	@""
	.align	4
.nv.constant2._Z32compute_mic_neighbours_half_implPKdS0_PKbmdPmS3_PiPdS5_bbb:
        /*0000*/ 	.byte	0xa0, 0x04, 0x00, 0x00, 0x90, 0x1a, 0x00, 0x00, 0x90, 0x03, 0x00, 0x00


//--------------------- .nv.constant2._Z32compute_mic_neighbours_full_implPKdS0_PKbmdPmS3_PiPdS5_bbb --------------------------
	.section	.nv.constant2._Z32compute_mic_neighbours_full_implPKdS0_PKbmdPmS3_PiPdS5_bbb,"a",@progbits
	.sectionflags	@""
	.align	4
.nv.constant2._Z32compute_mic_neighbours_full_implPKdS0_PKbmdPmS3_PiPdS5_bbb:
        /*0000*/ 	.byte	0x40, 0x04, 0x00, 0x00, 0x60, 0x19, 0x00, 0x00, 0x30, 0x03, 0x00, 0x00


//--------------------- .text._Z13mic_box_checkPKdPKbdPiPdS4_ --------------------------
	.section	.text._Z13mic_box_checkPKdPKbdPiPdS4_,"ax",@progbits
	.align	128
        .global         _Z13mic_box_checkPKdPKbdPiPdS4_
        .type           _Z13mic_box_checkPKdPKbdPiPdS4_,@function
        .size           _Z13mic_box_checkPKdPKbdPiPdS4_,(.L_x_243 - _Z13mic_box_checkPKdPKbdPiPdS4_)
        .other          _Z13mic_box_checkPKdPKbdPiPdS4_,@"STO_CUDA_ENTRY STV_DEFAULT"
_Z13mic_box_checkPKdPKbdPiPdS4_:
.text._Z13mic_box_checkPKdPKbdPiPdS4_:
[----:B------:R-:W-:Y:S01]  /*0000*/  LDC R1, c[0x0][0x37c] ;  /* 0x0000df00ff017b82 */ /* 0x000fe20000000800 */
[----:B------:R-:W0:Y:S01]  /*0010*/  S2R R13, SR_TID.X ;  /* 0x00000000000d7919 */ /* 0x000e220000002100 */
[----:B------:R-:W1:Y:S01]  /*0020*/  LDCU.64 UR10, c[0x0][0x358] ;  /* 0x00006b00ff0a77ac */ /* 0x000e620008000a00 */
[----:B------:R-:W-:Y:S01]  /*0030*/  BSSY.RECONVERGENT B0, `(.L_x_0) ;  /* 0x0000011000007945 */ /* 0x000fe20003800200 */
[C---:B0-----:R-:W-:Y:S02]  /*0040*/  ISETP.GT.U32.AND P0, PT, R13.reuse, 0x2, PT ;  /* 0x000000020d00780c */ /* 0x041fe40003f04070 */
[----:B------:R-:W-:-:S11]  /*0050*/  ISETP.NE.AND P1, PT, R13, RZ, PT ;  /* 0x000000ff0d00720c */ /* 0x000fd60003f25270 */
[----:B-1----:R-:W-:Y:S05]  /*0060*/  @P0 BRA `(.L_x_1) ;  /* 0x0000000000340947 */ /* 0x002fea0003800000 */
[----:B------:R-:W0:Y:S01]  /*0070*/  LDC.64 R2, c[0x0][0x380] ;  /* 0x0000e000ff027b82 */ /* 0x000e220000000a00 */
[----:B------:R-:W-:-:S04]  /*0080*/  IMAD R5, R13, 0x3, RZ ;  /* 0x000000030d057824 */ /* 0x000fc800078e02ff */
[----:B0-----:R-:W-:-:S05]  /*0090*/  IMAD.WIDE.U32 R2, R5, 0x8, R2 ;  /* 0x0000000805027825 */ /* 0x001fca00078e0002 */
[----:B------:R-:W2:Y:S04]  /*00a0*/  LDG.E.64 R4, desc[UR10][R2.64] ;  /* 0x0000000a02047981 */ /* 0x000ea8000c1e1b00 */
[----:B------:R-:W3:Y:S04]  /*00b0*/  LDG.E.64 R6, desc[UR10][R2.64+0x8] ;  /* 0x0000080a02067981 */ /* 0x000ee8000c1e1b00 */
[----:B------:R-:W4:Y:S01]  /*00c0*/  LDG.E.64 R8, desc[UR10][R2.64+0x10] ;  /* 0x0000100a02087981 */ /* 0x000f22000c1e1b00 */
[----:B------:R-:W-:Y:S01]  /*00d0*/  MOV R0, 0x400 ;  /* 0x0000040000007802 */ /* 0x000fe20000000f00 */
[----:B------:R-:W0:Y:S03]  /*00e0*/  S2R R11, SR_CgaCtaId ;  /* 0x00000000000b7919 */ /* 0x000e260000008800 */
[----:B0-----:R-:W-:-:S05]  /*00f0*/  LEA R0, R11, R0, 0x18 ;  /* 0x000000000b007211 */ /* 0x001fca00078ec0ff */
[----:B------:R-:W-:-:S05]  /*0100*/  IMAD R11, R13, 0x18, R0 ;  /* 0x000000180d0b7824 */ /* 0x000fca00078e0200 */
[----:B--2---:R0:W-:Y:S04]  /*0110*/  STS.64 [R11], R4 ;  /* 0x000000040b007388 */ /* 0x0041e80000000a00 */
[----:B---3--:R0:W-:Y:S04]  /*0120*/  STS.64 [R11+0x8], R6 ;  /* 0x000008060b007388 */ /* 0x0081e80000000a00 */
[----:B----4-:R0:W-:Y:S02]  /*0130*/  STS.64 [R11+0x10], R8 ;  /* 0x000010080b007388 */ /* 0x0101e40000000a00 */
.L_x_1:
[----:B------:R-:W-:Y:S05]  /*0140*/  BSYNC.RECONVERGENT B0 ;  /* 0x0000000000007941 */ /* 0x000fea0003800200 */
.L_x_0:
[----:B------:R-:W-:Y:S06]  /*0150*/  BAR.SYNC.DEFER_BLOCKING 0x0 ;  /* 0x0000000000007b1d */ /* 0x000fec0000010000 */
[----:B------:R-:W-:Y:S05]  /*0160*/  @P1 EXIT ;  /* 0x000000000000194d */ /* 0x000fea0003800000 */
[----:B------:R-:W1:Y:S01]  /*0170*/  S2UR UR5, SR_CgaCtaId ;  /* 0x00000000000579c3 */ /* 0x000e620000008800 */
[----:B------:R-:W-:Y:S02]  /*0180*/  UMOV UR4, 0x400 ;  /* 0x0000040000047882 */ /* 0x000fe40000000000 */
[----:B-1----:R-:W-:-:S09]  /*0190*/  ULEA UR4, UR5, UR4, 0x18 ;  /* 0x0000000405047291 */ /* 0x002fd2000f8ec0ff */
[----:B0-----:R-:W0:Y:S04]  /*01a0*/  LDS.128 R8, [UR4] ;  /* 0x00000004ff087984 */ /* 0x001e280008000c00 */
[----:B------:R-:W1:Y:S04]  /*01b0*/  LDS.128 R4, [UR4+0x10] ;  /* 0x00001004ff047984 */ /* 0x000e680008000c00 */
[----:B------:R-:W2:Y:S04]  /*01c0*/  LDS.64 R18, [UR4+0x40] ;  /* 0x00004004ff127984 */ /* 0x000ea80008000a00 */
[----:B------:R-:W3:Y:S01]  /*01d0*/  LDS.128 R12, [UR4+0x20] ;  /* 0x00002004ff0c7984 */ /* 0x000ee20008000c00 */
[----:B0-----:R-:W-:-:S02]  /*01e0*/  R2UR UR12, R10 ;  /* 0x000000000a0c72ca */ /* 0x001fc400000e0000 */
[----:B------:R-:W-:Y:S02]  /*01f0*/  R2UR UR13, R11 ;  /* 0x000000000b0d72ca */ /* 0x000fe400000e0000 */
[----:B------:R-:W-:Y:S02]  /*0200*/  R2UR UR6, R8 ;  /* 0x00000000080672ca */ /* 0x000fe400000e0000 */
[----:B------:R-:W-:Y:S02]  /*0210*/  R2UR UR7, R9 ;  /* 0x00000000090772ca */ /* 0x000fe400000e0000 */
[----:B-1----:R-:W-:Y:S01]  /*0220*/  R2UR UR8, R4 ;  /* 0x00000000040872ca */ /* 0x002fe200000e0000 */
[----:B------:R-:W0:Y:S01]  /*0230*/  LDS.128 R8, [UR4+0x30] ;  /* 0x00003004ff087984 */ /* 0x000e220008000c00 */
[----:B------:R-:W-:-:S03]  /*0240*/  R2UR UR9, R5 ;  /* 0x00000000050972ca */ /* 0x000fc600000e0000 */
[----:B------:R-:W-:Y:S02]  /*0250*/  IMAD.U32 R2, RZ, RZ, UR12 ;  /* 0x0000000cff027e24 */ /* 0x000fe4000f8e00ff */
[----:B------:R-:W-:Y:S02]  /*0260*/  IMAD.U32 R3, RZ, RZ, UR13 ;  /* 0x0000000dff037e24 */ /* 0x000fe4000f8e00ff */
[----:B------:R-:W-:Y:S02]  /*0270*/  IMAD.U32 R4, RZ, RZ, UR6 ;  /* 0x00000006ff047e24 */ /* 0x000fe4000f8e00ff */
[----:B------:R-:W-:Y:S02]  /*0280*/  IMAD.U32 R5, RZ, RZ, UR7 ;  /* 0x00000007ff057e24 */ /* 0x000fe4000f8e00ff */
[----:B------:R-:W-:Y:S01]  /*0290*/  DMUL R2, R2, UR12 ;  /* 0x0000000c02027c28 */ /* 0x000fe20008000000 */
[----:B------:R-:W-:Y:S02]  /*02a0*/  IMAD.U32 R30, RZ, RZ, UR8 ;  /* 0x00000008ff1e7e24 */ /* 0x000fe4000f8e00ff */
[----:B------:R-:W-:-:S05]  /*02b0*/  IMAD.U32 R31, RZ, RZ, UR9 ;  /* 0x00000009ff1f7e24 */ /* 0x000fca000f8e00ff */
[----:B------:R-:W-:Y:S01]  /*02c0*/  DFMA R2, R4, UR6, R2 ;  /* 0x0000000604027c2b */ /* 0x000fe20008000002 */
[----:B------:R-:W-:Y:S01]  /*02d0*/  IMAD.MOV.U32 R4, RZ, RZ, 0x0 ;  /* 0x00000000ff047424 */ /* 0x000fe200078e00ff */
[----:B------:R-:W-:-:S06]  /*02e0*/  MOV R5, 0x3fd80000 ;  /* 0x3fd8000000057802 */ /* 0x000fcc0000000f00 */
[----:B------:R-:W-:-:S06]  /*02f0*/  DFMA R30, R30, UR8, R2 ;  /* 0x000000081e1e7c2b */ /* 0x000fcc0008000002 */
[----:B------:R-:W1:Y:S04]  /*0300*/  MUFU.RSQ64H R27, R31 ;  /* 0x0000001f001b7308 */ /* 0x000e680000001c00 */
[----:B------:R-:W-:-:S05]  /*0310*/  VIADD R26, R31, 0xfcb00000 ;  /* 0xfcb000001f1a7836 */ /* 0x000fca0000000000 */
[----:B------:R-:W-:Y:S01]  /*0320*/  ISETP.GE.U32.AND P0, PT, R26, 0x7ca00000, PT ;  /* 0x7ca000001a00780c */ /* 0x000fe20003f06070 */
[----:B-1----:R-:W-:-:S08]  /*0330*/  DMUL R2, R26, R26 ;  /* 0x0000001a1a027228 */ /* 0x002fd00000000000 */
[----:B------:R-:W-:-:S08]  /*0340*/  DFMA R2, R30, -R2, 1 ;  /* 0x3ff000001e02742b */ /* 0x000fd00000000802 */
[----:B------:R-:W-:Y:S02]  /*0350*/  DFMA R4, R2, R4, 0.5 ;  /* 0x3fe000000204742b */ /* 0x000fe40000000004 */
[----:B------:R-:W-:-:S08]  /*0360*/  DMUL R2, R26, R2 ;  /* 0x000000021a027228 */ /* 0x000fd00000000000 */
[----:B------:R-:W-:-:S08]  /*0370*/  DFMA R16, R4, R2, R26 ;  /* 0x000000020410722b */ /* 0x000fd0000000001a */
[----:B------:R-:W-:Y:S02]  /*0380*/  DMUL R2, R30, R16 ;  /* 0x000000101e027228 */ /* 0x000fe40000000000 */
[----:B------:R-:W-:Y:S02]  /*0390*/  VIADD R5, R17, 0xfff00000 ;  /* 0xfff0000011057836 */ /* 0x000fe40000000000 */
[----:B------:R-:W-:-:S04]  /*03a0*/  IMAD.MOV.U32 R4, RZ, RZ, R16 ;  /* 0x000000ffff047224 */ /* 0x000fc800078e0010 */
[----:B------:R-:W-:-:S08]  /*03b0*/  DFMA R20, R2, -R2, R30 ;  /* 0x800000020214722b */ /* 0x000fd0000000001e */
[----:B------:R-:W-:Y:S01]  /*03c0*/  DFMA R22, R20, R4, R2 ;  /* 0x000000041416722b */ /* 0x000fe20000000002 */
[----:B0-23--:R-:W-:Y:S10]  /*03d0*/  @!P0 BRA `(.L_x_2) ;  /* 0x0000000000208947 */ /* 0x00dff40003800000 */
[----:B------:R-:W-:Y:S01]  /*03e0*/  IMAD.MOV.U32 R0, RZ, RZ, R16 ;  /* 0x000000ffff007224 */ /* 0x000fe200078e0010 */
[----:B------:R-:W-:Y:S01]  /*03f0*/  MOV R4, 0x440 ;  /* 0x0000044000047802 */ /* 0x000fe20000000f00 */
[----:B------:R-:W-:Y:S02]  /*0400*/  IMAD.MOV.U32 R27, RZ, RZ, R31 ;  /* 0x000000ffff1b7224 */ /* 0x000fe400078e001f */
[----:B------:R-:W-:Y:S02]  /*0410*/  IMAD.MOV.U32 R16, RZ, RZ, R20 ;  /* 0x000000ffff107224 */ /* 0x000fe400078e0014 */
[----:B------:R-:W-:-:S07]  /*0420*/  IMAD.MOV.U32 R17, RZ, RZ, R21 ;  /* 0x000000ffff117224 */ /* 0x000fce00078e0015 */
[----:B------:R-:W-:Y:S05]  /*0430*/  CALL.REL.NOINC `($__internal_2_$__cuda_sm20_dsqrt_rn_f64_mediumpath_v1) ;  /* 0x0000002000707944 */ /* 0x000fea0003c00000 */
[----:B------:R-:W-:Y:S01]  /*0440*/  IMAD.MOV.U32 R22, RZ, RZ, R2 ;  /* 0x000000ffff167224 */ /* 0x000fe200078e0002 */
[----:B------:R-:W-:-:S07]  /*0450*/  MOV R23, R3 ;  /* 0x0000000300177202 */ /* 0x000fce0000000f00 */
.L_x_2:
[----:B------:R-:W-:Y:S01]  /*0460*/  DMUL R2, R12, R12 ;  /* 0x0000000c0c027228 */ /* 0x000fe20000000000 */
[----:B------:R-:W-:Y:S02]  /*0470*/  IMAD.MOV.U32 R4, RZ, RZ, 0x0 ;  /* 0x00000000ff047424 */ /* 0x000fe400078e00ff */
[----:B------:R-:W-:-:S05]  /*0480*/  IMAD.MOV.U32 R5, RZ, RZ, 0x3fd80000 ;  /* 0x3fd80000ff057424 */ /* 0x000fca00078e00ff */
[----:B------:R-:W-:-:S08]  /*0490*/  DFMA R2, R6, R6, R2 ;  /* 0x000000060602722b */ /* 0x000fd00000000002 */
[----:B------:R-:W-:-:S06]  /*04a0*/  DFMA R30, R14, R14, R2 ;  /* 0x0000000e0e1e722b */ /* 0x000fcc0000000002 */
[----:B------:R-:W0:Y:S04]  /*04b0*/  MUFU.RSQ64H R27, R31 ;  /* 0x0000001f001b7308 */ /* 0x000e280000001c00 */
[----:B------:R-:W-:-:S05]  /*04c0*/  VIADD R26, R31, 0xfcb00000 ;  /* 0xfcb000001f1a7836 */ /* 0x000fca0000000000 */
[----:B------:R-:W-:Y:S01]  /*04d0*/  ISETP.GE.U32.AND P0, PT, R26, 0x7ca00000, PT ;  /* 0x7ca000001a00780c */ /* 0x000fe20003f06070 */
[----:B0-----:R-:W-:-:S08]  /*04e0*/  DMUL R2, R26, R26 ;  /* 0x0000001a1a027228 */ /* 0x001fd00000000000 */
        /* <DEDUP_REMOVED lines=9> */
[----:B------:R-:W-:Y:S10]  /*0580*/  @!P0 BRA `(.L_x_3) ;  /* 0x0000000000208947 */ /* 0x000ff40003800000 */
[----:B------:R-:W-:Y:S01]  /*0590*/  IMAD.MOV.U32 R0, RZ, RZ, R16 ;  /* 0x000000ffff007224 */ /* 0x000fe200078e0010 */
[----:B------:R-:W-:Y:S01]  /*05a0*/  MOV R16, R24 ;  /* 0x0000001800107202 */ /* 0x000fe20000000f00 */
[----:B------:R-:W-:Y:S01]  /*05b0*/  IMAD.MOV.U32 R27, RZ, RZ, R31 ;  /* 0x000000ffff1b7224 */ /* 0x000fe200078e001f */
[----:B------:R-:W-:Y:S01]  /*05c0*/  MOV R4, 0x5f0 ;  /* 0x000005f000047802 */ /* 0x000fe20000000f00 */
[----:B------:R-:W-:-:S07]  /*05d0*/  IMAD.MOV.U32 R17, RZ, RZ, R25 ;  /* 0x000000ffff117224 */ /* 0x000fce00078e0019 */
[----:B------:R-:W-:Y:S05]  /*05e0*/  CALL.REL.NOINC `($__internal_2_$__cuda_sm20_dsqrt_rn_f64_mediumpath_v1) ;  /* 0x0000002000047944 */ /* 0x000fea0003c00000 */
[----:B------:R-:W-:Y:S02]  /*05f0*/  IMAD.MOV.U32 R20, RZ, RZ, R2 ;  /* 0x000000ffff147224 */ /* 0x000fe400078e0002 */
[----:B------:R-:W-:-:S07]  /*0600*/  IMAD.MOV.U32 R21, RZ, RZ, R3 ;  /* 0x000000ffff157224 */ /* 0x000fce00078e0003 */
.L_x_3:
        /* <DEDUP_REMOVED lines=14> */
[----:B------:R-:W-:Y:S01]  /*06f0*/  VIADD R5, R29, 0xfff00000 ;  /* 0xfff000001d057836 */ /* 0x000fe20000000000 */
[----:B------:R-:W-:-:S05]  /*0700*/  MOV R4, R28 ;  /* 0x0000001c00047202 */ /* 0x000fca0000000f00 */
[----:B------:R-:W-:-:S08]  /*0710*/  DFMA R16, R24, -R24, R30 ;  /* 0x800000181810722b */ /* 0x000fd0000000001e */
[----:B------:R-:W-:Y:S01]  /*0720*/  DFMA R2, R16, R4, R24 ;  /* 0x000000041002722b */ /* 0x000fe20000000018 */
[----:B------:R-:W-:Y:S10]  /*0730*/  @!P0 BRA `(.L_x_4) ;  /* 0x0000000000188947 */ /* 0x000ff40003800000 */
[----:B------:R-:W-:Y:S01]  /*0740*/  IMAD.MOV.U32 R0, RZ, RZ, R28 ;  /* 0x000000ffff007224 */ /* 0x000fe200078e001c */
[----:B------:R-:W-:Y:S01]  /*0750*/  MOV R4, 0x7a0 ;  /* 0x000007a000047802 */ /* 0x000fe20000000f00 */
[----:B------:R-:W-:Y:S02]  /*0760*/  IMAD.MOV.U32 R27, RZ, RZ, R31 ;  /* 0x000000ffff1b7224 */ /* 0x000fe400078e001f */
[----:B------:R-:W-:Y:S02]  /*0770*/  IMAD.MOV.U32 R2, RZ, RZ, R24 ;  /* 0x000000ffff027224 */ /* 0x000fe400078e0018 */
[----:B------:R-:W-:-:S07]  /*0780*/  IMAD.MOV.U32 R3, RZ, RZ, R25 ;  /* 0x000000ffff037224 */ /* 0x000fce00078e0019 */
[----:B------:R-:W-:Y:S05]  /*0790*/  CALL.REL.NOINC `($__internal_2_$__cuda_sm20_dsqrt_rn_f64_mediumpath_v1) ;  /* 0x0000001c00987944 */ /* 0x000fea0003c00000 */
.L_x_4:
[----:B------:R-:W0:Y:S01]  /*07a0*/  LDC.64 R16, c[0x0][0x388] ;  /* 0x0000e200ff107b82 */ /* 0x000e220000000a00 */
[----:B------:R-:W1:Y:S07]  /*07b0*/  LDCU.64 UR4, c[0x0][0x3a0] ;  /* 0x00007400ff0477ac */ /* 0x000e6e0008000a00 */
[----:B------:R-:W2:Y:S01]  /*07c0*/  LDC.64 R4, c[0x0][0x3a8] ;  /* 0x0000ea00ff047b82 */ /* 0x000ea20000000a00 */
[----:B0-----:R-:W3:Y:S04]  /*07d0*/  LDG.E.U8 R27, desc[UR10][R16.64+0x1] ;  /* 0x0000010a101b7981 */ /* 0x001ee8000c1e1100 */
[----:B------:R-:W4:Y:S04]  /*07e0*/  LDG.E.U8 R0, desc[UR10][R16.64] ;  /* 0x0000000a10007981 */ /* 0x000f28000c1e1100 */
[----:B------:R0:W5:Y:S01]  /*07f0*/  LDG.E.U8 R26, desc[UR10][R16.64+0x2] ;  /* 0x0000020a101a7981 */ /* 0x000162000c1e1100 */
[----:B-1----:R-:W-:-:S04]  /*0800*/  ISETP.NE.U32.AND P0, PT, RZ, UR4, PT ;  /* 0x00000004ff007c0c */ /* 0x002fc8000bf05070 */
[----:B------:R-:W-:Y:S01]  /*0810*/  ISETP.NE.AND.EX P0, PT, RZ, UR5, PT, P0 ;  /* 0x00000005ff007c0c */ /* 0x000fe2000bf05300 */
[----:B0-----:R-:W-:-:S12]  /*0820*/  IMAD.MOV.U32 R16, RZ, RZ, 0x2 ;  /* 0x00000002ff107424 */ /* 0x001fd800078e00ff */
[----:B------:R-:W0:Y:S02]  /*0830*/  @P0 LDC.64 R24, c[0x0][0x3a0] ;  /* 0x0000e800ff180b82 */ /* 0x000e240000000a00 */
[----:B0-----:R0:W-:Y:S04]  /*0840*/  @P0 STG.E.64 desc[UR10][R24.64], R22 ;  /* 0x0000001618000986 */ /* 0x0011e8000c101b0a */
[----:B------:R0:W-:Y:S04]  /*0850*/  @P0 STG.E.64 desc[UR10][R24.64+0x8], R20 ;  /* 0x0000081418000986 */ /* 0x0001e8000c101b0a */
[----:B------:R0:W-:Y:S01]  /*0860*/  @P0 STG.E.64 desc[UR10][R24.64+0x10], R2 ;  /* 0x0000100218000986 */ /* 0x0001e2000c101b0a */
[----:B---3--:R-:W-:-:S02]  /*0870*/  ISETP.NE.AND P2, PT, R27, RZ, PT ;  /* 0x000000ff1b00720c */ /* 0x008fc40003f45270 */
[----:B----4-:R-:W-:Y:S02]  /*0880*/  ISETP.NE.AND P1, PT, R0, RZ, PT ;  /* 0x000000ff0000720c */ /* 0x010fe40003f25270 */
[----:B-----5:R-:W-:Y:S02]  /*0890*/  ISETP.NE.AND P0, PT, R26, RZ, PT ;  /* 0x000000ff1a00720c */ /* 0x020fe40003f05270 */
[----:B------:R-:W-:Y:S02]  /*08a0*/  SEL R0, RZ, 0x1, !P1 ;  /* 0x00000001ff007807 */ /* 0x000fe40004800000 */
[----:B------:R-:W-:-:S05]  /*08b0*/  SEL R17, RZ, 0x1, !P0 ;  /* 0x00000001ff117807 */ /* 0x000fca0004000000 */
[----:B------:R-:W-:Y:S02]  /*08c0*/  @P2 SEL R0, R16, 0x1, P1 ;  /* 0x0000000110002807 */ /* 0x000fe40000800000 */
[----:B--2---:R-:W-:Y:S02]  /*08d0*/  ISETP.EQ.U32.AND P1, PT, R4, RZ, PT ;  /* 0x000000ff0400720c */ /* 0x004fe40003f22070 */
[----:B------:R-:W-:Y:S02]  /*08e0*/  LOP3.LUT P2, RZ, R0, R17, RZ, 0xfc, !PT ;  /* 0x0000001100ff7212 */ /* 0x000fe4000784fcff */
[----:B------:R-:W-:-:S11]  /*08f0*/  PLOP3.LUT P0, PT, PT, PT, PT, 0x80, 0x8 ;  /* 0x000000000008781c */ /* 0x000fd60003f0f070 */
[----:B0-----:R-:W-:Y:S05]  /*0900*/  @!P2 BRA `(.L_x_5) ;  /* 0x00000000009ca947 */ /* 0x001fea0003800000 */
[----:B------:R-:W-:Y:S01]  /*0910*/  DSETP.MIN.AND P2, P3, R20, R22, PT ;  /* 0x000000161400722a */ /* 0x000fe20003b40000 */
[----:B------:R-:W-:Y:S01]  /*0920*/  IMAD.MOV.U32 R0, RZ, RZ, R21 ;  /* 0x000000ffff007224 */ /* 0x000fe200078e0015 */
[----:B------:R-:W-:Y:S01]  /*0930*/  UMOV UR4, 0xa0b5ed8d ;  /* 0xa0b5ed8d00047882 */ /* 0x000fe20000000000 */
[----:B------:R-:W-:Y:S01]  /*0940*/  IMAD.MOV.U32 R25, RZ, RZ, R23 ;  /* 0x000000ffff197224 */ /* 0x000fe200078e0017 */
[----:B------:R-:W-:Y:S01]  /*0950*/  UMOV UR5, 0x3eb0c6f7 ;  /* 0x3eb0c6f700057882 */ /* 0x000fe20000000000 */
[----:B------:R-:W-:-:S03]  /*0960*/  IMAD.MOV.U32 R17, RZ, RZ, R22 ;  /* 0x000000ffff117224 */ /* 0x000fc600078e0016 */
[----:B------:R-:W-:Y:S02]  /*0970*/  FSEL R27, R0, R25, P2 ;  /* 0x00000019001b7208 */ /* 0x000fe40001000000 */
[----:B------:R-:W-:-:S04]  /*0980*/  MOV R0, R20 ;  /* 0x0000001400007202 */ /* 0x000fc80000000f00 */
[----:B------:R-:W-:Y:S01]  /*0990*/  @P3 LOP3.LUT R27, R25, 0x80000, RZ, 0xfc, !PT ;  /* 0x00080000191b3812 */ /* 0x000fe200078efcff */
[----:B------:R-:W-:Y:S01]  /*09a0*/  IMAD.MOV.U32 R25, RZ, RZ, R2 ;  /* 0x000000ffff197224 */ /* 0x000fe200078e0002 */
[----:B------:R-:W-:-:S03]  /*09b0*/  SEL R16, R0, R17, P2 ;  /* 0x0000001100107207 */ /* 0x000fc60001000000 */
[----:B------:R-:W-:Y:S02]  /*09c0*/  IMAD.MOV.U32 R17, RZ, RZ, R27 ;  /* 0x000000ffff117224 */ /* 0x000fe400078e001b */
[----:B------:R-:W-:Y:S02]  /*09d0*/  IMAD.MOV.U32 R27, RZ, RZ, R3 ;  /* 0x000000ffff1b7224 */ /* 0x000fe400078e0003 */
[----:B------:R-:W-:Y:S02]  /*09e0*/  IMAD.MOV.U32 R0, RZ, RZ, R17 ;  /* 0x000000ffff007224 */ /* 0x000fe400078e0011 */
[----:B------:R-:W-:-:S06]  /*09f0*/  DSETP.MIN.AND P2, P3, R16, R2, PT ;  /* 0x000000021000722a */ /* 0x000fcc0003b40000 */
[----:B------:R-:W-:Y:S02]  /*0a00*/  FSEL R29, R0, R27, P2 ;  /* 0x0000001b001d7208 */ /* 0x000fe40001000000 */
[----:B------:R-:W-:-:S06]  /*0a10*/  SEL R16, R16, R25, P2 ;  /* 0x0000001910107207 */ /* 0x000fcc0001000000 */
[----:B------:R-:W-:-:S05]  /*0a20*/  @P3 LOP3.LUT R29, R27, 0x80000, RZ, 0xfc, !PT ;  /* 0x000800001b1d3812 */ /* 0x000fca00078efcff */
[----:B------:R-:W-:-:S06]  /*0a30*/  IMAD.MOV.U32 R17, RZ, RZ, R29 ;  /* 0x000000ffff117224 */ /* 0x000fcc00078e001d */
[----:B------:R-:W-:-:S14]  /*0a40*/  DSETP.GEU.AND P2, PT, R16, UR4, PT ;  /* 0x0000000410007e2a */ /* 0x000fdc000bf4e000 */
[----:B------:R-:W-:Y:S05]  /*0a50*/  @!P2 BRA `(.L_x_5) ;  /* 0x000000000048a947 */ /* 0x000fea0003800000 */
[----:B------:R-:W-:Y:S02]  /*0a60*/  DMUL R26, R10, UR12 ;  /* 0x0000000c0a1a7c28 */ /* 0x000fe40008000000 */
[----:B------:R-:W-:Y:S02]  /*0a70*/  DMUL R24, R12, UR12 ;  /* 0x0000000c0c187c28 */ /* 0x000fe40008000000 */
[----:B------:R-:W-:-:S04]  /*0a80*/  DMUL R16, R22, UR4 ;  /* 0x0000000416107c28 */ /* 0x000fc80008000000 */
[----:B------:R-:W-:Y:S02]  /*0a90*/  DFMA R28, R8, UR6, R26 ;  /* 0x00000006081c7c2b */ /* 0x000fe4000800001a */
[----:B------:R-:W-:Y:S02]  /*0aa0*/  DFMA R26, R6, UR6, R24 ;  /* 0x00000006061a7c2b */ /* 0x000fe40008000018 */
[C---:B------:R-:W-:Y:S02]  /*0ab0*/  DMUL R24, R16.reuse, R2 ;  /* 0x0000000210187228 */ /* 0x040fe40000000000 */
[----:B------:R-:W-:Y:S02]  /*0ac0*/  DMUL R16, R16, R20 ;  /* 0x0000001410107228 */ /* 0x000fe40000000000 */
[----:B------:R-:W-:Y:S02]  /*0ad0*/  DFMA R28, R18, UR8, R28 ;  /* 0x00000008121c7c2b */ /* 0x000fe4000800001c */
[----:B------:R-:W-:-:S06]  /*0ae0*/  DFMA R26, R14, UR8, R26 ;  /* 0x000000080e1a7c2b */ /* 0x000fcc000800001a */
[----:B------:R-:W-:-:S06]  /*0af0*/  DSETP.GEU.AND P0, PT, |R28|, R24, PT ;  /* 0x000000181c00722a */ /* 0x000fcc0003f0e200 */
[----:B------:R-:W-:Y:S01]  /*0b00*/  DSETP.GEU.OR P2, PT, |R26|, R16, P0 ;  /* 0x000000101a00722a */ /* 0x000fe2000074e600 */
[----:B------:R-:W-:Y:S01]  /*0b10*/  PLOP3.LUT P0, PT, PT, PT, PT, 0x8, 0x80 ;  /* 0x000000000080781c */ /* 0x000fe20003f0e170 */
[----:B------:R-:W-:-:S08]  /*0b20*/  DMUL R16, R12, R10 ;  /* 0x0000000a0c107228 */ /* 0x000fd00000000000 */
[----:B------:R-:W-:-:S04]  /*0b30*/  DFMA R24, R8, R6, R16 ;  /* 0x000000060818722b */ /* 0x000fc80000000010 */
[----:B------:R-:W-:-:S04]  /*0b40*/  @!P2 DMUL R16, R20, UR4 ;  /* 0x000000041410ac28 */ /* 0x000fc80008000000 */
[----:B------:R-:W-:-:S04]  /*0b50*/  DFMA R24, R18, R14, R24 ;  /* 0x0000000e1218722b */ /* 0x000fc80000000018 */
[----:B------:R-:W-:-:S08]  /*0b60*/  @!P2 DMUL R16, R16, R2 ;  /* 0x000000021010a228 */ /* 0x000fd00000000000 */
[----:B------:R-:W-:-:S14]  /*0b70*/  @!P2 DSETP.LT.AND P0, PT, |R24|, R16, PT ;  /* 0x000000101800a22a */ /* 0x000fdc0003f01200 */
.L_x_5:
[----:B------:R-:W-:-:S13]  /*0b80*/  ISETP.EQ.OR.EX P1, PT, R5, RZ, P0, P1 ;  /* 0x000000ff0500720c */ /* 0x000fda0000722710 */
[----:B------:R-:W-:Y:S05]  /*0b90*/  @P1 BRA `(.L_x_6) ;  /* 0x0000000000dc1947 */ /* 0x000fea0003800000 */
[----:B------:R-:W-:Y:S02]  /*0ba0*/  DMUL R30, R18, R6 ;  /* 0x00000006121e7228 */ /* 0x000fe40000000000 */
[----:B------:R-:W-:Y:S02]  /*0bb0*/  DMUL R28, R8, R14 ;  /* 0x0000000e081c7228 */ /* 0x000fe40000000000 */
[----:B------:R-:W-:Y:S02]  /*0bc0*/  DMUL R26, R14, R10 ;  /* 0x0000000a0e1a7228 */ /* 0x000fe40000000000 */
[----:B------:R-:W-:-:S04]  /*0bd0*/  DMUL R24, R12, R8 ;  /* 0x000000080c187228 */ /* 0x000fc80000000000 */
[----:B------:R-:W-:Y:S02]  /*0be0*/  DADD R4, R30, -R28 ;  /* 0x000000001e047229 */ /* 0x000fe4000000081c */
[----:B------:R-:W-:-:S06]  /*0bf0*/  DFMA R26, R12, R18, -R26 ;  /* 0x000000120c1a722b */ /* 0x000fcc000000081a */
[----:B------:R-:W-:Y:S02]  /*0c00*/  DMUL R16, R4, UR12 ;  /* 0x0000000c04107c28 */ /* 0x000fe40008000000 */
[----:B------:R-:W-:-:S06]  /*0c10*/  DFMA R4, R6, R10, -R24 ;  /* 0x0000000a0604722b */ /* 0x000fcc0000000818 */
[----:B------:R-:W-:-:S08]  /*0c20*/  DFMA R16, R26, UR6, -R16 ;  /* 0x000000061a107c2b */ /* 0x000fd00008000810 */
[----:B------:R-:W-:-:S06]  /*0c30*/  DFMA R32, R4, UR8, R16 ;  /* 0x0000000804207c2b */ /* 0x000fcc0008000010 */
[----:B------:R-:W0:Y:S04]  /*0c40*/  MUFU.RCP64H R17, R33 ;  /* 0x0000002100117308 */ /* 0x000e280000001800 */
[----:B------:R-:W-:-:S05]  /*0c50*/  VIADD R16, R33, 0x300402 ;  /* 0x0030040221107836 */ /* 0x000fca0000000000 */
[----:B------:R-:W-:Y:S01]  /*0c60*/  FSETP.GEU.AND P1, PT, |R16|, 5.8789094863358348022e-39, PT ;  /* 0x004004021000780b */ /* 0x000fe20003f2e200 */
[----:B0-----:R-:W-:-:S08]  /*0c70*/  DFMA R24, -R32, R16, 1 ;  /* 0x3ff000002018742b */ /* 0x001fd00000000110 */
[----:B------:R-:W-:-:S08]  /*0c80*/  DFMA R24, R24, R24, R24 ;  /* 0x000000181818722b */ /* 0x000fd00000000018 */
[----:B------:R-:W-:-:S08]  /*0c90*/  DFMA R24, R16, R24, R16 ;  /* 0x000000181018722b */ /* 0x000fd00000000010 */
[----:B------:R-:W-:-:S08]  /*0ca0*/  DFMA R34, -R32, R24, 1 ;  /* 0x3ff000002022742b */ /* 0x000fd00000000118 */
[----:B------:R-:W-:Y:S01]  /*0cb0*/  DFMA R24, R24, R34, R24 ;  /* 0x000000221818722b */ /* 0x000fe20000000018 */
[----:B------:R-:W-:Y:S10]  /*0cc0*/  @P1 BRA `(.L_x_7) ;  /* 0x0000000000101947 */ /* 0x000ff40003800000 */
[----:B------:R-:W-:Y:S02]  /*0cd0*/  LOP3.LUT R16, R33, 0x7fffffff, RZ, 0xc0, !PT ;  /* 0x7fffffff21107812 */ /* 0x000fe400078ec0ff */
[----:B------:R-:W-:Y:S02]  /*0ce0*/  MOV R0, 0xd10 ;  /* 0x00000d1000007802 */ /* 0x000fe40000000f00 */
[----:B------:R-:W-:-:S07]  /*0cf0*/  IADD3 R16, PT, PT, R16, -0x100000, RZ ;  /* 0xfff0000010107810 */ /* 0x000fce0007ffe0ff */
[----:B------:R-:W-:Y:S05]  /*0d00*/  CALL.REL.NOINC `($__internal_0_$__cuda_sm20_dblrcp_rn_slowpath_v3) ;  /* 0x0000001000247944 */ /* 0x000fea0003c00000 */
.L_x_7:
[----:B------:R-:W0:Y:S01]  /*0d10*/  LDC.64 R16, c[0x0][0x3a8] ;  /* 0x0000ea00ff107b82 */ /* 0x000e220000000a00 */
[----:B------:R-:W-:Y:S02]  /*0d20*/  DADD R28, -R30, R28 ;  /* 0x000000001e1c7229 */ /* 0x000fe4000000011c */
[-C--:B------:R-:W-:Y:S02]  /*0d30*/  DMUL R36, R26, R24.reuse ;  /* 0x000000181a247228 */ /* 0x080fe40000000000 */
[-C--:B------:R-:W-:Y:S02]  /*0d40*/  DMUL R32, R4, R24.reuse ;  /* 0x0000001804207228 */ /* 0x080fe40000000000 */
[----:B------:R-:W-:Y:S02]  /*0d50*/  DMUL R30, R18, UR12 ;  /* 0x0000000c121e7c28 */ /* 0x000fe40008000000 */
[----:B------:R-:W-:Y:S02]  /*0d60*/  DMUL R26, R28, R24 ;  /* 0x000000181c1a7228 */ /* 0x000fe40000000000 */
[----:B------:R-:W-:-:S02]  /*0d70*/  DMUL R4, R12, UR8 ;  /* 0x000000080c047c28 */ /* 0x000fc40008000000 */
[----:B------:R-:W-:Y:S02]  /*0d80*/  DMUL R28, R8, UR8 ;  /* 0x00000008081c7c28 */ /* 0x000fe40008000000 */
[C---:B------:R-:W-:Y:S02]  /*0d90*/  DMUL R34, R10.reuse, UR6 ;  /* 0x000000060a227c28 */ /* 0x040fe40008000000 */
[----:B------:R-:W-:Y:S02]  /*0da0*/  DFMA R30, R10, UR8, -R30 ;  /* 0x000000080a1e7c2b */ /* 0x000fe4000800081e */
[----:B------:R-:W-:Y:S02]  /*0db0*/  DFMA R4, R14, UR12, -R4 ;  /* 0x0000000c0e047c2b */ /* 0x000fe40008000804 */
[----:B------:R-:W-:Y:S02]  /*0dc0*/  DFMA R28, R18, UR6, -R28 ;  /* 0x00000006121c7c2b */ /* 0x000fe4000800081c */
[----:B------:R-:W-:Y:S01]  /*0dd0*/  DFMA R34, R8, UR12, -R34 ;  /* 0x0000000c08227c2b */ /* 0x000fe20008000822 */
[----:B0-----:R0:W-:Y:S01]  /*0de0*/  STG.E.64 desc[UR10][R16.64+0x30], R32 ;  /* 0x0000302010007986 */ /* 0x0011e2000c101b0a */
[----:B------:R-:W-:-:S02]  /*0df0*/  DMUL R30, R30, R24 ;  /* 0x000000181e1e7228 */ /* 0x000fc40000000000 */
[-C--:B------:R-:W-:Y:S01]  /*0e00*/  DMUL R4, R4, R24.reuse ;  /* 0x0000001804047228 */ /* 0x080fe20000000000 */
[----:B------:R1:W-:Y:S01]  /*0e10*/  STG.E.64 desc[UR10][R16.64+0x18], R26 ;  /* 0x0000181a10007986 */ /* 0x0003e2000c101b0a */
[-C--:B------:R-:W-:Y:S02]  /*0e20*/  DMUL R28, R28, R24.reuse ;  /* 0x000000181c1c7228 */ /* 0x080fe40000000000 */
[----:B------:R-:W-:Y:S01]  /*0e30*/  DMUL R34, R34, R24 ;  /* 0x0000001822227228 */ /* 0x000fe20000000000 */
[----:B------:R2:W-:Y:S04]  /*0e40*/  STG.E.64 desc[UR10][R16.64], R36 ;  /* 0x0000002410007986 */ /* 0x0005e8000c101b0a */
[----:B------:R2:W-:Y:S01]  /*0e50*/  STG.E.64 desc[UR10][R16.64+0x8], R30 ;  /* 0x0000081e10007986 */ /* 0x0005e2000c101b0a */
[----:B0-----:R-:W-:-:S03]  /*0e60*/  DMUL R32, R6, UR12 ;  /* 0x0000000c06207c28 */ /* 0x001fc60008000000 */
[----:B------:R2:W-:Y:S01]  /*0e70*/  STG.E.64 desc[UR10][R16.64+0x10], R4 ;  /* 0x0000100410007986 */ /* 0x0005e2000c101b0a */
[----:B-1----:R-:W-:-:S03]  /*0e80*/  DMUL R26, R14, UR6 ;  /* 0x000000060e1a7c28 */ /* 0x002fc60008000000 */
[----:B------:R2:W-:Y:S01]  /*0e90*/  STG.E.64 desc[UR10][R16.64+0x20], R28 ;  /* 0x0000201c10007986 */ /* 0x0005e2000c101b0a */
[----:B------:R-:W-:-:S03]  /*0ea0*/  DFMA R32, R12, UR6, -R32 ;  /* 0x000000060c207c2b */ /* 0x000fc60008000820 */
[----:B------:R2:W-:Y:S01]  /*0eb0*/  STG.E.64 desc[UR10][R16.64+0x38], R34 ;  /* 0x0000382210007986 */ /* 0x0005e2000c101b0a */
[----:B------:R-:W-:-:S04]  /*0ec0*/  DFMA R26, R6, UR8, -R26 ;  /* 0x00000008061a7c2b */ /* 0x000fc8000800081a */
[----:B------:R-:W-:-:S04]  /*0ed0*/  DMUL R32, R32, R24 ;  /* 0x0000001820207228 */ /* 0x000fc80000000000 */
[----:B------:R-:W-:-:S03]  /*0ee0*/  DMUL R26, R26, R24 ;  /* 0x000000181a1a7228 */ /* 0x000fc60000000000 */
[----:B------:R2:W-:Y:S04]  /*0ef0*/  STG.E.64 desc[UR10][R16.64+0x40], R32 ;  /* 0x0000402010007986 */ /* 0x0005e8000c101b0a */
[----:B------:R2:W-:Y:S04]  /*0f00*/  STG.E.64 desc[UR10][R16.64+0x28], R26 ;  /* 0x0000281a10007986 */ /* 0x0005e8000c101b0a */
.L_x_6:
[----:B------:R-:W-:Y:S05]  /*0f10*/  @!P0 BRA `(.L_x_8) ;  /* 0x0000000000788947 */ /* 0x000fea0003800000 */
[----:B------:R-:W2:Y:S02]  /*0f20*/  LDC.64 R8, c[0x0][0x388] ;  /* 0x0000e200ff087b82 */ /* 0x000ea40000000a00 */
[----:B--2---:R-:W2:Y:S04]  /*0f30*/  LDG.E.U8 R4, desc[UR10][R8.64] ;  /* 0x0000000a08047981 */ /* 0x004ea8000c1e1100 */
[----:B------:R-:W3:Y:S04]  /*0f40*/  LDG.E.U8 R0, desc[UR10][R8.64+0x1] ;  /* 0x0000010a08007981 */ /* 0x000ee8000c1e1100 */
[----:B------:R0:W4:Y:S01]  /*0f50*/  LDG.E.U8 R10, desc[UR10][R8.64+0x2] ;  /* 0x0000020a080a7981 */ /* 0x000122000c1e1100 */
[----:B--2---:R-:W-:Y:S01]  /*0f60*/  ISETP.NE.AND P1, PT, R4, RZ, PT ;  /* 0x000000ff0400720c */ /* 0x004fe20003f25270 */
[----:B------:R-:W-:-:S03]  /*0f70*/  IMAD.MOV.U32 R4, RZ, RZ, R21 ;  /* 0x000000ffff047224 */ /* 0x000fc600078e0015 */
[----:B------:R-:W-:Y:S02]  /*0f80*/  FSEL R6, R22, 0.00030622567282989621162, P1 ;  /* 0x39a08cea16067808 */ /* 0x000fe40000800000 */
[----:B------:R-:W-:-:S03]  /*0f90*/  FSEL R7, R23, 10831.5869140625, P1 ;  /* 0x46293e5917077808 */ /* 0x000fc60000800000 */
[----:B------:R-:W-:Y:S02]  /*0fa0*/  IMAD.MOV.U32 R5, RZ, RZ, R6 ;  /* 0x000000ffff057224 */ /* 0x000fe400078e0006 */
[----:B------:R-:W-:Y:S01]  /*0fb0*/  IMAD.MOV.U32 R11, RZ, RZ, R7 ;  /* 0x000000ffff0b7224 */ /* 0x000fe200078e0007 */
[----:B------:R-:W-:-:S06]  /*0fc0*/  DSETP.MIN.AND P1, P2, R20, R6, PT ;  /* 0x000000061400722a */ /* 0x000fcc0003a20000 */
[----:B------:R-:W-:Y:S02]  /*0fd0*/  FSEL R13, R4, R11, P1 ;  /* 0x0000000b040d7208 */ /* 0x000fe40000800000 */
[----:B------:R-:W-:Y:S02]  /*0fe0*/  SEL R4, R20, R5, P1 ;  /* 0x0000000514047207 */ /* 0x000fe40000800000 */
[----:B---3--:R-:W-:Y:S01]  /*0ff0*/  ISETP.NE.AND P1, PT, R0, RZ, PT ;  /* 0x000000ff0000720c */ /* 0x008fe20003f25270 */
[----:B------:R-:W-:-:S03]  /*1000*/  IMAD.MOV.U32 R0, RZ, RZ, R3 ;  /* 0x000000ffff007224 */ /* 0x000fc600078e0003 */
[----:B------:R-:W-:Y:S02]  /*1010*/  @P2 LOP3.LUT R13, R11, 0x80000, RZ, 0xfc, !PT ;  /* 0x000800000b0d2812 */ /* 0x000fe400078efcff */
[----:B------:R-:W-:-:S03]  /*1020*/  FSEL R4, R6, R4, !P1 ;  /* 0x0000000406047208 */ /* 0x000fc60004800000 */
[----:B------:R-:W-:-:S05]  /*1030*/  IMAD.MOV.U32 R5, RZ, RZ, R13 ;  /* 0x000000ffff057224 */ /* 0x000fca00078e000d */
[----:B------:R-:W-:-:S05]  /*1040*/  FSEL R5, R7, R5, !P1 ;  /* 0x0000000507057208 */ /* 0x000fca0004800000 */
[----:B------:R-:W-:Y:S01]  /*1050*/  IMAD.MOV.U32 R7, RZ, RZ, R5 ;  /* 0x000000ffff077224 */ /* 0x000fe200078e0005 */
[----:B------:R-:W-:Y:S01]  /*1060*/  DSETP.MIN.AND P1, P2, R2, R4, PT ;  /* 0x000000040200722a */ /* 0x000fe20003a20000 */
[----:B------:R-:W-:-:S05]  /*1070*/  IMAD.MOV.U32 R3, RZ, RZ, R4 ;  /* 0x000000ffff037224 */ /* 0x000fca00078e0004 */
[----:B0-----:R-:W-:Y:S02]  /*1080*/  FSEL R9, R0, R7, P1 ;  /* 0x0000000700097208 */ /* 0x001fe40000800000 */
[----:B------:R-:W-:Y:S02]  /*1090*/  SEL R2, R2, R3, P1 ;  /* 0x0000000302027207 */ /* 0x000fe40000800000 */
[----:B----4-:R-:W-:-:S04]  /*10a0*/  ISETP.NE.AND P1, PT, R10, RZ, PT ;  /* 0x000000ff0a00720c */ /* 0x010fc80003f25270 */
[----:B------:R-:W-:Y:S02]  /*10b0*/  @P2 LOP3.LUT R9, R7, 0x80000, RZ, 0xfc, !PT ;  /* 0x0008000007092812 */ /* 0x000fe400078efcff */
[----:B------:R-:W-:Y:S02]  /*10c0*/  FSEL R2, R4, R2, !P1 ;  /* 0x0000000204027208 */ /* 0x000fe40004800000 */
[----:B------:R-:W-:-:S04]  /*10d0*/  MOV R3, R9 ;  /* 0x0000000900037202 */ /* 0x000fc80000000f00 */
[----:B------:R-:W-:Y:S01]  /*10e0*/  FSEL R3, R5, R3, !P1 ;  /* 0x0000000305037208 */ /* 0x000fe20004800000 */
[----:B------:R-:W-:Y:S06]  /*10f0*/  BRA `(.L_x_9) ;  /* 0x0000000c00087947 */ /* 0x000fec0003800000 */
.L_x_8:
[----:B------:R-:W-:Y:S01]  /*1100*/  DMUL R24, R18, R6 ;  /* 0x0000000612187228 */ /* 0x000fe20000000000 */
[----:B--2---:R-:W-:Y:S01]  /*1110*/  IMAD.MOV.U32 R32, RZ, RZ, 0x0 ;  /* 0x00000000ff207424 */ /* 0x004fe200078e00ff */
[----:B------:R-:W-:Y:S01]  /*1120*/  DMUL R22, R14, R10 ;  /* 0x0000000a0e167228 */ /* 0x000fe20000000000 */
[----:B------:R-:W-:Y:S01]  /*1130*/  IMAD.MOV.U32 R33, RZ, RZ, 0x3fd80000 ;  /* 0x3fd80000ff217424 */ /* 0x000fe200078e00ff */
[----:B------:R-:W-:Y:S02]  /*1140*/  DMUL R20, R12, R8 ;  /* 0x000000080c147228 */ /* 0x000fe40000000000 */
[----:B------:R-:W-:Y:S02]  /*1150*/  DMUL R4, R10, UR8 ;  /* 0x000000080a047c28 */ /* 0x000fe40008000000 */
[----:B------:R-:W-:Y:S02]  /*1160*/  DFMA R24, R8, R14, -R24 ;  /* 0x0000000e0818722b */ /* 0x000fe40000000818 */
[----:B------:R-:W-:-:S02]  /*1170*/  DFMA R22, R12, R18, -R22 ;  /* 0x000000120c16722b */ /* 0x000fc40000000816 */
[----:B------:R-:W-:Y:S02]  /*1180*/  DFMA R20, R6, R10, -R20 ;  /* 0x0000000a0614722b */ /* 0x000fe40000000814 */
[----:B------:R-:W-:Y:S02]  /*1190*/  DMUL R28, R8, UR12 ;  /* 0x0000000c081c7c28 */ /* 0x000fe40008000000 */
[----:B------:R-:W-:Y:S02]  /*11a0*/  DMUL R2, R24, R24 ;  /* 0x0000001818027228 */ /* 0x000fe40000000000 */
[C---:B------:R-:W-:Y:S02]  /*11b0*/  DMUL R34, R18.reuse, UR6 ;  /* 0x0000000612227c28 */ /* 0x040fe40008000000 */
[----:B------:R-:W-:Y:S02]  /*11c0*/  DFMA R18, R18, UR12, -R4 ;  /* 0x0000000c12127c2b */ /* 0x000fe40008000804 */
[----:B------:R-:W-:-:S02]  /*11d0*/  DFMA R10, R10, UR6, -R28 ;  /* 0x000000060a0a7c2b */ /* 0x000fc4000800081c */
[----:B------:R-:W-:Y:S02]  /*11e0*/  DFMA R2, R22, R22, R2 ;  /* 0x000000161602722b */ /* 0x000fe40000000002 */
[----:B------:R-:W-:-:S06]  /*11f0*/  DFMA R8, R8, UR8, -R34 ;  /* 0x0000000808087c2b */ /* 0x000fcc0008000822 */
        /* <DEDUP_REMOVED lines=16> */
[----:B------:R-:W-:Y:S01]  /*1300*/  MOV R4, 0x1330 ;  /* 0x0000133000047802 */ /* 0x000fe20000000f00 */
[----:B------:R-:W-:-:S07]  /*1310*/  IMAD.MOV.U32 R27, RZ, RZ, R31 ;  /* 0x000000ffff1b7224 */ /* 0x000fce00078e001f */
[----:B------:R-:W-:Y:S05]  /*1320*/  CALL.REL.NOINC `($__internal_2_$__cuda_sm20_dsqrt_rn_f64_mediumpath_v1) ;  /* 0x0000001000b47944 */ /* 0x000fea0003c00000 */
[----:B------:R-:W-:Y:S01]  /*1330*/  MOV R28, R2 ;  /* 0x00000002001c7202 */ /* 0x000fe20000000f00 */
[----:B------:R-:W-:-:S07]  /*1340*/  IMAD.MOV.U32 R29, RZ, RZ, R3 ;  /* 0x000000ffff1d7224 */ /* 0x000fce00078e0003 */
.L_x_10:
[----:B------:R-:W-:Y:S02]  /*1350*/  DMUL R8, R8, R8 ;  /* 0x0000000808087228 */ /* 0x000fe40000000000 */
[----:B------:R-:W-:-:S06]  /*1360*/  DMUL R4, R12, UR8 ;  /* 0x000000080c047c28 */ /* 0x000fcc0008000000 */
[----:B------:R-:W-:Y:S02]  /*1370*/  DFMA R8, R18, R18, R8 ;  /* 0x000000121208722b */ /* 0x000fe40000000008 */
[----:B------:R-:W-:-:S06]  /*1380*/  DMUL R18, R6, UR12 ;  /* 0x0000000c06127c28 */ /* 0x000fcc0008000000 */
[----:B------:R-:W-:Y:S01]  /*1390*/  DFMA R30, R10, R10, R8 ;  /* 0x0000000a0a1e722b */ /* 0x000fe20000000008 */
[----:B------:R-:W-:Y:S01]  /*13a0*/  IMAD.MOV.U32 R10, RZ, RZ, 0x0 ;  /* 0x00000000ff0a7424 */ /* 0x000fe200078e00ff */
[C---:B------:R-:W-:Y:S01]  /*13b0*/  DMUL R8, R14.reuse, UR6 ;  /* 0x000000060e087c28 */ /* 0x040fe20008000000 */
[----:B------:R-:W-:Y:S01]  /*13c0*/  IMAD.MOV.U32 R11, RZ, RZ, 0x3fd80000 ;  /* 0x3fd80000ff0b7424 */ /* 0x000fe200078e00ff */
[----:B------:R-:W-:Y:S02]  /*13d0*/  DFMA R14, R14, UR12, -R4 ;  /* 0x0000000c0e0e7c2b */ /* 0x000fe40008000804 */
[----:B------:R-:W0:Y:S01]  /*13e0*/  MUFU.RSQ64H R27, R31 ;  /* 0x0000001f001b7308 */ /* 0x000e220000001c00 */
[----:B------:R-:W-:-:S03]  /*13f0*/  DFMA R12, R12, UR6, -R18 ;  /* 0x000000060c0c7c2b */ /* 0x000fc60008000812 */
[----:B------:R-:W-:Y:S01]  /*1400*/  VIADD R26, R31, 0xfcb00000 ;  /* 0xfcb000001f1a7836 */ /* 0x000fe20000000000 */
[----:B------:R-:W-:-:S04]  /*1410*/  DFMA R6, R6, UR8, -R8 ;  /* 0x0000000806067c2b */ /* 0x000fc80008000808 */
        /* <DEDUP_REMOVED lines=13> */
[----:B------:R-:W-:Y:S02]  /*14f0*/  MOV R27, R31 ;  /* 0x0000001f001b7202 */ /* 0x000fe40000000f00 */
[----:B------:R-:W-:-:S07]  /*1500*/  MOV R4, 0x1520 ;  /* 0x0000152000047802 */ /* 0x000fce0000000f00 */
[----:B------:R-:W-:Y:S05]  /*1510*/  CALL.REL.NOINC `($__internal_2_$__cuda_sm20_dsqrt_rn_f64_mediumpath_v1) ;  /* 0x0000001000387944 */ /* 0x000fea0003c00000 */
[----:B------:R-:W-:Y:S02]  /*1520*/  IMAD.MOV.U32 R8, RZ, RZ, R2 ;  /* 0x000000ffff087224 */ /* 0x000fe400078e0002 */
[----:B------:R-:W-:-:S07]  /*1530*/  IMAD.MOV.U32 R9, RZ, RZ, R3 ;  /* 0x000000ffff097224 */ /* 0x000fce00078e0003 */
.L_x_11:
        /* <DEDUP_REMOVED lines=19> */
[----:B------:R-:W-:Y:S01]  /*1670*/  MOV R0, R2 ;  /* 0x0000000200007202 */ /* 0x000fe20000000f00 */
[----:B------:R-:W-:Y:S01]  /*1680*/  IMAD.MOV.U32 R27, RZ, RZ, R31 ;  /* 0x000000ffff1b7224 */ /* 0x000fe200078e001f */
[----:B------:R-:W-:Y:S01]  /*1690*/  MOV R4, 0x16d0 ;  /* 0x000016d000047802 */ /* 0x000fe20000000f00 */
[----:B------:R-:W-:Y:S02]  /*16a0*/  IMAD.MOV.U32 R2, RZ, RZ, R6 ;  /* 0x000000ffff027224 */ /* 0x000fe400078e0006 */
[----:B------:R-:W-:-:S07]  /*16b0*/  IMAD.MOV.U32 R3, RZ, RZ, R7 ;  /* 0x000000ffff037224 */ /* 0x000fce00078e0007 */
[----:B------:R-:W-:Y:S05]  /*16c0*/  CALL.REL.NOINC `($__internal_2_$__cuda_sm20_dsqrt_rn_f64_mediumpath_v1) ;  /* 0x0000000c00cc7944 */ /* 0x000fea0003c00000 */
[----:B------:R-:W-:Y:S02]  /*16d0*/  IMAD.MOV.U32 R10, RZ, RZ, R2 ;  /* 0x000000ffff0a7224 */ /* 0x000fe400078e0002 */
[----:B------:R-:W-:-:S07]  /*16e0*/  IMAD.MOV.U32 R11, RZ, RZ, R3 ;  /* 0x000000ffff0b7224 */ /* 0x000fce00078e0003 */
.L_x_12:
[----:B------:R-:W0:Y:S01]  /*16f0*/  MUFU.RCP64H R3, R29 ;  /* 0x0000001d00037308 */ /* 0x000e220000001800 */
[----:B------:R-:W-:Y:S01]  /*1700*/  IMAD.MOV.U32 R2, RZ, RZ, 0x1 ;  /* 0x00000001ff027424 */ /* 0x000fe200078e00ff */
[----:B------:R-:W-:-:S08]  /*1710*/  DMUL R24, R24, UR12 ;  /* 0x0000000c18187c28 */ /* 0x000fd00008000000 */
[----:B------:R-:W-:Y:S02]  /*1720*/  DFMA R24, R22, UR6, R24 ;  /* 0x0000000616187c2b */ /* 0x000fe40008000018 */
[----:B0-----:R-:W-:-:S06]  /*1730*/  DFMA R4, R2, -R28, 1 ;  /* 0x3ff000000204742b */ /* 0x001fcc000000081c */
[----:B------:R-:W-:Y:S02]  /*1740*/  DFMA R20, R20, UR8, R24 ;  /* 0x0000000814147c2b */ /* 0x000fe40008000018 */
[----:B------:R-:W-:-:S08]  /*1750*/  DFMA R4, R4, R4, R4 ;  /* 0x000000040404722b */ /* 0x000fd00000000004 */
[----:B------:R-:W-:-:S08]  /*1760*/  DFMA R4, R2, R4, R2 ;  /* 0x000000040204722b */ /* 0x000fd00000000002 */
[----:B------:R-:W-:-:S08]  /*1770*/  DFMA R2, R4, -R28, 1 ;  /* 0x3ff000000402742b */ /* 0x000fd0000000081c */
[----:B------:R-:W-:-:S08]  /*1780*/  DFMA R2, R4, R2, R4 ;  /* 0x000000020402722b */ /* 0x000fd00000000004 */
[----:B------:R-:W-:-:S08]  /*1790*/  DMUL R4, |R20|, R2 ;  /* 0x0000000214047228 */ /* 0x000fd00000000200 */
[----:B------:R-:W-:-:S08]  /*17a0*/  DFMA R6, R4, -R28, |R20| ;  /* 0x8000001c0406722b */ /* 0x000fd00000000414 */
[----:B------:R-:W-:Y:S02]  /*17b0*/  DFMA R2, R2, R6, R4 ;  /* 0x000000060202722b */ /* 0x000fe40000000004 */
[----:B------:R-:W-:-:S08]  /*17c0*/  DADD R4, -RZ, |R20| ;  /* 0x00000000ff047229 */ /* 0x000fd00000000514 */
[----:B------:R-:W-:Y:S02]  /*17d0*/  FFMA R0, RZ, R29, R3 ;  /* 0x0000001dff007223 */ /* 0x000fe40000000003 */
[----:B------:R-:W-:-:S03]  /*17e0*/  FSETP.GEU.AND P2, PT, |R5|, 6.5827683646048100446e-37, PT ;  /* 0x036000000500780b */ /* 0x000fc60003f4e200 */
[----:B------:R-:W-:-:S13]  /*17f0*/  FSETP.GT.AND P1, PT, |R0|, 1.469367938527859385e-39, PT ;  /* 0x001000000000780b */ /* 0x000fda0003f24200 */
[----:B------:R-:W-:Y:S05]  /*1800*/  @P1 BRA P2, `(.L_x_13) ;  /* 0x0000000000201947 */ /* 0x000fea0001000000 */
[----:B------:R-:W-:Y:S01]  /*1810*/  IMAD.MOV.U32 R16, RZ, RZ, R4 ;  /* 0x000000ffff107224 */ /* 0x000fe200078e0004 */
[----:B------:R-:W-:Y:S01]  /*1820*/  MOV R17, R5 ;  /* 0x0000000500117202 */ /* 0x000fe20000000f00 */
[----:B------:R-:W-:Y:S01]  /*1830*/  IMAD.MOV.U32 R12, RZ, RZ, R28 ;  /* 0x000000ffff0c7224 */ /* 0x000fe200078e001c */
[----:B------:R-:W-:Y:S01]  /*1840*/  MOV R0, 0x1870 ;  /* 0x0000187000007802 */ /* 0x000fe20000000f00 */
[----:B------:R-:W-:-:S07]  /*1850*/  IMAD.MOV.U32 R13, RZ, RZ, R29 ;  /* 0x000000ffff0d7224 */ /* 0x000fce00078e001d */
[----:B------:R-:W-:Y:S05]  /*1860*/  CALL.REL.NOINC `($__internal_1_$__cuda_sm20_div_rn_f64_full) ;  /* 0x0000000400f47944 */ /* 0x000fea0003c00000 */
[----:B------:R-:W-:Y:S02]  /*1870*/  IMAD.MOV.U32 R2, RZ, RZ, R22 ;  /* 0x000000ffff027224 */ /* 0x000fe400078e0016 */
[----:B------:R-:W-:-:S07]  /*1880*/  IMAD.MOV.U32 R3, RZ, RZ, R23 ;  /* 0x000000ffff037224 */ /* 0x000fce00078e0017 */
.L_x_13:
[----:B------:R-:W0:Y:S01]  /*1890*/  MUFU.RCP64H R5, R9 ;  /* 0x0000000900057308 */ /* 0x000e220000001800 */
[----:B------:R-:W-:-:S06]  /*18a0*/  IMAD.MOV.U32 R4, RZ, RZ, 0x1 ;  /* 0x00000001ff047424 */ /* 0x000fcc00078e00ff */
[----:B0-----:R-:W-:-:S08]  /*18b0*/  DFMA R6, R4, -R8, 1 ;  /* 0x3ff000000406742b */ /* 0x001fd00000000808 */
        /* <DEDUP_REMOVED lines=20> */
.L_x_14:
        /* <DEDUP_REMOVED lines=8> */
[--C-:B------:R-:W-:Y:S02]  /*1a80*/  DFMA R12, R8, -R10, |R20|.reuse ;  /* 0x8000000a080c722b */ /* 0x100fe40000000414 */
[----:B------:R-:W-:-:S06]  /*1a90*/  DADD R20, -RZ, |R20| ;  /* 0x00000000ff147229 */ /* 0x000fcc0000000514 */
[----:B------:R-:W-:-:S04]  /*1aa0*/  DFMA R6, R6, R12, R8 ;  /* 0x0000000c0606722b */ /* 0x000fc80000000008 */
[----:B------:R-:W-:-:S06]  /*1ab0*/  FSETP.GEU.AND P2, PT, |R21|, 6.5827683646048100446e-37, PT ;  /* 0x036000001500780b */ /* 0x000fcc0003f4e200 */
[----:B------:R-:W-:-:S05]  /*1ac0*/  FFMA R0, RZ, R11, R7 ;  /* 0x0000000bff007223 */ /* 0x000fca0000000007 */
        /* <DEDUP_REMOVED lines=10> */
.L_x_15:
[----:B------:R-:W0:Y:S02]  /*1b70*/  LDC.64 R10, c[0x0][0x388] ;  /* 0x0000e200ff0a7b82 */ /* 0x000e240000000a00 */
[----:B0-----:R-:W2:Y:S04]  /*1b80*/  LDG.E.U8 R8, desc[UR10][R10.64] ;  /* 0x0000000a0a087981 */ /* 0x001ea8000c1e1100 */
[----:B------:R-:W3:Y:S04]  /*1b90*/  LDG.E.U8 R12, desc[UR10][R10.64+0x2] ;  /* 0x0000020a0a0c7981 */ /* 0x000ee8000c1e1100 */
[----:B------:R-:W4:Y:S01]  /*1ba0*/  LDG.E.U8 R0, desc[UR10][R10.64+0x1] ;  /* 0x0000010a0a007981 */ /* 0x000f22000c1e1100 */
[----:B--2---:R-:W-:-:S04]  /*1bb0*/  ISETP.NE.AND P1, PT, R8, RZ, PT ;  /* 0x000000ff0800720c */ /* 0x004fc80003f25270 */
[----:B------:R-:W-:Y:S01]  /*1bc0*/  FSEL R8, R2, 0.00030622567282989621162, P1 ;  /* 0x39a08cea02087808 */ /* 0x000fe20000800000 */
[----:B------:R-:W-:Y:S01]  /*1bd0*/  IMAD.MOV.U32 R2, RZ, RZ, R5 ;  /* 0x000000ffff027224 */ /* 0x000fe200078e0005 */
[----:B------:R-:W-:-:S03]  /*1be0*/  FSEL R9, R3, 10831.5869140625, P1 ;  /* 0x46293e5903097808 */ /* 0x000fc60000800000 */
[----:B------:R-:W-:Y:S02]  /*1bf0*/  IMAD.MOV.U32 R3, RZ, RZ, R8 ;  /* 0x000000ffff037224 */ /* 0x000fe400078e0008 */
[----:B------:R-:W-:Y:S01]  /*1c00*/  IMAD.MOV.U32 R13, RZ, RZ, R9 ;  /* 0x000000ffff0d7224 */ /* 0x000fe200078e0009 */
[----:B------:R-:W-:-:S06]  /*1c10*/  DSETP.MIN.AND P1, P2, R4, R8, PT ;  /* 0x000000080400722a */ /* 0x000fcc0003a20000 */
[----:B------:R-:W-:Y:S02]  /*1c20*/  FSEL R15, R2, R13, P1 ;  /* 0x0000000d020f7208 */ /* 0x000fe40000800000 */
[----:B------:R-:W-:Y:S02]  /*1c30*/  SEL R2, R4, R3, P1 ;  /* 0x0000000304027207 */ /* 0x000fe40000800000 */
[----:B---3--:R-:W-:-:S04]  /*1c40*/  ISETP.NE.AND P1, PT, R12, RZ, PT ;  /* 0x000000ff0c00720c */ /* 0x008fc80003f25270 */
[----:B------:R-:W-:Y:S02]  /*1c50*/  @P2 LOP3.LUT R15, R13, 0x80000, RZ, 0xfc, !PT ;  /* 0x000800000d0f2812 */ /* 0x000fe400078efcff */
[----:B----4-:R-:W-:-:S03]  /*1c60*/  ISETP.NE.AND P2, PT, R0, RZ, PT ;  /* 0x000000ff0000720c */ /* 0x010fc60003f45270 */
[----:B------:R-:W-:Y:S01]  /*1c70*/  IMAD.MOV.U32 R3, RZ, RZ, R15 ;  /* 0x000000ffff037224 */ /* 0x000fe200078e000f */
[----:B------:R-:W-:-:S03]  /*1c80*/  FSEL R2, R8, R2, !P2 ;  /* 0x0000000208027208 */ /* 0x000fc60005000000 */
[----:B------:R-:W-:Y:S01]  /*1c90*/  @P1 IMAD.MOV.U32 R5, RZ, RZ, R7 ;  /* 0x000000ffff051224 */ /* 0x000fe200078e0007 */
[----:B------:R-:W-:-:S04]  /*1ca0*/  FSEL R3, R9, R3, !P2 ;  /* 0x0000000309037208 */ /* 0x000fc80005000000 */
[----:B------:R-:W-:Y:S02]  /*1cb0*/  @P1 MOV R0, R3 ;  /* 0x0000000300001202 */ /* 0x000fe40000000f00 */
[----:B------:R-:W-:Y:S01]  /*1cc0*/  @P1 DSETP.MIN.AND P2, P3, R2, R6, PT ;  /* 0x000000060200122a */ /* 0x000fe20003b40000 */
[----:B------:R-:W-:-:S05]  /*1cd0*/  @P1 LOP3.LUT R9, R5, 0x80000, RZ, 0xfc, !PT ;  /* 0x0008000005091812 */ /* 0x000fca00078efcff */
[----:B------:R-:W-:Y:S01]  /*1ce0*/  @P1 FSEL R4, R0, R5, P2 ;  /* 0x0000000500041208 */ /* 0x000fe20001000000 */
[----:B------:R-:W-:-:S03]  /*1cf0*/  @P1 IMAD.MOV.U32 R0, RZ, RZ, R2 ;  /* 0x000000ffff001224 */ /* 0x000fc600078e0002 */
[----:B------:R-:W-:Y:S02]  /*1d00*/  @P1 SEL R3, R9, R4, P3 ;  /* 0x0000000409031207 */ /* 0x000fe40001800000 */
[----:B------:R-:W-:-:S07]  /*1d10*/  @P1 SEL R2, R0, R6, P2 ;  /* 0x0000000600021207 */ /* 0x000fce0001000000 */
.L_x_9:
[----:B------:R-:W0:Y:S08]  /*1d20*/  LDC.64 R4, c[0x0][0x390] ;  /* 0x0000e400ff047b82 */ /* 0x000e300000000a00 */
[----:B------:R-:W1:Y:S01]  /*1d30*/  LDC.64 R6, c[0x0][0x398] ;  /* 0x0000e600ff067b82 */ /* 0x000e620000000a00 */
[----:B0-----:R-:W-:-:S08]  /*1d40*/  DADD R4, R4, R4 ;  /* 0x0000000004047229 */ /* 0x001fd00000000004 */
[----:B------:R-:W-:-:S06]  /*1d50*/  DSETP.GT.AND P1, PT, R4, R2, PT ;  /* 0x000000020400722a */ /* 0x000fcc0003f24000 */
[----:B------:R-:W-:-:S05]  /*1d60*/  SEL R3, RZ, 0x1, !P1 ;  /* 0x00000001ff037807 */ /* 0x000fca0004800000 */
[----:B------:R-:W-:-:S05]  /*1d70*/  @P0 VIADD R3, R3, 0x2 ;  /* 0x0000000203030836 */ /* 0x000fca0000000000 */
[----:B-1----:R-:W-:Y:S01]  /*1d80*/  STG.E desc[UR10][R6.64], R3 ;  /* 0x0000000306007986 */ /* 0x002fe2000c10190a */
[----:B------:R-:W-:Y:S05]  /*1d90*/  EXIT ;  /* 0x000000000000794d */ /* 0x000fea0003800000 */
        .weak           $__internal_0_$__cuda_sm20_dblrcp_rn_slowpath_v3
        .type           $__internal_0_$__cuda_sm20_dblrcp_rn_slowpath_v3,@function
        .size           $__internal_0_$__cuda_sm20_dblrcp_rn_slowpath_v3,($__internal_1_$__cuda_sm20_div_rn_f64_full - $__internal_0_$__cuda_sm20_dblrcp_rn_slowpath_v3)
$__internal_0_$__cuda_sm20_dblrcp_rn_slowpath_v3:
[----:B------:R-:W-:Y:S02]  /*1da0*/  IMAD.MOV.U32 R24, RZ, RZ, R32 ;  /* 0x000000ffff187224 */ /* 0x000fe400078e0020 */
[----:B------:R-:W-:-:S06]  /*1db0*/  IMAD.MOV.U32 R25, RZ, RZ, R33 ;  /* 0x000000ffff197224 */ /* 0x000fcc00078e0021 */
[----:B------:R-:W-:-:S14]  /*1dc0*/  DSETP.GTU.AND P1, PT, |R24|, +INF , PT ;  /* 0x7ff000001800742a */ /* 0x000fdc0003f2c200 */
[----:B------:R-:W-:Y:S05]  /*1dd0*/  @P1 BRA `(.L_x_16) ;  /* 0x00000000007c1947 */ /* 0x000fea0003800000 */
[----:B------:R-:W-:-:S05]  /*1de0*/  LOP3.LUT R17, R33, 0x7fffffff, RZ, 0xc0, !PT ;  /* 0x7fffffff21117812 */ /* 0x000fca00078ec0ff */
[----:B------:R-:W-:-:S05]  /*1df0*/  VIADD R32, R17, 0xffffffff ;  /* 0xffffffff11207836 */ /* 0x000fca0000000000 */
[----:B------:R-:W-:-:S13]  /*1e00*/  ISETP.GE.U32.AND P1, PT, R32, 0x7fefffff, PT ;  /* 0x7fefffff2000780c */ /* 0x000fda0003f26070 */
[----:B------:R-:W-:Y:S01]  /*1e10*/  @P1 LOP3.LUT R33, R25, 0x7ff00000, RZ, 0x3c, !PT ;  /* 0x7ff0000019211812 */ /* 0x000fe200078e3cff */
[----:B------:R-:W-:Y:S01]  /*1e20*/  @P1 IMAD.MOV.U32 R32, RZ, RZ, RZ ;  /* 0x000000ffff201224 */ /* 0x000fe200078e00ff */
[----:B------:R-:W-:Y:S06]  /*1e30*/  @P1 BRA `(.L_x_17) ;  /* 0x00000000006c1947 */ /* 0x000fec0003800000 */
[----:B------:R-:W-:-:S13]  /*1e40*/  ISETP.GE.U32.AND P1, PT, R17, 0x1000001, PT ;  /* 0x010000011100780c */ /* 0x000fda0003f26070 */
[----:B------:R-:W-:Y:S05]  /*1e50*/  @!P1 BRA `(.L_x_18) ;  /* 0x0000000000389947 */ /* 0x000fea0003800000 */
[----:B------:R-:W-:Y:S01]  /*1e60*/  VIADD R17, R25, 0xc0200000 ;  /* 0xc020000019117836 */ /* 0x000fe20000000000 */
[----:B------:R-:W-:Y:S01]  /*1e70*/  MOV R32, R16 ;  /* 0x0000001000207202 */ /* 0x000fe20000000f00 */
[----:B------:R-:W-:Y:S02]  /*1e80*/  IMAD.MOV.U32 R16, RZ, RZ, R24 ;  /* 0x000000ffff107224 */ /* 0x000fe400078e0018 */
[----:B------:R-:W0:Y:S04]  /*1e90*/  MUFU.RCP64H R33, R17 ;  /* 0x0000001100217308 */ /* 0x000e280000001800 */
[----:B0-----:R-:W-:-:S08]  /*1ea0*/  DFMA R34, -R16, R32, 1 ;  /* 0x3ff000001022742b */ /* 0x001fd00000000120 */
[----:B------:R-:W-:-:S08]  /*1eb0*/  DFMA R34, R34, R34, R34 ;  /* 0x000000222222722b */ /* 0x000fd00000000022 */
[----:B------:R-:W-:-:S08]  /*1ec0*/  DFMA R34, R32, R34, R32 ;  /* 0x000000222022722b */ /* 0x000fd00000000020 */
[----:B------:R-:W-:-:S08]  /*1ed0*/  DFMA R32, -R16, R34, 1 ;  /* 0x3ff000001020742b */ /* 0x000fd00000000122 */
[----:B------:R-:W-:-:S08]  /*1ee0*/  DFMA R32, R34, R32, R34 ;  /* 0x000000202220722b */ /* 0x000fd00000000022 */
[----:B------:R-:W-:-:S08]  /*1ef0*/  DMUL R32, R32, 2.2250738585072013831e-308 ;  /* 0x0010000020207828 */ /* 0x000fd00000000000 */
[----:B------:R-:W-:-:S08]  /*1f00*/  DFMA R24, -R24, R32, 1 ;  /* 0x3ff000001818742b */ /* 0x000fd00000000120 */
[----:B------:R-:W-:-:S08]  /*1f10*/  DFMA R24, R24, R24, R24 ;  /* 0x000000181818722b */ /* 0x000fd00000000018 */
[----:B------:R-:W-:Y:S01]  /*1f20*/  DFMA R32, R32, R24, R32 ;  /* 0x000000182020722b */ /* 0x000fe20000000020 */
[----:B------:R-:W-:Y:S10]  /*1f30*/  BRA `(.L_x_17) ;  /* 0x00000000002c7947 */ /* 0x000ff40003800000 */
.L_x_18:
[----:B------:R-:W-:-:S06]  /*1f40*/  DMUL R24, R24, 8.11296384146066816958e+31 ;  /* 0x4690000018187828 */ /* 0x000fcc0000000000 */
[----:B------:R-:W0:Y:S02]  /*1f50*/  MUFU.RCP64H R17, R25 ;  /* 0x0000001900117308 */ /* 0x000e240000001800 */
[----:B0-----:R-:W-:-:S08]  /*1f60*/  DFMA R32, -R24, R16, 1 ;  /* 0x3ff000001820742b */ /* 0x001fd00000000110 */
[----:B------:R-:W-:-:S08]  /*1f70*/  DFMA R32, R32, R32, R32 ;  /* 0x000000202020722b */ /* 0x000fd00000000020 */
[----:B------:R-:W-:-:S08]  /*1f80*/  DFMA R32, R16, R32, R16 ;  /* 0x000000201020722b */ /* 0x000fd00000000010 */
[----:B------:R-:W-:-:S08]  /*1f90*/  DFMA R16, -R24, R32, 1 ;  /* 0x3ff000001810742b */ /* 0x000fd00000000120 */
[----:B------:R-:W-:-:S08]  /*1fa0*/  DFMA R16, R32, R16, R32 ;  /* 0x000000102010722b */ /* 0x000fd00000000020 */
[----:B------:R-:W-:Y:S01]  /*1fb0*/  DMUL R32, R16, 8.11296384146066816958e+31 ;  /* 0x4690000010207828 */ /* 0x000fe20000000000 */
[----:B------:R-:W-:Y:S10]  /*1fc0*/  BRA `(.L_x_17) ;  /* 0x0000000000087947 */ /* 0x000ff40003800000 */
.L_x_16:
[----:B------:R-:W-:Y:S01]  /*1fd0*/  LOP3.LUT R33, R25, 0x80000, RZ, 0xfc, !PT ;  /* 0x0008000019217812 */ /* 0x000fe200078efcff */
[----:B------:R-:W-:-:S07]  /*1fe0*/  IMAD.MOV.U32 R32, RZ, RZ, R24 ;  /* 0x000000ffff207224 */ /* 0x000fce00078e0018 */
.L_x_17:
[----:B------:R-:W-:Y:S02]  /*1ff0*/  IMAD.MOV.U32 R16, RZ, RZ, R0 ;  /* 0x000000ffff107224 */ /* 0x000fe400078e0000 */
[----:B------:R-:W-:Y:S02]  /*2000*/  IMAD.MOV.U32 R17, RZ, RZ, 0x0 ;  /* 0x00000000ff117424 */ /* 0x000fe400078e00ff */
[----:B------:R-:W-:Y:S02]  /*2010*/  IMAD.MOV.U32 R24, RZ, RZ, R32 ;  /* 0x000000ffff187224 */ /* 0x000fe400078e0020 */
[----:B------:R-:W-:Y:S01]  /*2020*/  IMAD.MOV.U32 R25, RZ, RZ, R33 ;  /* 0x000000ffff197224 */ /* 0x000fe200078e0021 */
[----:B------:R-:W-:Y:S06]  /*2030*/  RET.REL.NODEC R16 `(_Z13mic_box_checkPKdPKbdPiPdS4_) ;  /* 0xffffffdc10f07950 */ /* 0x000fec0003c3ffff */
        .weak           $__internal_1_$__cuda_sm20_div_rn_f64_full
        .type           $__internal_1_$__cuda_sm20_div_rn_f64_full,@function
        .size           $__internal_1_$__cuda_sm20_div_rn_f64_full,($__internal_2_$__cuda_sm20_dsqrt_rn_f64_mediumpath_v1 - $__internal_1_$__cuda_sm20_div_rn_f64_full)
$__internal_1_$__cuda_sm20_div_rn_f64_full:
[C---:B------:R-:W-:Y:S01]  /*2040*/  FSETP.GEU.AND P1, PT, |R13|.reuse, 1.469367938527859385e-39, PT ;  /* 0x001000000d00780b */ /* 0x040fe20003f2e200 */
[----:B------:R-:W-:Y:S01]  /*2050*/  IMAD.MOV.U32 R22, RZ, RZ, 0x1ca00000 ;  /* 0x1ca00000ff167424 */ /* 0x000fe200078e00ff */
[C---:B------:R-:W-:Y:S02]  /*2060*/  LOP3.LUT R6, R13.reuse, 0x800fffff, RZ, 0xc0, !PT ;  /* 0x800fffff0d067812 */ /* 0x040fe400078ec0ff */
[----:B------:R-:W-:Y:S02]  /*2070*/  MOV R18, 0x1 ;  /* 0x0000000100127802 */ /* 0x000fe40000000f00 */
[----:B------:R-:W-:Y:S01]  /*2080*/  LOP3.LUT R7, R6, 0x3ff00000, RZ, 0xfc, !PT ;  /* 0x3ff0000006077812 */ /* 0x000fe200078efcff */
[----:B------:R-:W-:Y:S01]  /*2090*/  IMAD.MOV.U32 R6, RZ, RZ, R12 ;  /* 0x000000ffff067224 */ /* 0x000fe200078e000c */
[----:B------:R-:W-:-:S05]  /*20a0*/  LOP3.LUT R28, R13, 0x7ff00000, RZ, 0xc0, !PT ;  /* 0x7ff000000d1c7812 */ /* 0x000fca00078ec0ff */
[----:B------:R-:W-:-:S06]  /*20b0*/  @!P1 DMUL R6, R12, 8.98846567431157953865e+307 ;  /* 0x7fe000000c069828 */ /* 0x000fcc0000000000 */
[----:B------:R-:W0:Y:S02]  /*20c0*/  MUFU.RCP64H R19, R7 ;  /* 0x0000000700137308 */ /* 0x000e240000001800 */
[----:B0-----:R-:W-:-:S08]  /*20d0*/  DFMA R14, R18, -R6, 1 ;  /* 0x3ff00000120e742b */ /* 0x001fd00000000806 */
[----:B------:R-:W-:-:S08]  /*20e0*/  DFMA R14, R14, R14, R14 ;  /* 0x0000000e0e0e722b */ /* 0x000fd0000000000e */
[----:B------:R-:W-:Y:S01]  /*20f0*/  DFMA R18, R18, R14, R18 ;  /* 0x0000000e1212722b */ /* 0x000fe20000000012 */
[----:B------:R-:W-:Y:S02]  /*2100*/  IMAD.MOV.U32 R15, RZ, RZ, R17 ;  /* 0x000000ffff0f7224 */ /* 0x000fe400078e0011 */
[----:B------:R-:W-:-:S03]  /*2110*/  IMAD.MOV.U32 R14, RZ, RZ, R16 ;  /* 0x000000ffff0e7224 */ /* 0x000fc600078e0010 */
[----:B------:R-:W-:Y:S02]  /*2120*/  LOP3.LUT R23, R15, 0x7ff00000, RZ, 0xc0, !PT ;  /* 0x7ff000000f177812 */ /* 0x000fe400078ec0ff */
[----:B------:R-:W-:Y:S01]  /*2130*/  DFMA R24, R18, -R6, 1 ;  /* 0x3ff000001218742b */ /* 0x000fe20000000806 */
[----:B------:R-:W-:Y:S01]  /*2140*/  IMAD.MOV.U32 R16, RZ, RZ, R14 ;  /* 0x000000ffff107224 */ /* 0x000fe200078e000e */
[----:B------:R-:W-:Y:S01]  /*2150*/  ISETP.GE.U32.AND P2, PT, R23, R28, PT ;  /* 0x0000001c1700720c */ /* 0x000fe20003f46070 */
[----:B------:R-:W-:-:S03]  /*2160*/  IMAD.MOV.U32 R29, RZ, RZ, R23 ;  /* 0x000000ffff1d7224 */ /* 0x000fc600078e0017 */
[----:B------:R-:W-:Y:S02]  /*2170*/  SEL R17, R22, 0x63400000, !P2 ;  /* 0x6340000016117807 */ /* 0x000fe40005000000 */
[----:B------:R-:W-:Y:S01]  /*2180*/  DFMA R18, R18, R24, R18 ;  /* 0x000000181212722b */ /* 0x000fe20000000012 */
[----:B------:R-:W-:Y:S02]  /*2190*/  FSETP.GEU.AND P2, PT, |R15|, 1.469367938527859385e-39, PT ;  /* 0x001000000f00780b */ /* 0x000fe40003f4e200 */
[----:B------:R-:W-:-:S11]  /*21a0*/  LOP3.LUT R17, R17, 0x800fffff, R15, 0xf8, !PT ;  /* 0x800fffff11117812 */ /* 0x000fd600078ef80f */
[----:B------:R-:W-:Y:S05]  /*21b0*/  @P2 BRA `(.L_x_19) ;  /* 0x0000000000202947 */ /* 0x000fea0003800000 */
[----:B------:R-:W-:-:S04]  /*21c0*/  LOP3.LUT R24, R13, 0x7ff00000, RZ, 0xc0, !PT ;  /* 0x7ff000000d187812 */ /* 0x000fc800078ec0ff */
[----:B------:R-:W-:Y:S01]  /*21d0*/  ISETP.GE.U32.AND P2, PT, R23, R24, PT ;  /* 0x000000181700720c */ /* 0x000fe20003f46070 */
[----:B------:R-:W-:-:S03]  /*21e0*/  IMAD.MOV.U32 R24, RZ, RZ, RZ ;  /* 0x000000ffff187224 */ /* 0x000fc600078e00ff */
[----:B------:R-:W-:-:S04]  /*21f0*/  SEL R25, R22, 0x63400000, !P2 ;  /* 0x6340000016197807 */ /* 0x000fc80005000000 */
[----:B------:R-:W-:-:S04]  /*2200*/  LOP3.LUT R25, R25, 0x80000000, R15, 0xf8, !PT ;  /* 0x8000000019197812 */ /* 0x000fc800078ef80f */
[----:B------:R-:W-:-:S06]  /*2210*/  LOP3.LUT R25, R25, 0x100000, RZ, 0xfc, !PT ;  /* 0x0010000019197812 */ /* 0x000fcc00078efcff */
[----:B------:R-:W-:-:S10]  /*2220*/  DFMA R16, R16, 2, -R24 ;  /* 0x400000001010782b */ /* 0x000fd40000000818 */
[----:B------:R-:W-:-:S07]  /*2230*/  LOP3.LUT R29, R17, 0x7ff00000, RZ, 0xc0, !PT ;  /* 0x7ff00000111d7812 */ /* 0x000fce00078ec0ff */
.L_x_19:
[----:B------:R-:W-:Y:S01]  /*2240*/  VIADD R30, R29, 0xffffffff ;  /* 0xffffffff1d1e7836 */ /* 0x000fe20000000000 */
[----:B------:R-:W-:Y:S01]  /*2250*/  @!P1 LOP3.LUT R28, R7, 0x7ff00000, RZ, 0xc0, !PT ;  /* 0x7ff00000071c9812 */ /* 0x000fe200078ec0ff */
[----:B------:R-:W-:-:S03]  /*2260*/  DMUL R24, R18, R16 ;  /* 0x0000001012187228 */ /* 0x000fc60000000000 */
[----:B------:R-:W-:Y:S02]  /*2270*/  IADD3 R31, PT, PT, R28, -0x1, RZ ;  /* 0xffffffff1c1f7810 */ /* 0x000fe40007ffe0ff */
[----:B------:R-:W-:-:S03]  /*2280*/  ISETP.GT.U32.AND P1, PT, R30, 0x7feffffe, PT ;  /* 0x7feffffe1e00780c */ /* 0x000fc60003f24070 */
[----:B------:R-:W-:Y:S01]  /*2290*/  DFMA R26, R24, -R6, R16 ;  /* 0x80000006181a722b */ /* 0x000fe20000000010 */
[----:B------:R-:W-:-:S07]  /*22a0*/  ISETP.GT.U32.OR P1, PT, R31, 0x7feffffe, P1 ;  /* 0x7feffffe1f00780c */ /* 0x000fce0000f24470 */
[----:B------:R-:W-:-:S06]  /*22b0*/  DFMA R18, R18, R26, R24 ;  /* 0x0000001a1212722b */ /* 0x000fcc0000000018 */
[----:B------:R-:W-:Y:S05]  /*22c0*/  @P1 BRA `(.L_x_20) ;  /* 0x00000000006c1947 */ /* 0x000fea0003800000 */
[----:B------:R-:W-:-:S04]  /*22d0*/  LOP3.LUT R24, R13, 0x7ff00000, RZ, 0xc0, !PT ;  /* 0x7ff000000d187812 */ /* 0x000fc800078ec0ff */
[CC--:B------:R-:W-:Y:S02]  /*22e0*/  VIADDMNMX R14, R23.reuse, -R24.reuse, 0xb9600000, !PT ;  /* 0xb9600000170e7446 */ /* 0x0c0fe40007800918 */
[----:B------:R-:W-:Y:S02]  /*22f0*/  ISETP.GE.U32.AND P1, PT, R23, R24, PT ;  /* 0x000000181700720c */ /* 0x000fe40003f26070 */
[----:B------:R-:W-:Y:S02]  /*2300*/  VIMNMX R14, PT, PT, R14, 0x46a00000, PT ;  /* 0x46a000000e0e7848 */ /* 0x000fe40003fe0100 */
[----:B------:R-:W-:-:S05]  /*2310*/  SEL R15, R22, 0x63400000, !P1 ;  /* 0x63400000160f7807 */ /* 0x000fca0004800000 */
[----:B------:R-:W-:Y:S02]  /*2320*/  IMAD.IADD R24, R14, 0x1, -R15 ;  /* 0x000000010e187824 */ /* 0x000fe400078e0a0f */
[----:B------:R-:W-:Y:S02]  /*2330*/  IMAD.MOV.U32 R14, RZ, RZ, RZ ;  /* 0x000000ffff0e7224 */ /* 0x000fe400078e00ff */
[----:B------:R-:W-:-:S06]  /*2340*/  VIADD R15, R24, 0x7fe00000 ;  /* 0x7fe00000180f7836 */ /* 0x000fcc0000000000 */
[----:B------:R-:W-:-:S10]  /*2350*/  DMUL R22, R18, R14 ;  /* 0x0000000e12167228 */ /* 0x000fd40000000000 */
[----:B------:R-:W-:-:S13]  /*2360*/  FSETP.GTU.AND P1, PT, |R23|, 1.469367938527859385e-39, PT ;  /* 0x001000001700780b */ /* 0x000fda0003f2c200 */
[----:B------:R-:W-:Y:S05]  /*2370*/  @P1 BRA `(.L_x_21) ;  /* 0x0000000000941947 */ /* 0x000fea0003800000 */
[----:B------:R-:W-:Y:S01]  /*2380*/  DFMA R6, R18, -R6, R16 ;  /* 0x800000061206722b */ /* 0x000fe20000000010 */
[----:B------:R-:W-:-:S09]  /*2390*/  IMAD.MOV.U32 R14, RZ, RZ, RZ ;  /* 0x000000ffff0e7224 */ /* 0x000fd200078e00ff */
[C---:B------:R-:W-:Y:S02]  /*23a0*/  FSETP.NEU.AND P1, PT, R7.reuse, RZ, PT ;  /* 0x000000ff0700720b */ /* 0x040fe40003f2d000 */
[----:B------:R-:W-:-:S04]  /*23b0*/  LOP3.LUT R13, R7, 0x80000000, R13, 0x48, !PT ;  /* 0x80000000070d7812 */ /* 0x000fc800078e480d */
[----:B------:R-:W-:-:S07]  /*23c0*/  LOP3.LUT R15, R13, R15, RZ, 0xfc, !PT ;  /* 0x0000000f0d0f7212 */ /* 0x000fce00078efcff */
[----:B------:R-:W-:Y:S05]  /*23d0*/  @!P1 BRA `(.L_x_21) ;  /* 0x00000000007c9947 */ /* 0x000fea0003800000 */
[----:B------:R-:W-:Y:S01]  /*23e0*/  IMAD.MOV R7, RZ, RZ, -R24 ;  /* 0x000000ffff077224 */ /* 0x000fe200078e0a18 */
[----:B------:R-:W-:Y:S01]  /*23f0*/  DMUL.RP R14, R18, R14 ;  /* 0x0000000e120e7228 */ /* 0x000fe20000008000 */
[----:B------:R-:W-:-:S06]  /*2400*/  IMAD.MOV.U32 R6, RZ, RZ, RZ ;  /* 0x000000ffff067224 */ /* 0x000fcc00078e00ff */
[----:B------:R-:W-:-:S03]  /*2410*/  DFMA R6, R22, -R6, R18 ;  /* 0x800000061606722b */ /* 0x000fc60000000012 */
[----:B------:R-:W-:-:S03]  /*2420*/  LOP3.LUT R13, R15, R13, RZ, 0x3c, !PT ;  /* 0x0000000d0f0d7212 */ /* 0x000fc600078e3cff */
[----:B------:R-:W-:-:S04]  /*2430*/  IADD3 R6, PT, PT, -R24, -0x43300000, RZ ;  /* 0xbcd0000018067810 */ /* 0x000fc80007ffe1ff */
[----:B------:R-:W-:-:S04]  /*2440*/  FSETP.NEU.AND P1, PT, |R7|, R6, PT ;  /* 0x000000060700720b */ /* 0x000fc80003f2d200 */
[----:B------:R-:W-:Y:S02]  /*2450*/  FSEL R22, R14, R22, !P1 ;  /* 0x000000160e167208 */ /* 0x000fe40004800000 */
[----:B------:R-:W-:Y:S01]  /*2460*/  FSEL R23, R13, R23, !P1 ;  /* 0x000000170d177208 */ /* 0x000fe20004800000 */
[----:B------:R-:W-:Y:S06]  /*2470*/  BRA `(.L_x_21) ;  /* 0x0000000000547947 */ /* 0x000fec0003800000 */
.L_x_20:
[----:B------:R-:W-:-:S14]  /*2480*/  DSETP.NAN.AND P1, PT, R14, R14, PT ;  /* 0x0000000e0e00722a */ /* 0x000fdc0003f28000 */
[----:B------:R-:W-:Y:S05]  /*2490*/  @P1 BRA `(.L_x_22) ;  /* 0x0000000000441947 */ /* 0x000fea0003800000 */
[----:B------:R-:W-:-:S14]  /*24a0*/  DSETP.NAN.AND P1, PT, R12, R12, PT ;  /* 0x0000000c0c00722a */ /* 0x000fdc0003f28000 */
[----:B------:R-:W-:Y:S05]  /*24b0*/  @P1 BRA `(.L_x_23) ;  /* 0x0000000000301947 */ /* 0x000fea0003800000 */
[----:B------:R-:W-:Y:S01]  /*24c0*/  ISETP.NE.AND P1, PT, R29, R28, PT ;  /* 0x0000001c1d00720c */ /* 0x000fe20003f25270 */
[----:B------:R-:W-:Y:S01]  /*24d0*/  IMAD.MOV.U32 R22, RZ, RZ, 0x0 ;  /* 0x00000000ff167424 */ /* 0x000fe200078e00ff */
[----:B------:R-:W-:-:S11]  /*24e0*/  MOV R23, 0xfff80000 ;  /* 0xfff8000000177802 */ /* 0x000fd60000000f00 */
[----:B------:R-:W-:Y:S05]  /*24f0*/  @!P1 BRA `(.L_x_21) ;  /* 0x0000000000349947 */ /* 0x000fea0003800000 */
[----:B------:R-:W-:Y:S02]  /*2500*/  ISETP.NE.AND P1, PT, R29, 0x7ff00000, PT ;  /* 0x7ff000001d00780c */ /* 0x000fe40003f25270 */
[----:B------:R-:W-:Y:S02]  /*2510*/  LOP3.LUT R23, R15, 0x80000000, R13, 0x48, !PT ;  /* 0x800000000f177812 */ /* 0x000fe400078e480d */
[----:B------:R-:W-:-:S13]  /*2520*/  ISETP.EQ.OR P1, PT, R28, RZ, !P1 ;  /* 0x000000ff1c00720c */ /* 0x000fda0004f22670 */
[----:B------:R-:W-:Y:S01]  /*2530*/  @P1 LOP3.LUT R6, R23, 0x7ff00000, RZ, 0xfc, !PT ;  /* 0x7ff0000017061812 */ /* 0x000fe200078efcff */
[----:B------:R-:W-:Y:S02]  /*2540*/  @!P1 IMAD.MOV.U32 R22, RZ, RZ, RZ ;  /* 0x000000ffff169224 */ /* 0x000fe400078e00ff */
[----:B------:R-:W-:Y:S02]  /*2550*/  @P1 IMAD.MOV.U32 R22, RZ, RZ, RZ ;  /* 0x000000ffff161224 */ /* 0x000fe400078e00ff */
[----:B------:R-:W-:Y:S01]  /*2560*/  @P1 IMAD.MOV.U32 R23, RZ, RZ, R6 ;  /* 0x000000ffff171224 */ /* 0x000fe200078e0006 */
[----:B------:R-:W-:Y:S06]  /*2570*/  BRA `(.L_x_21) ;  /* 0x0000000000147947 */ /* 0x000fec0003800000 */
.L_x_23:
[----:B------:R-:W-:Y:S01]  /*2580*/  LOP3.LUT R23, R13, 0x80000, RZ, 0xfc, !PT ;  /* 0x000800000d177812 */ /* 0x000fe200078efcff */
[----:B------:R-:W-:Y:S01]  /*2590*/  IMAD.MOV.U32 R22, RZ, RZ, R12 ;  /* 0x000000ffff167224 */ /* 0x000fe200078e000c */
[----:B------:R-:W-:Y:S06]  /*25a0*/  BRA `(.L_x_21) ;  /* 0x0000000000087947 */ /* 0x000fec0003800000 */
.L_x_22:
[----:B------:R-:W-:Y:S01]  /*25b0*/  LOP3.LUT R23, R15, 0x80000, RZ, 0xfc, !PT ;  /* 0x000800000f177812 */ /* 0x000fe200078efcff */
[----:B------:R-:W-:-:S07]  /*25c0*/  IMAD.MOV.U32 R22, RZ, RZ, R14 ;  /* 0x000000ffff167224 */ /* 0x000fce00078e000e */
.L_x_21:
[----:B------:R-:W-:Y:S01]  /*25d0*/  IMAD.MOV.U32 R6, RZ, RZ, R0 ;  /* 0x000000ffff067224 */ /* 0x000fe200078e0000 */
[----:B------:R-:W-:-:S04]  /*25e0*/  MOV R7, 0x0 ;  /* 0x0000000000077802 */ /* 0x000fc80000000f00 */
[----:B------:R-:W-:Y:S05]  /*25f0*/  RET.REL.NODEC R6 `(_Z13mic_box_checkPKdPKbdPiPdS4_) ;  /* 0xffffffd806807950 */ /* 0x000fea0003c3ffff */
        .weak           $__internal_2_$__cuda_sm20_dsqrt_rn_f64_mediumpath_v1
        .type           $__internal_2_$__cuda_sm20_dsqrt_rn_f64_mediumpath_v1,@function
        .size           $__internal_2_$__cuda_sm20_dsqrt_rn_f64_mediumpath_v1,(.L_x_243 - $__internal_2_$__cuda_sm20_dsqrt_rn_f64_mediumpath_v1)
$__internal_2_$__cuda_sm20_dsqrt_rn_f64_mediumpath_v1:
[----:B------:R-:W-:Y:S01]  /*2600*/  ISETP.GE.U32.AND P1, PT, R26, -0x3400000, PT ;  /* 0xfcc000001a00780c */ /* 0x000fe20003f26070 */
[----:B------:R-:W-:Y:S02]  /*2610*/  IMAD.MOV.U32 R26, RZ, RZ, R30 ;  /* 0x000000ffff1a7224 */ /* 0x000fe400078e001e */
[----:B------:R-:W-:Y:S02]  /*2620*/  IMAD.MOV.U32 R30, RZ, RZ, R0 ;  /* 0x000000ffff1e7224 */ /* 0x000fe400078e0000 */
[----:B------:R-:W-:-:S08]  /*2630*/  IMAD.MOV.U32 R31, RZ, RZ, R5 ;  /* 0x000000ffff1f7224 */ /* 0x000fd000078e0005 */
[----:B------:R-:W-:Y:S05]  /*2640*/  @!P1 BRA `(.L_x_24) ;  /* 0x0000000000209947 */ /* 0x000fea0003800000 */
[----:B------:R-:W-:-:S10]  /*2650*/  DFMA.RM R16, R16, R30, R2 ;  /* 0x0000001e1010722b */ /* 0x000fd40000004002 */
[----:B------:R-:W-:-:S05]  /*2660*/  IADD3 R2, P1, PT, R16, 0x1, RZ ;  /* 0x0000000110027810 */ /* 0x000fca0007f3e0ff */
[----:B------:R-:W-:-:S06]  /*2670*/  IMAD.X R3, RZ, RZ, R17, P1 ;  /* 0x000000ffff037224 */ /* 0x000fcc00008e0611 */
[----:B------:R-:W-:-:S08]  /*2680*/  DFMA.RP R26, -R16, R2, R26 ;  /* 0x00000002101a722b */ /* 0x000fd0000000811a */
[----:B------:R-:W-:-:S06]  /*2690*/  DSETP.GT.AND P1, PT, R26, RZ, PT ;  /* 0x000000ff1a00722a */ /* 0x000fcc0003f24000 */
[----:B------:R-:W-:Y:S02]  /*26a0*/  FSEL R2, R2, R16, P1 ;  /* 0x0000001002027208 */ /* 0x000fe40000800000 */
[----:B------:R-:W-:Y:S01]  /*26b0*/  FSEL R3, R3, R17, P1 ;  /* 0x0000001103037208 */ /* 0x000fe20000800000 */
[----:B------:R-:W-:Y:S06]  /*26c0*/  BRA `(.L_x_25) ;  /* 0x0000000000647947 */ /* 0x000fec0003800000 */
.L_x_24:
[----:B------:R-:W-:-:S14]  /*26d0*/  DSETP.NE.AND P1, PT, R26, RZ, PT ;  /* 0x000000ff1a00722a */ /* 0x000fdc0003f25000 */
[----:B------:R-:W-:Y:S05]  /*26e0*/  @!P1 BRA `(.L_x_26) ;  /* 0x0000000000589947 */ /* 0x000fea0003800000 */
[----:B------:R-:W-:-:S13]  /*26f0*/  ISETP.GE.AND P1, PT, R27, RZ, PT ;  /* 0x000000ff1b00720c */ /* 0x000fda0003f26270 */
[----:B------:R-:W-:Y:S02]  /*2700*/  @!P1 IMAD.MOV.U32 R2, RZ, RZ, 0x0 ;  /* 0x00000000ff029424 */ /* 0x000fe400078e00ff */
[----:B------:R-:W-:Y:S01]  /*2710*/  @!P1 IMAD.MOV.U32 R3, RZ, RZ, -0x80000 ;  /* 0xfff80000ff039424 */ /* 0x000fe200078e00ff */
[----:B------:R-:W-:Y:S06]  /*2720*/  @!P1 BRA `(.L_x_25) ;  /* 0x00000000004c9947 */ /* 0x000fec0003800000 */
[----:B------:R-:W-:-:S13]  /*2730*/  ISETP.GT.AND P1, PT, R27, 0x7fefffff, PT ;  /* 0x7fefffff1b00780c */ /* 0x000fda0003f24270 */
[----:B------:R-:W-:Y:S05]  /*2740*/  @P1 BRA `(.L_x_26) ;  /* 0x0000000000401947 */ /* 0x000fea0003800000 */
[----:B------:R-:W-:Y:S01]  /*2750*/  DMUL R30, R26, 8.11296384146066816958e+31 ;  /* 0x469000001a1e7828 */ /* 0x000fe20000000000 */
[----:B------:R-:W-:Y:S01]  /*2760*/  IMAD.MOV.U32 R2, RZ, RZ, 0x0 ;  /* 0x00000000ff027424 */ /* 0x000fe200078e00ff */
[----:B------:R-:W-:Y:S01]  /*2770*/  MOV R26, RZ ;  /* 0x000000ff001a7202 */ /* 0x000fe20000000f00 */
[----:B------:R-:W-:-:S03]  /*2780*/  IMAD.MOV.U32 R3, RZ, RZ, 0x3fd80000 ;  /* 0x3fd80000ff037424 */ /* 0x000fc600078e00ff */
[----:B------:R-:W0:Y:S02]  /*2790*/  MUFU.RSQ64H R27, R31 ;  /* 0x0000001f001b7308 */ /* 0x000e240000001c00 */
[----:B0-----:R-:W-:-:S08]  /*27a0*/  DMUL R16, R26, R26 ;  /* 0x0000001a1a107228 */ /* 0x001fd00000000000 */
[----:B------:R-:W-:-:S08]  /*27b0*/  DFMA R16, R30, -R16, 1 ;  /* 0x3ff000001e10742b */ /* 0x000fd00000000810 */
[----:B------:R-:W-:Y:S02]  /*27c0*/  DFMA R2, R16, R2, 0.5 ;  /* 0x3fe000001002742b */ /* 0x000fe40000000002 */
[----:B------:R-:W-:-:S08]  /*27d0*/  DMUL R16, R26, R16 ;  /* 0x000000101a107228 */ /* 0x000fd00000000000 */
[----:B------:R-:W-:-:S08]  /*27e0*/  DFMA R16, R2, R16, R26 ;  /* 0x000000100210722b */ /* 0x000fd0000000001a */
[----:B------:R-:W-:Y:S02]  /*27f0*/  DMUL R2, R30, R16 ;  /* 0x000000101e027228 */ /* 0x000fe40000000000 */
[----:B------:R-:W-:-:S06]  /*2800*/  VIADD R17, R17, 0xfff00000 ;  /* 0xfff0000011117836 */ /* 0x000fcc0000000000 */
[----:B------:R-:W-:-:S08]  /*2810*/  DFMA R26, R2, -R2, R30 ;  /* 0x80000002021a722b */ /* 0x000fd0000000001e */
[----:B------:R-:W-:-:S10]  /*2820*/  DFMA R2, R16, R26, R2 ;  /* 0x0000001a1002722b */ /* 0x000fd40000000002 */
[----:B------:R-:W-:Y:S01]  /*2830*/  VIADD R3, R3, 0xfcb00000 ;  /* 0xfcb0000003037836 */ /* 0x000fe20000000000 */
[----:B------:R-:W-:Y:S06]  /*2840*/  BRA `(.L_x_25) ;  /* 0x0000000000047947 */ /* 0x000fec0003800000 */
.L_x_26:
[----:B------:R-:W-:-:S11]  /*2850*/  DADD R2, R26, R26 ;  /* 0x000000001a027229 */ /* 0x000fd6000000001a */
.L_x_25:
[----:B------:R-:W-:-:S04]  /*2860*/  IMAD.MOV.U32 R5, RZ, RZ, 0x0 ;  /* 0x00000000ff057424 */ /* 0x000fc800078e00ff */
[----:B------:R-:W-:Y:S05]  /*2870*/  RET.REL.NODEC R4 `(_Z13mic_box_checkPKdPKbdPiPdS4_) ;  /* 0xffffffd404e07950 */ /* 0x000fea0003c3ffff */
.L_x_27:
[----:B------:R-:W-:-:S00]  /*2880*/  BRA `(.L_x_27) ;  /* 0xfffffffc00fc7947 */ /* 0x000fc0000383ffff */
[----:B------:R-:W-:-:S00]  /*2890*/  NOP ;  /* 0x0000000000007918 */ /* 0x000fc00000000000 */
        /* <DEDUP_REMOVED lines=14> */
.L_x_243:


//--------------------- .text._Z24brute_force_full_generalPKdS0_S0_PKbmdPmS3_PiPdS5_bbbmS4_ --------------------------
	.section	.text._Z24brute_force_full_generalPKdS0_S0_PKbmdPmS3_PiPdS5_bbbmS4_,"ax",@progbits
	.align	128
        .global         _Z24brute_force_full_generalPKdS0_S0_PKbmdPmS3_PiPdS5_bbbmS4_
        .type           _Z24brute_force_full_generalPKdS0_S0_PKbmdPmS3_PiPdS5_bbbmS4_,@function
        .size           _Z24brute_force_full_generalPKdS0_S0_PKbmdPmS3_PiPdS5_bbbmS4_,(.L_x_244 - _Z24brute_force_full_generalPKdS0_S0_PKbmdPmS3_PiPdS5_bbbmS4_)
        .other          _Z24brute_force_full_generalPKdS0_S0_PKbmdPmS3_PiPdS5_bbbmS4_,@"STO_CUDA_ENTRY STV_DEFAULT"
_Z24brute_force_full_generalPKdS0_S0_PKbmdPmS3_PiPdS5_bbbmS4_:
.text._Z24brute_force_full_generalPKdS0_S0_PKbmdPmS3_PiPdS5_bbbmS4_:
[----:B------:R-:W-:Y:S01]  /*0000*/  LDC R1, c[0x0][0x37c] ;  /* 0x0000df00ff017b82 */ /* 0x000fe20000000800 */
[----:B------:R-:W0:Y:S01]  /*0010*/  S2R R0, SR_TID.X ;  /* 0x0000000000007919 */ /* 0x000e220000002100 */
[----:B------:R-:W1:Y:S06]  /*0020*/  LDCU.64 UR8, c[0x0][0x3a0] ;  /* 0x00007400ff0877ac */ /* 0x000e6c0008000a00 */
[----:B------:R-:W2:Y:S01]  /*0030*/  S2UR UR10, SR_CTAID.X ;  /* 0x00000000000a79c3 */ /* 0x000ea20000002500 */
[----:B------:R-:W-:Y:S07]  /*0040*/  BSSY.RECONVERGENT B0, `(.L_x_28) ;  /* 0x0000024000007945 */ /* 0x000fee0003800200 */
[----:B------:R-:W2:Y:S01]  /*0050*/  LDC R3, c[0x0][0x360] ;  /* 0x0000d800ff037b82 */ /* 0x000ea20000000800 */
[----:B-1----:R-:W-:-:S04]  /*0060*/  UIADD3 UR6, UP0, UPT, UR8, -0x1, URZ ;  /* 0xffffffff08067890 */ /* 0x002fc8000ff1e0ff */
[----:B------:R-:W-:-:S04]  /*0070*/  UIADD3.X UR4, UPT, UPT, UR9, -0x1, URZ, UP0, !UPT ;  /* 0xffffffff09047890 */ /* 0x000fc800087fe4ff */
[----:B------:R-:W-:Y:S02]  /*0080*/  UIMAD UR7, UR4, UR8, URZ ;  /* 0x00000008040772a4 */ /* 0x000fe4000f8e02ff */
[----:B------:R-:W-:Y:S02]  /*0090*/  UIMAD.WIDE.U32 UR4, UR6, UR8, URZ ;  /* 0x00000008060472a5 */ /* 0x000fe4000f8e00ff */
[----:B------:R-:W-:Y:S01]  /*00a0*/  UIMAD UR6, UR6, UR9, UR7 ;  /* 0x00000009060672a4 */ /* 0x000fe2000f8e0207 */
[----:B0-----:R-:W-:Y:S01]  /*00b0*/  ISETP.GT.U32.AND P0, PT, R0, 0x2, PT ;  /* 0x000000020000780c */ /* 0x001fe20003f04070 */
[----:B------:R-:W0:Y:S01]  /*00c0*/  LDCU.64 UR8, c[0x0][0x358] ;  /* 0x00006b00ff0877ac */ /* 0x000e220008000a00 */
[----:B--2---:R-:W-:Y:S01]  /*00d0*/  IMAD R4, R3, UR10, R0 ;  /* 0x0000000a03047c24 */ /* 0x004fe2000f8e0200 */
[----:B------:R-:W-:-:S10]  /*00e0*/  UIADD3 UR6, UPT, UPT, UR5, UR6, URZ ;  /* 0x0000000605067290 */ /* 0x000fd4000fffe0ff */
[----:B0-----:R-:W-:Y:S05]  /*00f0*/  @P0 BRA `(.L_x_29) ;  /* 0x0000000000600947 */ /* 0x001fea0003800000 */
[----:B------:R-:W0:Y:S01]  /*0100*/  LDC.64 R16, c[0x0][0x388] ;  /* 0x0000e200ff107b82 */ /* 0x000e220000000a00 */
[----:B------:R-:W-:-:S07]  /*0110*/  IMAD R3, R0, 0x3, RZ ;  /* 0x0000000300037824 */ /* 0x000fce00078e02ff */
[----:B------:R-:W1:Y:S01]  /*0120*/  LDC.64 R18, c[0x0][0x390] ;  /* 0x0000e400ff127b82 */ /* 0x000e620000000a00 */
[----:B0-----:R-:W-:-:S05]  /*0130*/  IMAD.WIDE.U32 R16, R3, 0x8, R16 ;  /* 0x0000000803107825 */ /* 0x001fca00078e0010 */
[----:B------:R-:W2:Y:S01]  /*0140*/  LDG.E.64.CONSTANT R6, desc[UR8][R16.64+0x8] ;  /* 0x0000080810067981 */ /* 0x000ea2000c1e9b00 */
[----:B-1----:R-:W-:-:S03]  /*0150*/  IMAD.WIDE.U32 R18, R3, 0x8, R18 ;  /* 0x0000000803127825 */ /* 0x002fc600078e0012 */
[----:B------:R-:W3:Y:S04]  /*0160*/  LDG.E.64.CONSTANT R12, desc[UR8][R16.64+0x10] ;  /* 0x00001008100c7981 */ /* 0x000ee8000c1e9b00 */
[----:B------:R-:W4:Y:S04]  /*0170*/  LDG.E.64.CONSTANT R2, desc[UR8][R16.64] ;  /* 0x0000000810027981 */ /* 0x000f28000c1e9b00 */
[----:B------:R-:W5:Y:S04]  /*0180*/  LDG.E.64.CONSTANT R10, desc[UR8][R18.64] ;  /* 0x00000008120a7981 */ /* 0x000f68000c1e9b00 */
[----:B------:R-:W5:Y:S04]  /*0190*/  LDG.E.64.CONSTANT R8, desc[UR8][R18.64+0x8] ;  /* 0x0000080812087981 */ /* 0x000f68000c1e9b00 */
[----:B------:R-:W5:Y:S01]  /*01a0*/  LDG.E.64.CONSTANT R14, desc[UR8][R18.64+0x10] ;  /* 0x00001008120e7981 */ /* 0x000f62000c1e9b00 */
[----:B------:R-:W0:Y:S01]  /*01b0*/  S2R R21, SR_CgaCtaId ;  /* 0x0000000000157919 */ /* 0x000e220000008800 */
[----:B------:R-:W-:-:S05]  /*01c0*/  MOV R5, 0x400 ;  /* 0x0000040000057802 */ /* 0x000fca0000000f00 */
[----:B------:R-:W-:Y:S01]  /*01d0*/  VIADD R20, R5, 0x48 ;  /* 0x0000004805147836 */ /* 0x000fe20000000000 */
[----:B0-----:R-:W-:-:S04]  /*01e0*/  LEA R5, R21, R5, 0x18 ;  /* 0x0000000515057211 */ /* 0x001fc800078ec0ff */
[----:B------:R-:W-:Y:S01]  /*01f0*/  LEA R21, R21, R20, 0x18 ;  /* 0x0000001415157211 */ /* 0x000fe200078ec0ff */
[----:B------:R-:W-:-:S04]  /*0200*/  IMAD R5, R0, 0x18, R5 ;  /* 0x0000001800057824 */ /* 0x000fc800078e0205 */
[----:B------:R-:W-:Y:S01]  /*0210*/  IMAD R21, R0, 0x18, R21 ;  /* 0x0000001800157824 */ /* 0x000fe200078e0215 */
[----:B--2---:R0:W-:Y:S04]  /*0220*/  STS.64 [R5+0x8], R6 ;  /* 0x0000080605007388 */ /* 0x0041e80000000a00 */
[----:B---3--:R0:W-:Y:S04]  /*0230*/  STS.64 [R5+0x10], R12 ;  /* 0x0000100c05007388 */ /* 0x0081e80000000a00 */
[----:B----4-:R0:W-:Y:S04]  /*0240*/  STS.64 [R5], R2 ;  /* 0x0000000205007388 */ /* 0x0101e80000000a00 */
[----:B-----5:R0:W-:Y:S04]  /*0250*/  STS.64 [R21], R10 ;  /* 0x0000000a15007388 */ /* 0x0201e80000000a00 */
[----:B------:R0:W-:Y:S04]  /*0260*/  STS.64 [R21+0x8], R8 ;  /* 0x0000080815007388 */ /* 0x0001e80000000a00 */
[----:B------:R0:W-:Y:S02]  /*0270*/  STS.64 [R21+0x10], R14 ;  /* 0x0000100e15007388 */ /* 0x0001e40000000a00 */
.L_x_29:
[----:B------:R-:W-:Y:S05]  /*0280*/  BSYNC.RECONVERGENT B0 ;  /* 0x0000000000007941 */ /* 0x000fea0003800200 */
.L_x_28:
[----:B------:R-:W-:Y:S01]  /*0290*/  USHF.R.U32.HI UR10, URZ, 0x1, UR6 ;  /* 0x00000001ff0a7899 */ /* 0x000fe20008011606 */
[----:B------:R-:W-:Y:S01]  /*02a0*/  BAR.SYNC.DEFER_BLOCKING 0x0 ;  /* 0x0000000000007b1d */ /* 0x000fe20000010000 */
[----:B------:R-:W-:-:S04]  /*02b0*/  USHF.R.U64 UR7, UR4, 0x1, UR6 ;  /* 0x0000000104077899 */ /* 0x000fc80008001206 */
[----:B------:R-:W-:Y:S02]  /*02c0*/  IMAD.U32 R0, RZ, RZ, UR10 ;  /* 0x0000000aff007e24 */ /* 0x000fe4000f8e00ff */
[----:B------:R-:W-:-:S04]  /*02d0*/  ISETP.LT.U32.AND P0, PT, R4, UR7, PT ;  /* 0x0000000704007c0c */ /* 0x000fc8000bf01070 */
[----:B------:R-:W-:-:S13]  /*02e0*/  ISETP.GT.U32.AND.EX P0, PT, R0, RZ, PT, P0 ;  /* 0x000000ff0000720c */ /* 0x000fda0003f04100 */
[----:B------:R-:W-:Y:S05]  /*02f0*/  @!P0 EXIT ;  /* 0x000000000000894d */ /* 0x000fea0003800000 */
[----:B0-----:R-:W0:Y:S01]  /*0300*/  I2F.F64.U32 R6, R4 ;  /* 0x0000000400067312 */ /* 0x001e220000201800 */
[----:B------:R-:W-:Y:S02]  /*0310*/  HFMA2 R2, -RZ, RZ, 0, 0 ;  /* 0x00000000ff027431 */ /* 0x000fe400000001ff */
[----:B------:R-:W-:Y:S01]  /*0320*/  IMAD.MOV.U32 R3, RZ, RZ, 0x40200000 ;  /* 0x40200000ff037424 */ /* 0x000fe200078e00ff */
[----:B------:R-:W-:Y:S01]  /*0330*/  MOV R10, 0x0 ;  /* 0x00000000000a7802 */ /* 0x000fe20000000f00 */
[----:B------:R-:W-:Y:S01]  /*0340*/  IMAD.MOV.U32 R11, RZ, RZ, 0x3fd80000 ;  /* 0x3fd80000ff0b7424 */ /* 0x000fe200078e00ff */
[----:B------:R-:W-:Y:S03]  /*0350*/  BSSY.RECONVERGENT B0, `(.L_x_30) ;  /* 0x000001a000007945 */ /* 0x000fe60003800200 */
[----:B0-----:R-:W-:-:S06]  /*0360*/  DFMA R6, R6, R2, 1 ;  /* 0x3ff000000606742b */ /* 0x001fcc0000000002 */
        /* <DEDUP_REMOVED lines=15> */
[----:B------:R-:W-:Y:S01]  /*0460*/  MOV R19, R15 ;  /* 0x0000000f00137202 */ /* 0x000fe20000000f00 */
[----:B------:R-:W-:Y:S01]  /*0470*/  IMAD.MOV.U32 R11, RZ, RZ, R2 ;  /* 0x000000ffff0b7224 */ /* 0x000fe200078e0002 */
[----:B------:R-:W-:Y:S01]  /*0480*/  MOV R15, R9 ;  /* 0x00000009000f7202 */ /* 0x000fe20000000f00 */
[----:B------:R-:W-:Y:S01]  /*0490*/  IMAD.MOV.U32 R10, RZ, RZ, R14 ;  /* 0x000000ffff0a7224 */ /* 0x000fe200078e000e */
[----:B------:R-:W-:Y:S01]  /*04a0*/  MOV R2, 0x4d0 ;  /* 0x000004d000027802 */ /* 0x000fe20000000f00 */
[----:B------:R-:W-:-:S07]  /*04b0*/  IMAD.MOV.U32 R17, RZ, RZ, R13 ;  /* 0x000000ffff117224 */ /* 0x000fce00078e000d */
[----:B------:R-:W-:Y:S05]  /*04c0*/  CALL.REL.NOINC `($__internal_3_$__cuda_sm20_dsqrt_rn_f64_mediumpath_v1) ;  /* 0x0000000c006c7944 */ /* 0x000fea0003c00000 */
[----:B------:R-:W-:Y:S02]  /*04d0*/  IMAD.MOV.U32 R16, RZ, RZ, R6 ;  /* 0x000000ffff107224 */ /* 0x000fe400078e0006 */
[----:B------:R-:W-:-:S07]  /*04e0*/  IMAD.MOV.U32 R17, RZ, RZ, R7 ;  /* 0x000000ffff117224 */ /* 0x000fce00078e0007 */
.L_x_31:
[----:B------:R-:W-:Y:S05]  /*04f0*/  BSYNC.RECONVERGENT B0 ;  /* 0x0000000000007941 */ /* 0x000fea0003800200 */
.L_x_30:
[----:B------:R-:W-:Y:S01]  /*0500*/  DADD R16, R16, 1 ;  /* 0x3ff0000010107429 */ /* 0x000fe20000000000 */
[----:B------:R-:W-:-:S07]  /*0510*/  SHF.L.U32 R5, R4, 0x1, RZ ;  /* 0x0000000104057819 */ /* 0x000fce00000006ff */
[----:B------:R-:W-:-:S10]  /*0520*/  DMUL R16, R16, 0.5 ;  /* 0x3fe0000010107828 */ /* 0x000fd40000000000 */
[----:B------:R-:W0:Y:S02]  /*0530*/  F2I.U64.F64.FLOOR R16, R16 ;  /* 0x0000001000107311 */ /* 0x000e240000305800 */
[----:B0-----:R-:W-:-:S04]  /*0540*/  IADD3 R7, P0, PT, R16, -0x1, RZ ;  /* 0xffffffff10077810 */ /* 0x001fc80007f1e0ff */
[----:B------:R-:W-:Y:S01]  /*0550*/  IADD3.X R9, PT, PT, R17, -0x1, RZ, P0, !PT ;  /* 0xffffffff11097810 */ /* 0x000fe200007fe4ff */
[----:B------:R-:W-:-:S04]  /*0560*/  IMAD.WIDE.U32 R2, R7, R16, RZ ;  /* 0x0000001007027225 */ /* 0x000fc800078e00ff */
[----:B------:R-:W-:Y:S01]  /*0570*/  IMAD R0, R9, R16, RZ ;  /* 0x0000001009007224 */ /* 0x000fe200078e02ff */
[----:B------:R-:W-:-:S03]  /*0580*/  ISETP.GT.U32.AND P0, PT, R2, R5, PT ;  /* 0x000000050200720c */ /* 0x000fc60003f04070 */
[----:B------:R-:W-:Y:S01]  /*0590*/  IMAD R11, R17, R7, R0 ;  /* 0x00000007110b7224 */ /* 0x000fe200078e0200 */
[----:B------:R-:W-:-:S03]  /*05a0*/  SHF.R.U32.HI R0, RZ, 0x1f, R4 ;  /* 0x0000001fff007819 */ /* 0x000fc60000011604 */
[----:B------:R-:W-:-:S05]  /*05b0*/  IMAD.IADD R3, R3, 0x1, R11 ;  /* 0x0000000103037824 */ /* 0x000fca00078e020b */
[----:B------:R-:W-:-:S04]  /*05c0*/  ISETP.GT.U32.AND.EX P0, PT, R3, R0, PT, P0 ;  /* 0x000000000300720c */ /* 0x000fc80003f04100 */
[----:B------:R-:W-:-:S04]  /*05d0*/  SEL R3, RZ, 0xffffffff, !P0 ;  /* 0xffffffffff037807 */ /* 0x000fc80004000000 */
[C---:B------:R-:W-:Y:S02]  /*05e0*/  IADD3 R5, P1, PT, R3.reuse, R7, RZ ;  /* 0x0000000703057210 */ /* 0x040fe40007f3e0ff */
[-C--:B------:R-:W-:Y:S01]  /*05f0*/  IADD3 R2, P0, PT, R16, R3.reuse, RZ ;  /* 0x0000000310027210 */ /* 0x080fe20007f1e0ff */
[----:B------:R-:W0:Y:S02]  /*0600*/  LDC.64 R6, c[0x0][0x380] ;  /* 0x0000e000ff067b82 */ /* 0x000e240000000a00 */
[----:B------:R-:W-:Y:S01]  /*0610*/  IMAD.X R9, R3, 0x1, R9, P1 ;  /* 0x0000000103097824 */ /* 0x000fe200008e0609 */
[----:B------:R-:W-:-:S03]  /*0620*/  IADD3.X R3, PT, PT, R17, R3, RZ, P0, !PT ;  /* 0x0000000311037210 */ /* 0x000fc600007fe4ff */
[-C--:B------:R-:W-:Y:S02]  /*0630*/  IMAD R0, R9, R2.reuse, RZ ;  /* 0x0000000209007224 */ /* 0x080fe400078e02ff */
[----:B------:R-:W-:-:S04]  /*0640*/  IMAD.WIDE.U32 R8, R5, R2, RZ ;  /* 0x0000000205087225 */ /* 0x000fc800078e00ff */
[----:B------:R-:W-:-:S04]  /*0650*/  IMAD R5, R5, R3, R0 ;  /* 0x0000000305057224 */ /* 0x000fc800078e0200 */
[----:B------:R-:W-:-:S05]  /*0660*/  IMAD.IADD R9, R9, 0x1, R5 ;  /* 0x0000000109097824 */ /* 0x000fca00078e0205 */
[--C-:B------:R-:W-:Y:S02]  /*0670*/  SHF.R.U64 R5, R8, 0x1, R9.reuse ;  /* 0x0000000108057819 */ /* 0x100fe40000001209 */
[----:B------:R-:W-:Y:S01]  /*0680*/  SHF.R.U32.HI R0, RZ, 0x1, R9 ;  /* 0x00000001ff007819 */ /* 0x000fe20000011609 */
[----:B0-----:R-:W-:Y:S01]  /*0690*/  IMAD.WIDE.U32 R26, R2, 0x18, R6 ;  /* 0x00000018021a7825 */ /* 0x001fe200078e0006 */
[----:B------:R-:W-:-:S03]  /*06a0*/  IADD3 R4, P0, PT, R4, -R5, RZ ;  /* 0x8000000504047210 */ /* 0x000fc60007f1e0ff */
[----:B------:R-:W-:Y:S02]  /*06b0*/  IMAD R9, R3, 0x18, RZ ;  /* 0x0000001803097824 */ /* 0x000fe400078e02ff */
[----:B------:R-:W-:Y:S02]  /*06c0*/  IMAD.X R5, RZ, RZ, ~R0, P0 ;  /* 0x000000ffff057224 */ /* 0x000fe400000e0e00 */
[----:B------:R-:W-:Y:S01]  /*06d0*/  IMAD.WIDE.U32 R14, R4, 0x18, R6 ;  /* 0x00000018040e7825 */ /* 0x000fe200078e0006 */
[----:B------:R-:W-:-:S03]  /*06e0*/  IADD3 R27, PT, PT, R27, R9, RZ ;  /* 0x000000091b1b7210 */ /* 0x000fc60007ffe0ff */
[----:B------:R-:W-:Y:S02]  /*06f0*/  IMAD R7, R5, 0x18, RZ ;  /* 0x0000001805077824 */ /* 0x000fe400078e02ff */
[----:B------:R-:W2:Y:S02]  /*0700*/  LDG.E.64.CONSTANT R22, desc[UR8][R26.64] ;  /* 0x000000081a167981 */ /* 0x000ea4000c1e9b00 */
[----:B------:R-:W-:Y:S02]  /*0710*/  IMAD.IADD R15, R15, 0x1, R7 ;  /* 0x000000010f0f7824 */ /* 0x000fe400078e0207 */
[----:B------:R-:W3:Y:S04]  /*0720*/  LDG.E.64.CONSTANT R24, desc[UR8][R26.64+0x8] ;  /* 0x000008081a187981 */ /* 0x000ee8000c1e9b00 */
[----:B------:R-:W2:Y:S04]  /*0730*/  LDG.E.64.CONSTANT R10, desc[UR8][R14.64] ;  /* 0x000000080e0a7981 */ /* 0x000ea8000c1e9b00 */
[----:B------:R-:W3:Y:S04]  /*0740*/  LDG.E.64.CONSTANT R8, desc[UR8][R14.64+0x8] ;  /* 0x000008080e087981 */ /* 0x000ee8000c1e9b00 */
[----:B------:R-:W4:Y:S04]  /*0750*/  LDG.E.64.CONSTANT R6, desc[UR8][R26.64+0x10] ;  /* 0x000010081a067981 */ /* 0x000f28000c1e9b00 */
[----:B------:R-:W4:Y:S01]  /*0760*/  LDG.E.64.CONSTANT R12, desc[UR8][R14.64+0x10] ;  /* 0x000010080e0c7981 */ /* 0x000f22000c1e9b00 */
[----:B------:R-:W0:Y:S03]  /*0770*/  LDC.64 R28, c[0x0][0x398] ;  /* 0x0000e600ff1c7b82 */ /* 0x000e260000000a00 */
[----:B0-----:R-:W5:Y:S04]  /*0780*/  LDG.E.U8.CONSTANT R20, desc[UR8][R28.64] ;  /* 0x000000081c147981 */ /* 0x001f68000c1e9100 */
[----:B------:R-:W5:Y:S04]  /*0790*/  LDG.E.U8.CONSTANT R21, desc[UR8][R28.64+0x1] ;  /* 0x000001081c157981 */ /* 0x000f68000c1e9100 */
[----:B------:R-:W5:Y:S01]  /*07a0*/  LDG.E.U8.CONSTANT R0, desc[UR8][R28.64+0x2] ;  /* 0x000002081c007981 */ /* 0x000f62000c1e9100 */
[----:B------:R-:W0:Y:S01]  /*07b0*/  S2UR UR5, SR_CgaCtaId ;  /* 0x00000000000579c3 */ /* 0x000e220000008800 */
[----:B------:R-:W-:-:S02]  /*07c0*/  UMOV UR4, 0x400 ;  /* 0x0000040000047882 */ /* 0x000fc40000000000 */
[----:B0-----:R-:W-:-:S09]  /*07d0*/  ULEA UR4, UR5, UR4, 0x18 ;  /* 0x0000000405047291 */ /* 0x001fd2000f8ec0ff */
[----:B------:R-:W0:Y:S01]  /*07e0*/  LDS.128 R16, [UR4+0x60] ;  /* 0x00006004ff107984 */ /* 0x000e220008000c00 */
[----:B--2---:R-:W-:Y:S02]  /*07f0*/  DADD R22, -R10, R22 ;  /* 0x000000000a167229 */ /* 0x004fe40000000116 */
[----:B---3--:R-:W-:Y:S01]  /*0800*/  DADD R24, -R8, R24 ;  /* 0x0000000008187229 */ /* 0x008fe20000000118 */
[----:B------:R-:W1:Y:S01]  /*0810*/  LDS.128 R8, [UR4+0x40] ;  /* 0x00004004ff087984 */ /* 0x000e620008000c00 */
[----:B----4-:R-:W-:-:S03]  /*0820*/  DADD R6, -R12, R6 ;  /* 0x000000000c067229 */ /* 0x010fc60000000106 */
[----:B------:R-:W2:Y:S03]  /*0830*/  LDS.128 R12, [UR4+0x70] ;  /* 0x00007004ff0c7984 */ /* 0x000ea60008000c00 */
[C---:B0-----:R-:W-:Y:S02]  /*0840*/  DMUL R16, R24.reuse, R16 ;  /* 0x0000001018107228 */ /* 0x041fe40000000000 */
[----:B------:R-:W-:-:S06]  /*0850*/  DMUL R26, R24, R18 ;  /* 0x00000012181a7228 */ /* 0x000fcc0000000000 */
[----:B-1----:R-:W-:Y:S02]  /*0860*/  DFMA R10, R22, R10, R16 ;  /* 0x0000000a160a722b */ /* 0x002fe40000000010 */
[----:B------:R-:W0:Y:S01]  /*0870*/  LDS.128 R16, [UR4+0x50] ;  /* 0x00005004ff107984 */ /* 0x000e220008000c00 */
[----:B--2---:R-:W-:-:S05]  /*0880*/  DMUL R24, R24, R12 ;  /* 0x0000000c18187228 */ /* 0x004fca0000000000 */
[----:B------:R-:W-:Y:S01]  /*0890*/  DFMA R10, R6, R14, R10 ;  /* 0x0000000e060a722b */ /* 0x000fe2000000000a */
[----:B------:R-:W1:Y:S01]  /*08a0*/  LDS.128 R12, [UR4+0x80] ;  /* 0x00008004ff0c7984 */ /* 0x000e620008000c00 */
[----:B-----5:R-:W-:Y:S02]  /*08b0*/  ISETP.NE.AND P0, PT, R20, RZ, PT ;  /* 0x000000ff1400720c */ /* 0x020fe40003f05270 */
[----:B------:R-:W-:Y:S02]  /*08c0*/  ISETP.NE.AND P1, PT, R21, RZ, PT ;  /* 0x000000ff1500720c */ /* 0x000fe40003f25270 */
[----:B------:R-:W-:Y:S01]  /*08d0*/  ISETP.NE.AND P2, PT, R0, RZ, PT ;  /* 0x000000ff0000720c */ /* 0x000fe20003f45270 */
[----:B------:R-:W-:Y:S01]  /*08e0*/  IMAD.MOV.U32 R0, RZ, RZ, RZ ;  /* 0x000000ffff007224 */ /* 0x000fe200078e00ff */
[----:B0-----:R-:W-:-:S07]  /*08f0*/  DFMA R16, R22, R16, R26 ;  /* 0x000000101610722b */ /* 0x001fce000000001a */
[----:B------:R-:W-:Y:S01]  /*0900*/  @P0 IMAD.MOV.U32 R27, RZ, RZ, 0x3fe00000 ;  /* 0x3fe00000ff1b0424 */ /* 0x000fe200078e00ff */
[----:B-1----:R-:W-:-:S04]  /*0910*/  DFMA R20, R6, R12, R16 ;  /* 0x0000000c0614722b */ /* 0x002fc80000000010 */
[----:B------:R-:W-:Y:S01]  /*0920*/  @P0 LOP3.LUT R13, R27, 0x80000000, R11, 0xb8, !PT ;  /* 0x800000001b0d0812 */ /* 0x000fe200078eb80b */
[----:B------:R-:W-:-:S06]  /*0930*/  @P0 IMAD.MOV.U32 R12, RZ, RZ, RZ ;  /* 0x000000ffff0c0224 */ /* 0x000fcc00078e00ff */
[----:B------:R-:W-:Y:S01]  /*0940*/  @P0 DADD.RZ R12, R10, R12 ;  /* 0x000000000a0c0229 */ /* 0x000fe2000000c00c */
[----:B------:R-:W-:Y:S01]  /*0950*/  @P1 MOV R17, 0x3fe00000 ;  /* 0x3fe0000000111802 */ /* 0x000fe20000000f00 */
[----:B------:R-:W-:-:S04]  /*0960*/  DFMA R22, R22, R18, R24 ;  /* 0x000000121616722b */ /* 0x000fc80000000018 */
[----:B------:R-:W0:Y:S01]  /*0970*/  @P0 F2I.F64.TRUNC R0, R12 ;  /* 0x0000000c00000311 */ /* 0x000e22000030d100 */
[----:B------:R-:W-:Y:S02]  /*0980*/  @P1 LOP3.LUT R17, R17, 0x80000000, R21, 0xb8, !PT ;  /* 0x8000000011111812 */ /* 0x000fe400078eb815 */
[----:B------:R-:W-:Y:S01]  /*0990*/  @P1 MOV R16, RZ ;  /* 0x000000ff00101202 */ /* 0x000fe20000000f00 */
[----:B------:R-:W-:Y:S01]  /*09a0*/  DFMA R22, R6, R14, R22 ;  /* 0x0000000e0616722b */ /* 0x000fe20000000016 */
[----:B------:R-:W-:-:S04]  /*09b0*/  CS2R R6, SRZ ;  /* 0x0000000000067805 */ /* 0x000fc8000001ff00 */
[----:B------:R-:W-:Y:S01]  /*09c0*/  @P1 DADD.RZ R26, R20, R16 ;  /* 0x00000000141a1229 */ /* 0x000fe2000000c010 */
[----:B------:R-:W-:Y:S01]  /*09d0*/  @P2 IMAD.MOV.U32 R15, RZ, RZ, 0x3fe00000 ;  /* 0x3fe00000ff0f2424 */ /* 0x000fe200078e00ff */
[----:B------:R-:W1:Y:S01]  /*09e0*/  LDS.128 R16, [UR4+0x10] ;  /* 0x00001004ff107984 */ /* 0x000e620008000c00 */
[----:B0-----:R-:W0:Y:S03]  /*09f0*/  I2F.F64 R24, R0 ;  /* 0x0000000000187312 */ /* 0x001e260000201c00 */
[----:B------:R-:W-:Y:S01]  /*0a00*/  @P2 LOP3.LUT R15, R15, 0x80000000, R23, 0xb8, !PT ;  /* 0x800000000f0f2812 */ /* 0x000fe200078eb817 */
[----:B------:R-:W-:-:S04]  /*0a10*/  @P2 IMAD.MOV.U32 R14, RZ, RZ, RZ ;  /* 0x000000ffff0e2224 */ /* 0x000fc800078e00ff */
[----:B------:R-:W2:Y:S02]  /*0a20*/  @P1 F2I.F64.TRUNC R6, R26 ;  /* 0x0000001a00061311 */ /* 0x000ea4000030d100 */
[----:B------:R-:W-:Y:S01]  /*0a30*/  @P2 DADD.RZ R28, R22, R14 ;  /* 0x00000000161c2229 */ /* 0x000fe2000000c00e */
[----:B------:R-:W3:Y:S01]  /*0a40*/  LDS.128 R12, [UR4] ;  /* 0x00000004ff0c7984 */ /* 0x000ee20008000c00 */
[----:B0-----:R-:W-:-:S04]  /*0a50*/  DADD R10, R10, -R24 ;  /* 0x000000000a0a7229 */ /* 0x001fc80000000818 */
[----:B------:R-:W-:Y:S08]  /*0a60*/  @P2 F2I.F64.TRUNC R7, R28 ;  /* 0x0000001c00072311 */ /* 0x000ff0000030d100 */
[----:B--2---:R-:W0:Y:S02]  /*0a70*/  I2F.F64 R24, R6 ;  /* 0x0000000600187312 */ /* 0x004e240000201c00 */
[----:B0-----:R-:W-:-:S06]  /*0a80*/  DADD R24, R20, -R24 ;  /* 0x0000000014187229 */ /* 0x001fcc0000000818 */
[----:B------:R-:W0:Y:S02]  /*0a90*/  I2F.F64 R20, R7 ;  /* 0x0000000700147312 */ /* 0x000e240000201c00 */
[----:B-1----:R-:W-:Y:S02]  /*0aa0*/  DMUL R26, R24, R18 ;  /* 0x00000012181a7228 */ /* 0x002fe40000000000 */
[----:B0-----:R-:W-:Y:S01]  /*0ab0*/  DADD R18, R22, -R20 ;  /* 0x0000000016127229 */ /* 0x001fe20000000814 */
[----:B------:R-:W0:Y:S05]  /*0ac0*/  LDS.128 R20, [UR4+0x20] ;  /* 0x00002004ff147984 */ /* 0x000e2a0008000c00 */
[----:B---3--:R-:W-:-:S02]  /*0ad0*/  DFMA R26, R10, R12, R26 ;  /* 0x0000000c0a1a722b */ /* 0x008fc4000000001a */
[----:B0-----:R-:W-:-:S08]  /*0ae0*/  DMUL R20, R24, R20 ;  /* 0x0000001418147228 */ /* 0x001fd00000000000 */
[----:B------:R-:W-:Y:S01]  /*0af0*/  DFMA R20, R10, R14, R20 ;  /* 0x0000000e0a14722b */ /* 0x000fe20000000014 */
[----:B------:R-:W0:Y:S01]  /*0b00*/  LDS.128 R12, [UR4+0x30] ;  /* 0x00003004ff0c7984 */ /* 0x000e220008000c00 */
[----:B------:R-:W-:Y:S01]  /*0b10*/  DMUL R22, R24, R22 ;  /* 0x0000001618167228 */ /* 0x000fe20000000000 */
[----:B------:R-:W1:Y:S07]  /*0b20*/  LDCU.64 UR4, c[0x0][0x3a8] ;  /* 0x00007500ff0477ac */ /* 0x000e6e0008000a00 */
[----:B------:R-:W-:-:S02]  /*0b30*/  DFMA R16, R10, R16, R22 ;  /* 0x000000100a10722b */ /* 0x000fc40000000016 */
[C---:B0-----:R-:W-:Y:S02]  /*0b40*/  DFMA R14, R18.reuse, R14, R20 ;  /* 0x0000000e120e722b */ /* 0x041fe40000000014 */
[----:B------:R-:W-:-:S06]  /*0b50*/  DFMA R26, R18, R12, R26 ;  /* 0x0000000c121a722b */ /* 0x000fcc000000001a */
[----:B------:R-:W-:Y:S02]  /*0b60*/  DMUL R10, R14, R14 ;  /* 0x0000000e0e0a7228 */ /* 0x000fe40000000000 */
[----:B------:R-:W-:-:S06]  /*0b70*/  DFMA R18, R18, R8, R16 ;  /* 0x000000081212722b */ /* 0x000fcc0000000010 */
[----:B------:R-:W-:-:S08]  /*0b80*/  DFMA R10, R26, R26, R10 ;  /* 0x0000001a1a0a722b */ /* 0x000fd0000000000a */
[----:B------:R-:W-:-:S08]  /*0b90*/  DFMA R10, R18, R18, R10 ;  /* 0x00000012120a722b */ /* 0x000fd0000000000a */
[----:B-1----:R-:W-:-:S14]  /*0ba0*/  DSETP.GEU.AND P0, PT, R10, UR4, PT ;  /* 0x000000040a007e2a */ /* 0x002fdc000bf0e000 */
[----:B------:R-:W-:Y:S05]  /*0bb0*/  @P0 EXIT ;  /* 0x000000000000094d */ /* 0x000fea0003800000 */
[----:B------:R-:W0:Y:S01]  /*0bc0*/  S2R R8, SR_LANEID ;  /* 0x0000000000087919 */ /* 0x000e220000000000 */
[----:B------:R-:W-:Y:S01]  /*0bd0*/  VOTEU.ANY UR5, UPT, PT ;  /* 0x0000000000057886 */ /* 0x000fe200038e0100 */
[----:B------:R-:W1:Y:S01]  /*0be0*/  LDC.64 R16, c[0x0][0x3b0] ;  /* 0x0000ec00ff107b82 */ /* 0x000e620000000a00 */
[----:B------:R-:W0:Y:S01]  /*0bf0*/  FLO.U32 R23, UR5 ;  /* 0x0000000500177d00 */ /* 0x000e2200080e0000 */
[----:B------:R-:W-:Y:S01]  /*0c00*/  UPOPC UR6, UR5 ;  /* 0x00000005000672bf */ /* 0x000fe20008000000 */
[----:B------:R-:W-:-:S03]  /*0c10*/  UMOV UR4, URZ ;  /* 0x000000ff00047c82 */ /* 0x000fc60008000000 */
[----:B------:R-:W-:-:S04]  /*0c20*/  UIMAD.WIDE.U32 UR6, UR6, 0x2, URZ ;  /* 0x00000002060678a5 */ /* 0x000fc8000f8e00ff */
[----:B------:R-:W-:Y:S02]  /*0c30*/  UIADD3 UR4, UPT, UPT, UR7, UR4, URZ ;  /* 0x0000000407047290 */ /* 0x000fe4000fffe0ff */
[----:B------:R-:W-:Y:S01]  /*0c40*/  IMAD.U32 R21, RZ, RZ, UR7 ;  /* 0x00000007ff157e24 */ /* 0x000fe2000f8e00ff */
[----:B------:R-:W-:-:S03]  /*0c50*/  MOV R20, UR6 ;  /* 0x0000000600147c02 */ /* 0x000fc60008000f00 */
[----:B------:R-:W-:Y:S01]  /*0c60*/  IMAD.U32 R21, RZ, RZ, UR4 ;  /* 0x00000004ff157e24 */ /* 0x000fe2000f8e00ff */
[----:B------:R-:W2:Y:S01]  /*0c70*/  S2R R12, SR_LTMASK ;  /* 0x00000000000c7919 */ /* 0x000ea20000003900 */
[----:B------:R-:W3:Y:S01]  /*0c80*/  LDCU.64 UR6, c[0x0][0x3e0] ;  /* 0x00007c00ff0677ac */ /* 0x000ee20008000a00 */
[----:B0-----:R-:W-:-:S13]  /*0c90*/  ISETP.EQ.U32.AND P0, PT, R23, R8, PT ;  /* 0x000000081700720c */ /* 0x001fda0003f02070 */
[----:B-1----:R-:W4:Y:S01]  /*0ca0*/  @P0 ATOMG.E.ADD.64.STRONG.GPU PT, R16, desc[UR8][R16.64], R20 ;  /* 0x80000014101009a8 */ /* 0x002f2200081ef508 */
[----:B------:R-:W-:Y:S01]  /*0cb0*/  UMOV UR4, URZ ;  /* 0x000000ff00047c82 */ /* 0x000fe20008000000 */
[----:B--2---:R-:W-:-:S04]  /*0cc0*/  LOP3.LUT R12, R12, UR5, RZ, 0xc0, !PT ;  /* 0x000000050c0c7c12 */ /* 0x004fc8000f8ec0ff */
[----:B------:R-:W0:Y:S01]  /*0cd0*/  POPC R13, R12 ;  /* 0x0000000c000d7309 */ /* 0x000e220000000000 */
[----:B----4-:R-:W-:Y:S04]  /*0ce0*/  SHFL.IDX PT, R8, R16, R23, 0x1f ;  /* 0x00001f1710087589 */ /* 0x010fe800000e0000 */
[----:B------:R-:W0:Y:S02]  /*0cf0*/  SHFL.IDX PT, R9, R17, R23, 0x1f ;  /* 0x00001f1711097589 */ /* 0x000e2400000e0000 */
[----:B0-----:R-:W-:-:S03]  /*0d00*/  IMAD.WIDE.U32 R8, R13, 0x2, R8 ;  /* 0x000000020d087825 */ /* 0x001fc600078e0008 */
[----:B------:R-:W-:Y:S02]  /*0d10*/  IADD3 R22, P1, PT, R8, 0x2, RZ ;  /* 0x0000000208167810 */ /* 0x000fe40007f3e0ff */
[----:B------:R-:W-:Y:S02]  /*0d20*/  IADD3 R13, PT, PT, R9, UR4, RZ ;  /* 0x00000004090d7c10 */ /* 0x000fe4000fffe0ff */
[----:B---3--:R-:W-:-:S03]  /*0d30*/  ISETP.GT.U32.AND P0, PT, R22, UR6, PT ;  /* 0x0000000616007c0c */ /* 0x008fc6000bf04070 */
[----:B------:R-:W-:-:S05]  /*0d40*/  IMAD.X R20, RZ, RZ, R13, P1 ;  /* 0x000000ffff147224 */ /* 0x000fca00008e060d */
[----:B------:R-:W-:-:S13]  /*0d50*/  ISETP.GT.U32.AND.EX P0, PT, R20, UR7, PT, P0 ;  /* 0x0000000714007c0c */ /* 0x000fda000bf04100 */
[----:B------:R-:W-:Y:S05]  /*0d60*/  @!P0 BRA `(.L_x_32) ;  /* 0x0000000000108947 */ /* 0x000fea0003800000 */
[----:B------:R-:W0:Y:S01]  /*0d70*/  LDC.64 R2, c[0x0][0x3e8] ;  /* 0x0000fa00ff027b82 */ /* 0x000e220000000a00 */
[----:B------:R-:W-:-:S05]  /*0d80*/  IMAD.MOV.U32 R5, RZ, RZ, 0x1 ;  /* 0x00000001ff057424 */ /* 0x000fca00078e00ff */
[----:B0-----:R-:W-:Y:S01]  /*0d90*/  ATOMG.E.EXCH.STRONG.GPU PT, RZ, desc[UR8][R2.64], R5 ;  /* 0x8000000502ff79a8 */ /* 0x001fe2000c1ef108 */
[----:B------:R-:W-:Y:S05]  /*0da0*/  EXIT ;  /* 0x000000000000794d */ /* 0x000fea0003800000 */
.L_x_32:
[----:B------:R-:W0:Y:S01]  /*0db0*/  LDCU.64 UR6, c[0x0][0x3b8] ;  /* 0x00007700ff0677ac */ /* 0x000e220008000a00 */
[----:B------:R-:W1:Y:S01]  /*0dc0*/  LDCU.U8 UR4, c[0x0][0x3d8] ;  /* 0x00007b00ff0477ac */ /* 0x000e620008000000 */
[----:B0-----:R-:W-:-:S04]  /*0dd0*/  LEA R16, P0, R8, UR6, 0x4 ;  /* 0x0000000608107c11 */ /* 0x001fc8000f8020ff */
[----:B------:R-:W-:Y:S01]  /*0de0*/  LEA.HI.X R17, R8, UR7, R13, 0x4, P0 ;  /* 0x0000000708117c11 */ /* 0x000fe200080f240d */
[----:B-1----:R-:W-:-:S04]  /*0df0*/  UPRMT UR4, UR4, 0x8880, URZ ;  /* 0x0000888004047896 */ /* 0x002fc800080000ff */
[----:B------:R0:W-:Y:S01]  /*0e00*/  STG.E.64 desc[UR8][R16.64+0x8], R2 ;  /* 0x0000080210007986 */ /* 0x0001e2000c101b08 */
[----:B------:R-:W-:-:S03]  /*0e10*/  UISETP.NE.AND UP0, UPT, UR4, URZ, UPT ;  /* 0x000000ff0400728c */ /* 0x000fc6000bf05270 */
[----:B------:R0:W-:Y:S04]  /*0e20*/  STG.E.64 desc[UR8][R16.64+0x10], R2 ;  /* 0x0000100210007986 */ /* 0x0001e8000c101b08 */
[----:B------:R0:W-:Y:S04]  /*0e30*/  STG.E.64 desc[UR8][R16.64], R4 ;  /* 0x0000000410007986 */ /* 0x0001e8000c101b08 */
[----:B------:R0:W-:Y:S01]  /*0e40*/  STG.E.64 desc[UR8][R16.64+0x18], R4 ;  /* 0x0000180410007986 */ /* 0x0001e2000c101b08 */
[----:B------:R-:W-:Y:S05]  /*0e50*/  BRA.U !UP0, `(.L_x_33) ;  /* 0x0000000108347547 */ /* 0x000fea000b800000 */
[----:B0-----:R-:W0:Y:S01]  /*0e60*/  LDC.64 R2, c[0x0][0x3c0] ;  /* 0x0000f000ff027b82 */ /* 0x001e220000000a00 */
[----:B------:R-:W-:Y:S01]  /*0e70*/  IMAD R5, R13, 0xc, RZ ;  /* 0x0000000c0d057824 */ /* 0x000fe200078e02ff */
[----:B------:R-:W-:Y:S01]  /*0e80*/  IADD3 R21, PT, PT, -R7, RZ, RZ ;  /* 0x000000ff07157210 */ /* 0x000fe20007ffe1ff */
[----:B------:R-:W-:Y:S02]  /*0e90*/  IMAD.MOV R17, RZ, RZ, -R6 ;  /* 0x000000ffff117224 */ /* 0x000fe400078e0a06 */
[----:B0-----:R-:W-:-:S05]  /*0ea0*/  IMAD.WIDE.U32 R2, R8, 0xc, R2 ;  /* 0x0000000c08027825 */ /* 0x001fca00078e0002 */
[----:B------:R-:W-:Y:S01]  /*0eb0*/  IADD3 R3, PT, PT, R3, R5, RZ ;  /* 0x0000000503037210 */ /* 0x000fe20007ffe0ff */
[----:B------:R-:W-:-:S04]  /*0ec0*/  IMAD.MOV R5, RZ, RZ, -R0 ;  /* 0x000000ffff057224 */ /* 0x000fc800078e0a00 */
[----:B------:R1:W-:Y:S04]  /*0ed0*/  STG.E desc[UR8][R2.64+0xc], R0 ;  /* 0x00000c0002007986 */ /* 0x0003e8000c101908 */
[----:B------:R1:W-:Y:S04]  /*0ee0*/  STG.E desc[UR8][R2.64], R5 ;  /* 0x0000000502007986 */ /* 0x0003e8000c101908 */
[----:B------:R1:W-:Y:S04]  /*0ef0*/  STG.E desc[UR8][R2.64+0x4], R17 ;  /* 0x0000041102007986 */ /* 0x0003e8000c101908 */
[----:B------:R1:W-:Y:S04]  /*0f00*/  STG.E desc[UR8][R2.64+0x10], R6 ;  /* 0x0000100602007986 */ /* 0x0003e8000c101908 */
[----:B------:R1:W-:Y:S04]  /*0f10*/  STG.E desc[UR8][R2.64+0x8], R21 ;  /* 0x0000081502007986 */ /* 0x0003e8000c101908 */
[----:B------:R1:W-:Y:S02]  /*0f20*/  STG.E desc[UR8][R2.64+0x14], R7 ;  /* 0x0000140702007986 */ /* 0x0003e4000c101908 */
.L_x_33:
[----:B------:R-:W2:Y:S02]  /*0f30*/  LDCU.S8 UR4, c[0x0][0x3da] ;  /* 0x00007b40ff0477ac */ /* 0x000ea40008000200 */
[----:B--2---:R-:W-:-:S09]  /*0f40*/  UISETP.NE.AND UP0, UPT, UR4, URZ, UPT ;  /* 0x000000ff0400728c */ /* 0x004fd2000bf05270 */
[----:B------:R-:W-:Y:S05]  /*0f50*/  BRA.U !UP0, `(.L_x_34) ;  /* 0x0000000108347547 */ /* 0x000fea000b800000 */
[----:B01----:R-:W0:Y:S01]  /*0f60*/  LDC.64 R2, c[0x0][0x3d0] ;  /* 0x0000f400ff027b82 */ /* 0x003e220000000a00 */
[----:B------:R-:W-:Y:S01]  /*0f70*/  IMAD R7, R13, 0x18, RZ ;  /* 0x000000180d077824 */ /* 0x000fe200078e02ff */
[----:B------:R-:W-:Y:S02]  /*0f80*/  DADD R4, -RZ, -R26 ;  /* 0x00000000ff047229 */ /* 0x000fe4000000091a */
[----:B------:R-:W-:Y:S01]  /*0f90*/  DADD R16, -RZ, -R18 ;  /* 0x00000000ff107229 */ /* 0x000fe20000000912 */
[----:B0-----:R-:W-:-:S04]  /*0fa0*/  IMAD.WIDE.U32 R2, R8, 0x18, R2 ;  /* 0x0000001808027825 */ /* 0x001fc800078e0002 */
[----:B------:R-:W-:Y:S01]  /*0fb0*/  IMAD.IADD R3, R3, 0x1, R7 ;  /* 0x0000000103037824 */ /* 0x000fe200078e0207 */
[----:B------:R-:W-:-:S04]  /*0fc0*/  DADD R6, -RZ, -R14 ;  /* 0x00000000ff067229 */ /* 0x000fc8000000090e */
[----:B------:R2:W-:Y:S04]  /*0fd0*/  STG.E.64 desc[UR8][R2.64], R26 ;  /* 0x0000001a02007986 */ /* 0x0005e8000c101b08 */
[----:B------:R2:W-:Y:S04]  /*0fe0*/  STG.E.64 desc[UR8][R2.64+0x18], R4 ;  /* 0x0000180402007986 */ /* 0x0005e8000c101b08 */
[----:B------:R2:W-:Y:S04]  /*0ff0*/  STG.E.64 desc[UR8][R2.64+0x8], R14 ;  /* 0x0000080e02007986 */ /* 0x0005e8000c101b08 */
[----:B------:R2:W-:Y:S04]  /*1000*/  STG.E.64 desc[UR8][R2.64+0x10], R18 ;  /* 0x0000101202007986 */ /* 0x0005e8000c101b08 */
[----:B------:R2:W-:Y:S04]  /*1010*/  STG.E.64 desc[UR8][R2.64+0x20], R6 ;  /* 0x0000200602007986 */ /* 0x0005e8000c101b08 */
[----:B------:R2:W-:Y:S02]  /*1020*/  STG.E.64 desc[UR8][R2.64+0x28], R16 ;  /* 0x0000281002007986 */ /* 0x0005e4000c101b08 */
.L_x_34:
[----:B------:R-:W3:Y:S02]  /*1030*/  LDCU.S8 UR4, c[0x0][0x3d9] ;  /* 0x00007b20ff0477ac */ /* 0x000ee40008000200 */
[----:B---3--:R-:W-:-:S13]  /*1040*/  ISETP.NE.AND P0, PT, RZ, UR4, PT ;  /* 0x00000004ff007c0c */ /* 0x008fda000bf05270 */
[----:B------:R-:W-:Y:S05]  /*1050*/  @!P0 EXIT ;  /* 0x000000000000894d */ /* 0x000fea0003800000 */
[----:B012---:R-:W0:Y:S01]  /*1060*/  MUFU.RSQ64H R3, R11 ;  /* 0x0000000b00037308 */ /* 0x007e220000001c00 */
[----:B------:R-:W-:Y:S01]  /*1070*/  VIADD R2, R11, 0xfcb00000 ;  /* 0xfcb000000b027836 */ /* 0x000fe20000000000 */
[----:B------:R-:W-:Y:S01]  /*1080*/  MOV R6, 0x0 ;  /* 0x0000000000067802 */ /* 0x000fe20000000f00 */
[----:B------:R-:W-:Y:S01]  /*1090*/  IMAD.MOV.U32 R7, RZ, RZ, 0x3fd80000 ;  /* 0x3fd80000ff077424 */ /* 0x000fe200078e00ff */
[----:B------:R-:W-:Y:S02]  /*10a0*/  BSSY.RECONVERGENT B0, `(.L_x_35) ;  /* 0x0000017000007945 */ /* 0x000fe40003800200 */
        /* <DEDUP_REMOVED lines=12> */
[----:B------:R-:W-:Y:S01]  /*1170*/  MOV R7, R11 ;  /* 0x0000000b00077202 */ /* 0x000fe20000000f00 */
[----:B------:R-:W-:Y:S01]  /*1180*/  IMAD.MOV.U32 R6, RZ, RZ, R10 ;  /* 0x000000ffff067224 */ /* 0x000fe200078e000a */
[----:B------:R-:W-:Y:S01]  /*1190*/  MOV R17, R15 ;  /* 0x0000000f00117202 */ /* 0x000fe20000000f00 */
[----:B------:R-:W-:Y:S01]  /*11a0*/  IMAD.MOV.U32 R11, RZ, RZ, R2 ;  /* 0x000000ffff0b7224 */ /* 0x000fe200078e0002 */
[----:B------:R-:W-:Y:S01]  /*11b0*/  MOV R2, 0x1210 ;  /* 0x0000121000027802 */ /* 0x000fe20000000f00 */
[----:B------:R-:W-:Y:S02]  /*11c0*/  IMAD.MOV.U32 R0, RZ, RZ, R16 ;  /* 0x000000ffff007224 */ /* 0x000fe400078e0010 */
[----:B------:R-:W-:Y:S02]  /*11d0*/  IMAD.MOV.U32 R10, RZ, RZ, R18 ;  /* 0x000000ffff0a7224 */ /* 0x000fe400078e0012 */
[----:B------:R-:W-:Y:S02]  /*11e0*/  IMAD.MOV.U32 R12, RZ, RZ, R14 ;  /* 0x000000ffff0c7224 */ /* 0x000fe400078e000e */
[----:B------:R-:W-:-:S07]  /*11f0*/  IMAD.MOV.U32 R15, RZ, RZ, R5 ;  /* 0x000000ffff0f7224 */ /* 0x000fce00078e0005 */
[----:B------:R-:W-:Y:S05]  /*1200*/  CALL.REL.NOINC `($__internal_3_$__cuda_sm20_dsqrt_rn_f64_mediumpath_v1) ;  /* 0x00000000001c7944 */ /* 0x000fea0003c00000 */
.L_x_36:
[----:B------:R-:W-:Y:S05]  /*1210*/  BSYNC.RECONVERGENT B0 ;  /* 0x0000000000007941 */ /* 0x000fea0003800200 */
.L_x_35:
[----:B------:R-:W0:Y:S02]  /*1220*/  LDCU.64 UR4, c[0x0][0x3c8] ;  /* 0x00007900ff0477ac */ /* 0x000e240008000a00 */
[----:B0-----:R-:W-:-:S04]  /*1230*/  LEA R2, P0, R8, UR4, 0x3 ;  /* 0x0000000408027c11 */ /* 0x001fc8000f8018ff */
[----:B------:R-:W-:-:S05]  /*1240*/  LEA.HI.X R3, R8, UR5, R13, 0x3, P0 ;  /* 0x0000000508037c11 */ /* 0x000fca00080f1c0d */
[----:B------:R-:W-:Y:S04]  /*1250*/  STG.E.64 desc[UR8][R2.64], R6 ;  /* 0x0000000602007986 */ /* 0x000fe8000c101b08 */
[----:B------:R-:W-:Y:S01]  /*1260*/  STG.E.64 desc[UR8][R2.64+0x8], R6 ;  /* 0x0000080602007986 */ /* 0x000fe2000c101b08 */
[----:B------:R-:W-:Y:S05]  /*1270*/  EXIT ;  /* 0x000000000000794d */ /* 0x000fea0003800000 */
        .weak           $__internal_3_$__cuda_sm20_dsqrt_rn_f64_mediumpath_v1
        .type           $__internal_3_$__cuda_sm20_dsqrt_rn_f64_mediumpath_v1,@function
        .size           $__internal_3_$__cuda_sm20_dsqrt_rn_f64_mediumpath_v1,(.L_x_244 - $__internal_3_$__cuda_sm20_dsqrt_rn_f64_mediumpath_v1)
$__internal_3_$__cuda_sm20_dsqrt_rn_f64_mediumpath_v1:
[----:B------:R-:W-:Y:S01]  /*1280*/  ISETP.GE.U32.AND P0, PT, R11, -0x3400000, PT ;  /* 0xfcc000000b00780c */ /* 0x000fe20003f06070 */
[----:B------:R-:W-:Y:S01]  /*1290*/  BSSY.RECONVERGENT B1, `(.L_x_37) ;  /* 0x0000026000017945 */ /* 0x000fe20003800200 */
[----:B------:R-:W-:Y:S01]  /*12a0*/  MOV R11, R19 ;  /* 0x00000013000b7202 */ /* 0x000fe20000000f00 */
[----:B------:R-:W-:Y:S02]  /*12b0*/  IMAD.MOV.U32 R14, RZ, RZ, R0 ;  /* 0x000000ffff0e7224 */ /* 0x000fe400078e0000 */
[----:B------:R-:W-:-:S08]  /*12c0*/  IMAD.MOV.U32 R16, RZ, RZ, R12 ;  /* 0x000000ffff107224 */ /* 0x000fd000078e000c */
[----:B------:R-:W-:Y:S05]  /*12d0*/  @!P0 BRA `(.L_x_38) ;  /* 0x0000000000208947 */ /* 0x000fea0003800000 */
[----:B------:R-:W-:-:S10]  /*12e0*/  DFMA.RM R10, R10, R14, R16 ;  /* 0x0000000e0a0a722b */ /* 0x000fd40000004010 */
[----:B------:R-:W-:-:S04]  /*12f0*/  IADD3 R14, P0, PT, R10, 0x1, RZ ;  /* 0x000000010a0e7810 */ /* 0x000fc80007f1e0ff */
[----:B------:R-:W-:-:S06]  /*1300*/  IADD3.X R15, PT, PT, RZ, R11, RZ, P0, !PT ;  /* 0x0000000bff0f7210 */ /* 0x000fcc00007fe4ff */
[----:B------:R-:W-:-:S08]  /*1310*/  DFMA.RP R6, -R10, R14, R6 ;  /* 0x0000000e0a06722b */ /* 0x000fd00000008106 */
[----:B------:R-:W-:-:S06]  /*1320*/  DSETP.GT.AND P0, PT, R6, RZ, PT ;  /* 0x000000ff0600722a */ /* 0x000fcc0003f04000 */
[----:B------:R-:W-:Y:S02]  /*1330*/  FSEL R10, R14, R10, P0 ;  /* 0x0000000a0e0a7208 */ /* 0x000fe40000000000 */
[----:B------:R-:W-:Y:S01]  /*1340*/  FSEL R11, R15, R11, P0 ;  /* 0x0000000b0f0b7208 */ /* 0x000fe20000000000 */
[----:B------:R-:W-:Y:S06]  /*1350*/  BRA `(.L_x_39) ;  /* 0x0000000000647947 */ /* 0x000fec0003800000 */
.L_x_38:
[----:B------:R-:W-:-:S14]  /*1360*/  DSETP.NE.AND P0, PT, R6, RZ, PT ;  /* 0x000000ff0600722a */ /* 0x000fdc0003f05000 */
[----:B------:R-:W-:Y:S05]  /*1370*/  @!P0 BRA `(.L_x_40) ;  /* 0x0000000000588947 */ /* 0x000fea0003800000 */
[----:B------:R-:W-:-:S13]  /*1380*/  ISETP.GE.AND P0, PT, R7, RZ, PT ;  /* 0x000000ff0700720c */ /* 0x000fda0003f06270 */
[----:B------:R-:W-:Y:S01]  /*1390*/  @!P0 IMAD.MOV.U32 R10, RZ, RZ, 0x0 ;  /* 0x00000000ff0a8424 */ /* 0x000fe200078e00ff */
[----:B------:R-:W-:Y:S01]  /*13a0*/  @!P0 MOV R11, 0xfff80000 ;  /* 0xfff80000000b8802 */ /* 0x000fe20000000f00 */
[----:B------:R-:W-:Y:S06]  /*13b0*/  @!P0 BRA `(.L_x_39) ;  /* 0x00000000004c8947 */ /* 0x000fec0003800000 */
[----:B------:R-:W-:-:S13]  /*13c0*/  ISETP.GT.AND P0, PT, R7, 0x7fefffff, PT ;  /* 0x7fefffff0700780c */ /* 0x000fda0003f04270 */
[----:B------:R-:W-:Y:S05]  /*13d0*/  @P0 BRA `(.L_x_40) ;  /* 0x0000000000400947 */ /* 0x000fea0003800000 */
[----:B------:R-:W-:Y:S01]  /*13e0*/  DMUL R6, R6, 8.11296384146066816958e+31 ;  /* 0x4690000006067828 */ /* 0x000fe20000000000 */
[----:B------:R-:W-:Y:S01]  /*13f0*/  IMAD.MOV.U32 R10, RZ, RZ, RZ ;  /* 0x000000ffff0a7224 */ /* 0x000fe200078e00ff */
[----:B------:R-:W-:Y:S01]  /*1400*/  MOV R16, 0x0 ;  /* 0x0000000000107802 */ /* 0x000fe20000000f00 */
        /* <DEDUP_REMOVED lines=8> */
[----:B------:R-:W-:-:S06]  /*1490*/  IADD3 R15, PT, PT, R15, -0x100000, RZ ;  /* 0xfff000000f0f7810 */ /* 0x000fcc0007ffe0ff */
[----:B------:R-:W-:-:S08]  /*14a0*/  DFMA R16, R10, -R10, R6 ;  /* 0x8000000a0a10722b */ /* 0x000fd00000000006 */
[----:B------:R-:W-:-:S10]  /*14b0*/  DFMA R10, R14, R16, R10 ;  /* 0x000000100e0a722b */ /* 0x000fd4000000000a */
[----:B------:R-:W-:Y:S01]  /*14c0*/  VIADD R11, R11, 0xfcb00000 ;  /* 0xfcb000000b0b7836 */ /* 0x000fe20000000000 */
[----:B------:R-:W-:Y:S06]  /*14d0*/  BRA `(.L_x_39) ;  /* 0x0000000000047947 */ /* 0x000fec0003800000 */
.L_x_40:
[----:B------:R-:W-:-:S11]  /*14e0*/  DADD R10, R6, R6 ;  /* 0x00000000060a7229 */ /* 0x000fd60000000006 */
.L_x_39:
[----:B------:R-:W-:Y:S05]  /*14f0*/  BSYNC.RECONVERGENT B1 ;  /* 0x0000000000017941 */ /* 0x000fea0003800200 */
.L_x_37:
[----:B------:R-:W-:Y:S01]  /*1500*/  HFMA2 R3, -RZ, RZ, 0, 0 ;  /* 0x00000000ff037431 */ /* 0x000fe200000001ff */
[----:B------:R-:W-:Y:S01]  /*1510*/  MOV R6, R10 ;  /* 0x0000000a00067202 */ /* 0x000fe20000000f00 */
[----:B------:R-:W-:Y:S02]  /*1520*/  IMAD.MOV.U32 R7, RZ, RZ, R11 ;  /* 0x000000ffff077224 */ /* 0x000fe400078e000b */
[----:B------:R-:W-:Y:S05]  /*1530*/  RET.REL.NODEC R2 `(_Z24brute_force_full_generalPKdS0_S0_PKbmdPmS3_PiPdS5_bbbmS4_) ;  /* 0xffffffe802b07950 */ /* 0x000fea0003c3ffff */
.L_x_41:
        /* <DEDUP_REMOVED lines=12> */
.L_x_244:


//--------------------- .text._Z24brute_force_half_generalPKdS0_S0_PKbmdPmS3_PiPdS5_bbbmS4_ --------------------------
	.section	.text._Z24brute_force_half_generalPKdS0_S0_PKbmdPmS3_PiPdS5_bbbmS4_,"ax",@progbits
	.align	128
        .global         _Z24brute_force_half_generalPKdS0_S0_PKbmdPmS3_PiPdS5_bbbmS4_
        .type           _Z24brute_force_half_generalPKdS0_S0_PKbmdPmS3_PiPdS5_bbbmS4_,@function
        .size           _Z24brute_force_half_generalPKdS0_S0_PKbmdPmS3_PiPdS5_bbbmS4_,(.L_x_245 - _Z24brute_force_half_generalPKdS0_S0_PKbmdPmS3_PiPdS5_bbbmS4_)
        .other          _Z24brute_force_half_generalPKdS0_S0_PKbmdPmS3_PiPdS5_bbbmS4_,@"STO_CUDA_ENTRY STV_DEFAULT"
_Z24brute_force_half_generalPKdS0_S0_PKbmdPmS3_PiPdS5_bbbmS4_:
.text._Z24brute_force_half_generalPKdS0_S0_PKbmdPmS3_PiPdS5_bbbmS4_:
        /* <DEDUP_REMOVED lines=40> */
.L_x_43:
[----:B------:R-:W-:Y:S05]  /*0280*/  BSYNC.RECONVERGENT B0 ;  /* 0x0000000000007941 */ /* 0x000fea0003800200 */
.L_x_42:
        /* <DEDUP_REMOVED lines=35> */
[----:B------:R-:W-:Y:S05]  /*04c0*/  CALL.REL.NOINC `($__internal_4_$__cuda_sm20_dsqrt_rn_f64_mediumpath_v1) ;  /* 0x0000000c00407944 */ /* 0x000fea0003c00000 */
[----:B------:R-:W-:Y:S02]  /*04d0*/  IMAD.MOV.U32 R16, RZ, RZ, R6 ;  /* 0x000000ffff107224 */ /* 0x000fe400078e0006 */
[----:B------:R-:W-:-:S07]  /*04e0*/  IMAD.MOV.U32 R17, RZ, RZ, R7 ;  /* 0x000000ffff117224 */ /* 0x000fce00078e0007 */
.L_x_45:
[----:B------:R-:W-:Y:S05]  /*04f0*/  BSYNC.RECONVERGENT B0 ;  /* 0x0000000000007941 */ /* 0x000fea0003800200 */
.L_x_44:
        /* <DEDUP_REMOVED lines=106> */
[----:B------:R-:W-:-:S06]  /*0ba0*/  DSETP.GT.AND P0, PT, R10, RZ, PT ;  /* 0x000000ff0a00722a */ /* 0x000fcc0003f04000 */
[----:B-1----:R-:W-:-:S14]  /*0bb0*/  DSETP.GEU.OR P0, PT, R10, UR4, !P0 ;  /* 0x000000040a007e2a */ /* 0x002fdc000c70e400 */
        /* <DEDUP_REMOVED lines=32> */
.L_x_46:
[----:B------:R-:W0:Y:S01]  /*0dc0*/  LDCU.64 UR6, c[0x0][0x3b8] ;  /* 0x00007700ff0677ac */ /* 0x000e220008000a00 */
[----:B------:R-:W1:Y:S01]  /*0dd0*/  LDCU.U8 UR4, c[0x0][0x3d8] ;  /* 0x00007b00ff0477ac */ /* 0x000e620008000000 */
[----:B0-----:R-:W-:-:S04]  /*0de0*/  LEA R16, P0, R8, UR6, 0x4 ;  /* 0x0000000608107c11 */ /* 0x001fc8000f8020ff */
[----:B------:R-:W-:Y:S01]  /*0df0*/  LEA.HI.X R17, R8, UR7, R13, 0x4, P0 ;  /* 0x0000000708117c11 */ /* 0x000fe200080f240d */
[----:B-1----:R-:W-:-:S04]  /*0e00*/  UPRMT UR4, UR4, 0x8880, URZ ;  /* 0x0000888004047896 */ /* 0x002fc800080000ff */
[----:B------:R0:W-:Y:S01]  /*0e10*/  STG.E.64 desc[UR8][R16.64], R4 ;  /* 0x0000000410007986 */ /* 0x0001e2000c101b08 */
[----:B------:R-:W-:-:S03]  /*0e20*/  UISETP.NE.AND UP0, UPT, UR4, URZ, UPT ;  /* 0x000000ff0400728c */ /* 0x000fc6000bf05270 */
[----:B------:R0:W-:Y:S06]  /*0e30*/  STG.E.64 desc[UR8][R16.64+0x8], R2 ;  /* 0x0000080210007986 */ /* 0x0001ec000c101b08 */
        /* <DEDUP_REMOVED lines=10> */
[----:B------:R1:W-:Y:S02]  /*0ee0*/  STG.E desc[UR8][R2.64+0x8], R7 ;  /* 0x0000080702007986 */ /* 0x0003e4000c101908 */
.L_x_47:
[----:B------:R-:W2:Y:S02]  /*0ef0*/  LDCU.S8 UR4, c[0x0][0x3da] ;  /* 0x00007b40ff0477ac */ /* 0x000ea40008000200 */
[----:B--2---:R-:W-:-:S09]  /*0f00*/  UISETP.NE.AND UP0, UPT, UR4, URZ, UPT ;  /* 0x000000ff0400728c */ /* 0x004fd2000bf05270 */
[----:B------:R-:W-:Y:S05]  /*0f10*/  BRA.U !UP0, `(.L_x_48) ;  /* 0x00000001081c7547 */ /* 0x000fea000b800000 */
[----:B01----:R-:W0:Y:S01]  /*0f20*/  LDC.64 R2, c[0x0][0x3d0] ;  /* 0x0000f400ff027b82 */ /* 0x003e220000000a00 */
[----:B------:R-:W-:Y:S02]  /*0f30*/  IMAD R5, R13, 0x18, RZ ;  /* 0x000000180d057824 */ /* 0x000fe400078e02ff */
[----:B0-----:R-:W-:-:S04]  /*0f40*/  IMAD.WIDE.U32 R2, R8, 0x18, R2 ;  /* 0x0000001808027825 */ /* 0x001fc800078e0002 */
[----:B------:R-:W-:-:S05]  /*0f50*/  IMAD.IADD R3, R3, 0x1, R5 ;  /* 0x0000000103037824 */ /* 0x000fca00078e0205 */
[----:B------:R2:W-:Y:S04]  /*0f60*/  STG.E.64 desc[UR8][R2.64], R26 ;  /* 0x0000001a02007986 */ /* 0x0005e8000c101b08 */
[----:B------:R2:W-:Y:S04]  /*0f70*/  STG.E.64 desc[UR8][R2.64+0x8], R14 ;  /* 0x0000080e02007986 */ /* 0x0005e8000c101b08 */
[----:B------:R2:W-:Y:S02]  /*0f80*/  STG.E.64 desc[UR8][R2.64+0x10], R18 ;  /* 0x0000101202007986 */ /* 0x0005e4000c101b08 */
.L_x_48:
        /* <DEDUP_REMOVED lines=29> */
[----:B------:R-:W-:Y:S05]  /*1160*/  CALL.REL.NOINC `($__internal_4_$__cuda_sm20_dsqrt_rn_f64_mediumpath_v1) ;  /* 0x0000000000187944 */ /* 0x000fea0003c00000 */
.L_x_50:
[----:B------:R-:W-:Y:S05]  /*1170*/  BSYNC.RECONVERGENT B0 ;  /* 0x0000000000007941 */ /* 0x000fea0003800200 */
.L_x_49:
[----:B------:R-:W0:Y:S02]  /*1180*/  LDCU.64 UR4, c[0x0][0x3c8] ;  /* 0x00007900ff0477ac */ /* 0x000e240008000a00 */
[----:B0-----:R-:W-:-:S04]  /*1190*/  LEA R2, P0, R8, UR4, 0x3 ;  /* 0x0000000408027c11 */ /* 0x001fc8000f8018ff */
[----:B------:R-:W-:-:S05]  /*11a0*/  LEA.HI.X R3, R8, UR5, R13, 0x3, P0 ;  /* 0x0000000508037c11 */ /* 0x000fca00080f1c0d */
[----:B------:R-:W-:Y:S01]  /*11b0*/  STG.E.64 desc[UR8][R2.64], R6 ;  /* 0x0000000602007986 */ /* 0x000fe2000c101b08 */
[----:B------:R-:W-:Y:S05]  /*11c0*/  EXIT ;  /* 0x000000000000794d */ /* 0x000fea0003800000 */
        .weak           $__internal_4_$__cuda_sm20_dsqrt_rn_f64_mediumpath_v1
        .type           $__internal_4_$__cuda_sm20_dsqrt_rn_f64_mediumpath_v1,@function
        .size           $__internal_4_$__cuda_sm20_dsqrt_rn_f64_mediumpath_v1,(.L_x_245 - $__internal_4_$__cuda_sm20_dsqrt_rn_f64_mediumpath_v1)
$__internal_4_$__cuda_sm20_dsqrt_rn_f64_mediumpath_v1:
        /* <DEDUP_REMOVED lines=14> */
.L_x_52:
        /* <DEDUP_REMOVED lines=24> */
.L_x_54:
[----:B------:R-:W-:-:S11]  /*1430*/  DADD R10, R6, R6 ;  /* 0x00000000060a7229 */ /* 0x000fd60000000006 */
.L_x_53:
[----:B------:R-:W-:Y:S05]  /*1440*/  BSYNC.RECONVERGENT B1 ;  /* 0x0000000000017941 */ /* 0x000fea0003800200 */
.L_x_51:
[----:B------:R-:W-:Y:S01]  /*1450*/  HFMA2 R3, -RZ, RZ, 0, 0 ;  /* 0x00000000ff037431 */ /* 0x000fe200000001ff */
[----:B------:R-:W-:Y:S01]  /*1460*/  MOV R6, R10 ;  /* 0x0000000a00067202 */ /* 0x000fe20000000f00 */
[----:B------:R-:W-:Y:S02]  /*1470*/  IMAD.MOV.U32 R7, RZ, RZ, R11 ;  /* 0x000000ffff077224 */ /* 0x000fe400078e000b */
[----:B------:R-:W-:Y:S05]  /*1480*/  RET.REL.NODEC R2 `(_Z24brute_force_half_generalPKdS0_S0_PKbmdPmS3_PiPdS5_bbbmS4_) ;  /* 0xffffffe802dc7950 */ /* 0x000fea0003c3ffff */
.L_x_55:
        /* <DEDUP_REMOVED lines=15> */
.L_x_245:


//--------------------- .text._Z27brute_force_full_orthogonalPKdS0_PKbmdPmS3_PiPdS5_bbbmS4_ --------------------------
	.section	.text._Z27brute_force_full_orthogonalPKdS0_PKbmdPmS3_PiPdS5_bbbmS4_,"ax",@progbits
	.align	128
        .global         _Z27brute_force_full_orthogonalPKdS0_PKbmdPmS3_PiPdS5_bbbmS4_
        .type           _Z27brute_force_full_orthogonalPKdS0_PKbmdPmS3_PiPdS5_bbbmS4_,@function
        .size           _Z27brute_force_full_orthogonalPKdS0_PKbmdPmS3_PiPdS5_bbbmS4_,(.L_x_247 - _Z27brute_force_full_orthogonalPKdS0_PKbmdPmS3_PiPdS5_bbbmS4_)
        .other          _Z27brute_force_full_orthogonalPKdS0_PKbmdPmS3_PiPdS5_bbbmS4_,@"STO_CUDA_ENTRY STV_DEFAULT"
_Z27brute_force_full_orthogonalPKdS0_PKbmdPmS3_PiPdS5_bbbmS4_:
.text._Z27brute_force_full_orthogonalPKdS0_PKbmdPmS3_PiPdS5_bbbmS4_:
[----:B------:R-:W-:Y:S01]  /*0000*/  LDC R1, c[0x0][0x37c] ;  /* 0x0000df00ff017b82 */ /* 0x000fe20000000800 */
[----:B------:R-:W0:Y:S01]  /*0010*/  LDCU.64 UR8, c[0x0][0x398] ;  /* 0x00007300ff0877ac */ /* 0x000e220008000a00 */
[----:B------:R-:W1:Y:S06]  /*0020*/  S2R R3, SR_TID.X ;  /* 0x0000000000037919 */ /* 0x000e6c0000002100 */
[----:B------:R-:W1:Y:S08]  /*0030*/  S2UR UR10, SR_CTAID.X ;  /* 0x00000000000a79c3 */ /* 0x000e700000002500 */
[----:B------:R-:W1:Y:S01]  /*0040*/  LDC R22, c[0x0][0x360] ;  /* 0x0000d800ff167b82 */ /* 0x000e620000000800 */
[----:B0-----:R-:W-:-:S04]  /*0050*/  UIADD3 UR6, UP0, UPT, UR8, -0x1, URZ ;  /* 0xffffffff08067890 */ /* 0x001fc8000ff1e0ff */
[----:B------:R-:W-:-:S04]  /*0060*/  UIADD3.X UR4, UPT, UPT, UR9, -0x1, URZ, UP0, !UPT ;  /* 0xffffffff09047890 */ /* 0x000fc800087fe4ff */
[----:B------:R-:W-:Y:S02]  /*0070*/  UIMAD UR7, UR4, UR8, URZ ;  /* 0x00000008040772a4 */ /* 0x000fe4000f8e02ff */
[----:B------:R-:W-:Y:S02]  /*0080*/  UIMAD.WIDE.U32 UR4, UR6, UR8, URZ ;  /* 0x00000008060472a5 */ /* 0x000fe4000f8e00ff */
[----:B------:R-:W-:-:S04]  /*0090*/  UIMAD UR7, UR6, UR9, UR7 ;  /* 0x00000009060772a4 */ /* 0x000fc8000f8e0207 */
[----:B------:R-:W-:Y:S01]  /*00a0*/  UIADD3 UR5, UPT, UPT, UR5, UR7, URZ ;  /* 0x0000000705057290 */ /* 0x000fe2000fffe0ff */
[----:B-1----:R-:W-:-:S03]  /*00b0*/  IMAD R22, R22, UR10, R3 ;  /* 0x0000000a16167c24 */ /* 0x002fc6000f8e0203 */
[----:B------:R-:W-:Y:S02]  /*00c0*/  USHF.R.U64 UR4, UR4, 0x1, UR5 ;  /* 0x0000000104047899 */ /* 0x000fe40008001205 */
[----:B------:R-:W-:-:S04]  /*00d0*/  USHF.R.U32.HI UR5, URZ, 0x1, UR5 ;  /* 0x00000001ff057899 */ /* 0x000fc80008011605 */
[----:B------:R-:W-:Y:S02]  /*00e0*/  ISETP.LT.U32.AND P0, PT, R22, UR4, PT ;  /* 0x0000000416007c0c */ /* 0x000fe4000bf01070 */
[----:B------:R-:W-:-:S05]  /*00f0*/  IMAD.U32 R0, RZ, RZ, UR5 ;  /* 0x00000005ff007e24 */ /* 0x000fca000f8e00ff */
[----:B------:R-:W-:-:S13]  /*0100*/  ISETP.GT.U32.AND.EX P0, PT, R0, RZ, PT, P0 ;  /* 0x000000ff0000720c */ /* 0x000fda0003f04100 */
[----:B------:R-:W-:Y:S05]  /*0110*/  @!P0 EXIT ;  /* 0x000000000000894d */ /* 0x000fea0003800000 */
[----:B------:R-:W0:Y:S01]  /*0120*/  I2F.F64.U32 R2, R22 ;  /* 0x0000001600027312 */ /* 0x000e220000201800 */
[----:B------:R-:W-:Y:S01]  /*0130*/  IMAD.MOV.U32 R4, RZ, RZ, 0x0 ;  /* 0x00000000ff047424 */ /* 0x000fe200078e00ff */
[----:B------:R-:W-:Y:S01]  /*0140*/  MOV R8, 0x0 ;  /* 0x0000000000087802 */ /* 0x000fe20000000f00 */
[----:B------:R-:W-:Y:S01]  /*0150*/  IMAD.MOV.U32 R5, RZ, RZ, 0x40200000 ;  /* 0x40200000ff057424 */ /* 0x000fe200078e00ff */
[----:B------:R-:W1:Y:S01]  /*0160*/  LDCU.64 UR8, c[0x0][0x358] ;  /* 0x00006b00ff0877ac */ /* 0x000e620008000a00 */
        /* <DEDUP_REMOVED lines=16> */
[----:B-1----:R-:W-:Y:S10]  /*0270*/  @!P0 BRA `(.L_x_57) ;  /* 0x0000000000248947 */ /* 0x002ff40003800000 */
[----:B------:R-:W-:Y:S01]  /*0280*/  IMAD.MOV.U32 R12, RZ, RZ, R4 ;  /* 0x000000ffff0c7224 */ /* 0x000fe200078e0004 */
[----:B------:R-:W-:Y:S01]  /*0290*/  MOV R3, R5 ;  /* 0x0000000500037202 */ /* 0x000fe20000000f00 */
[----:B------:R-:W-:Y:S01]  /*02a0*/  IMAD.MOV.U32 R16, RZ, RZ, R8 ;  /* 0x000000ffff107224 */ /* 0x000fe200078e0008 */
[----:B------:R-:W-:Y:S01]  /*02b0*/  MOV R0, 0x2f0 ;  /* 0x000002f000007802 */ /* 0x000fe20000000f00 */
[----:B------:R-:W-:Y:S02]  /*02c0*/  IMAD.MOV.U32 R17, RZ, RZ, R9 ;  /* 0x000000ffff117224 */ /* 0x000fe400078e0009 */
[----:B------:R-:W-:-:S07]  /*02d0*/  IMAD.MOV.U32 R13, RZ, RZ, R15 ;  /* 0x000000ffff0d7224 */ /* 0x000fce00078e000f */
[----:B------:R-:W-:Y:S05]  /*02e0*/  CALL.REL.NOINC `($__internal_6_$__cuda_sm20_dsqrt_rn_f64_mediumpath_v1) ;  /* 0x0000001400b07944 */ /* 0x000fea0003c00000 */
[----:B------:R-:W-:Y:S01]  /*02f0*/  IMAD.MOV.U32 R12, RZ, RZ, R10 ;  /* 0x000000ffff0c7224 */ /* 0x000fe200078e000a */
[----:B------:R-:W-:-:S07]  /*0300*/  MOV R13, R11 ;  /* 0x0000000b000d7202 */ /* 0x000fce0000000f00 */
.L_x_57:
[----:B------:R-:W-:Y:S05]  /*0310*/  BSYNC.RECONVERGENT B0 ;  /* 0x0000000000007941 */ /* 0x000fea0003800200 */
.L_x_56:
[----:B------:R-:W-:Y:S01]  /*0320*/  DADD R12, R12, 1 ;  /* 0x3ff000000c0c7429 */ /* 0x000fe20000000000 */
[----:B------:R-:W-:Y:S01]  /*0330*/  IMAD.SHL.U32 R5, R22, 0x2, RZ ;  /* 0x0000000216057824 */ /* 0x000fe200078e00ff */
[----:B------:R-:W0:Y:S06]  /*0340*/  LDC.64 R30, c[0x0][0x390] ;  /* 0x0000e400ff1e7b82 */ /* 0x000e2c0000000a00 */
[----:B------:R-:W-:-:S10]  /*0350*/  DMUL R12, R12, 0.5 ;  /* 0x3fe000000c0c7828 */ /* 0x000fd40000000000 */
[----:B------:R-:W1:Y:S01]  /*0360*/  F2I.U64.F64.FLOOR R12, R12 ;  /* 0x0000000c000c7311 */ /* 0x000e620000305800 */
[----:B0-----:R-:W2:Y:S01]  /*0370*/  LDG.E.U8.CONSTANT R30, desc[UR8][R30.64] ;  /* 0x000000081e1e7981 */ /* 0x001ea2000c1e9100 */
[----:B-1----:R-:W-:-:S04]  /*0380*/  IADD3 R9, P0, PT, R12, -0x1, RZ ;  /* 0xffffffff0c097810 */ /* 0x002fc80007f1e0ff */
        /* <DEDUP_REMOVED lines=10> */
[----:B------:R-:W-:Y:S01]  /*0430*/  IADD3 R24, P0, PT, R12, R7, RZ ;  /* 0x000000070c187210 */ /* 0x000fe20007f1e0ff */
[----:B------:R-:W0:Y:S02]  /*0440*/  LDC.64 R8, c[0x0][0x380] ;  /* 0x0000e000ff087b82 */ /* 0x000e240000000a00 */
[----:B------:R-:W-:Y:S02]  /*0450*/  IMAD.X R5, R7, 0x1, R4, P1 ;  /* 0x0000000107057824 */ /* 0x000fe400008e0604 */
[----:B------:R-:W-:Y:S02]  /*0460*/  IMAD.X R25, R13, 0x1, R7, P0 ;  /* 0x000000010d197824 */ /* 0x000fe400000e0607 */
[-C--:B------:R-:W-:Y:S02]  /*0470*/  IMAD R0, R5, R24.reuse, RZ ;  /* 0x0000001805007224 */ /* 0x080fe400078e02ff */
[----:B------:R-:W-:-:S04]  /*0480*/  IMAD.WIDE.U32 R4, R3, R24, RZ ;  /* 0x0000001803047225 */ /* 0x000fc800078e00ff */
[----:B------:R-:W-:Y:S02]  /*0490*/  IMAD R7, R3, R25, R0 ;  /* 0x0000001903077224 */ /* 0x000fe400078e0200 */
[----:B------:R-:W1:Y:S01]  /*04a0*/  LDC.64 R2, c[0x0][0x388] ;  /* 0x0000e200ff027b82 */ /* 0x000e620000000a00 */
[----:B------:R-:W-:Y:S02]  /*04b0*/  IMAD R11, R25, 0x18, RZ ;  /* 0x00000018190b7824 */ /* 0x000fe400078e02ff */
[----:B------:R-:W-:-:S04]  /*04c0*/  IADD3 R7, PT, PT, R5, R7, RZ ;  /* 0x0000000705077210 */ /* 0x000fc80007ffe0ff */
[--C-:B------:R-:W-:Y:S02]  /*04d0*/  SHF.R.U64 R5, R4, 0x1, R7.reuse ;  /* 0x0000000104057819 */ /* 0x100fe40000001207 */
[----:B------:R-:W-:Y:S01]  /*04e0*/  SHF.R.U32.HI R0, RZ, 0x1, R7 ;  /* 0x00000001ff007819 */ /* 0x000fe20000011607 */
[----:B0-----:R-:W-:Y:S01]  /*04f0*/  IMAD.WIDE.U32 R6, R24, 0x18, R8 ;  /* 0x0000001818067825 */ /* 0x001fe200078e0008 */
[----:B------:R-:W-:-:S03]  /*0500*/  IADD3 R22, P0, PT, R22, -R5, RZ ;  /* 0x8000000516167210 */ /* 0x000fc60007f1e0ff */
[----:B------:R-:W-:Y:S02]  /*0510*/  IMAD.IADD R7, R7, 0x1, R11 ;  /* 0x0000000107077824 */ /* 0x000fe400078e020b */
[----:B------:R-:W-:Y:S02]  /*0520*/  IMAD.X R23, RZ, RZ, ~R0, P0 ;  /* 0x000000ffff177224 */ /* 0x000fe400000e0e00 */
[----:B------:R-:W-:Y:S01]  /*0530*/  IMAD.WIDE.U32 R4, R22, 0x18, R8 ;  /* 0x0000001816047825 */ /* 0x000fe200078e0008 */
[----:B------:R-:W3:Y:S03]  /*0540*/  LDG.E.64.CONSTANT R26, desc[UR8][R6.64+0x8] ;  /* 0x00000808061a7981 */ /* 0x000ee6000c1e9b00 */
[----:B------:R-:W-:Y:S01]  /*0550*/  IMAD R9, R23, 0x18, RZ ;  /* 0x0000001817097824 */ /* 0x000fe200078e02ff */
[----:B------:R-:W4:Y:S03]  /*0560*/  LDG.E.64.CONSTANT R28, desc[UR8][R6.64+0x10] ;  /* 0x00001008061c7981 */ /* 0x000f26000c1e9b00 */
[----:B------:R-:W-:Y:S01]  /*0570*/  IMAD.IADD R5, R5, 0x1, R9 ;  /* 0x0000000105057824 */ /* 0x000fe200078e0209 */
[----:B-1----:R-:W2:Y:S04]  /*0580*/  LDG.E.64.CONSTANT R20, desc[UR8][R2.64] ;  /* 0x0000000802147981 */ /* 0x002ea8000c1e9b00 */
[----:B------:R-:W3:Y:S04]  /*0590*/  LDG.E.64.CONSTANT R8, desc[UR8][R6.64] ;  /* 0x0000000806087981 */ /* 0x000ee8000c1e9b00 */
[----:B------:R-:W3:Y:S04]  /*05a0*/  LDG.E.64.CONSTANT R14, desc[UR8][R4.64] ;  /* 0x00000008040e7981 */ /* 0x000ee8000c1e9b00 */
[----:B------:R-:W4:Y:S04]  /*05b0*/  LDG.E.64.CONSTANT R12, desc[UR8][R4.64+0x8] ;  /* 0x00000808040c7981 */ /* 0x000f28000c1e9b00 */
[----:B------:R-:W4:Y:S04]  /*05c0*/  LDG.E.64.CONSTANT R10, desc[UR8][R4.64+0x10] ;  /* 0x00001008040a7981 */ /* 0x000f28000c1e9b00 */
[----:B------:R0:W5:Y:S04]  /*05d0*/  LDG.E.64.CONSTANT R18, desc[UR8][R2.64+0x8] ;  /* 0x0000080802127981 */ /* 0x000168000c1e9b00 */
[----:B------:R0:W5:Y:S01]  /*05e0*/  LDG.E.64.CONSTANT R16, desc[UR8][R2.64+0x10] ;  /* 0x0000100802107981 */ /* 0x000162000c1e9b00 */
[----:B------:R-:W-:Y:S01]  /*05f0*/  IMAD.MOV.U32 R0, RZ, RZ, RZ ;  /* 0x000000ffff007224 */ /* 0x000fe200078e00ff */
[----:B--2---:R-:W-:-:S06]  /*0600*/  DSETP.GT.AND P0, PT, R20, RZ, PT ;  /* 0x000000ff1400722a */ /* 0x004fcc0003f04000 */
[----:B------:R-:W-:Y:S01]  /*0610*/  ISETP.EQ.OR P0, PT, R30, RZ, !P0 ;  /* 0x000000ff1e00720c */ /* 0x000fe20004702670 */
[----:B---3--:R-:W-:Y:S02]  /*0620*/  DADD R14, -R14, R8 ;  /* 0x000000000e0e7229 */ /* 0x008fe40000000108 */
[----:B----4-:R-:W-:Y:S02]  /*0630*/  DADD R12, -R12, R26 ;  /* 0x000000000c0c7229 */ /* 0x010fe4000000011a */
[----:B------:R-:W-:-:S08]  /*0640*/  DADD R10, -R10, R28 ;  /* 0x000000000a0a7229 */ /* 0x000fd0000000011c */
[----:B0-----:R-:W-:Y:S05]  /*0650*/  @P0 BRA `(.L_x_58) ;  /* 0x0000000000800947 */ /* 0x001fea0003800000 */
[----:B------:R-:W0:Y:S01]  /*0660*/  MUFU.RCP64H R3, R21 ;  /* 0x0000001500037308 */ /* 0x000e220000001800 */
[----:B------:R-:W-:Y:S01]  /*0670*/  MOV R2, 0x1 ;  /* 0x0000000100027802 */ /* 0x000fe20000000f00 */
[----:B------:R-:W-:Y:S01]  /*0680*/  BSSY.RECONVERGENT B0, `(.L_x_59) ;  /* 0x0000015000007945 */ /* 0x000fe20003800200 */
[----:B------:R-:W-:-:S04]  /*0690*/  FSETP.GEU.AND P1, PT, |R15|, 6.5827683646048100446e-37, PT ;  /* 0x036000000f00780b */ /* 0x000fc80003f2e200 */
[----:B0-----:R-:W-:-:S08]  /*06a0*/  DFMA R4, -R20, R2, 1 ;  /* 0x3ff000001404742b */ /* 0x001fd00000000102 */
[----:B------:R-:W-:-:S08]  /*06b0*/  DFMA R4, R4, R4, R4 ;  /* 0x000000040404722b */ /* 0x000fd00000000004 */
[----:B------:R-:W-:-:S08]  /*06c0*/  DFMA R4, R2, R4, R2 ;  /* 0x000000040204722b */ /* 0x000fd00000000002 */
[----:B------:R-:W-:-:S08]  /*06d0*/  DFMA R2, -R20, R4, 1 ;  /* 0x3ff000001402742b */ /* 0x000fd00000000104 */
[----:B------:R-:W-:-:S08]  /*06e0*/  DFMA R2, R4, R2, R4 ;  /* 0x000000020402722b */ /* 0x000fd00000000004 */
[----:B------:R-:W-:-:S08]  /*06f0*/  DMUL R4, R14, R2 ;  /* 0x000000020e047228 */ /* 0x000fd00000000000 */
[----:B------:R-:W-:-:S08]  /*0700*/  DFMA R6, -R20, R4, R14 ;  /* 0x000000041406722b */ /* 0x000fd0000000010e */
[----:B------:R-:W-:-:S10]  /*0710*/  DFMA R2, R2, R6, R4 ;  /* 0x000000060202722b */ /* 0x000fd40000000004 */
[----:B------:R-:W-:-:S05]  /*0720*/  FFMA R0, RZ, R21, R3 ;  /* 0x00000015ff007223 */ /* 0x000fca0000000003 */
[----:B------:R-:W-:-:S13]  /*0730*/  FSETP.GT.AND P0, PT, |R0|, 1.469367938527859385e-39, PT ;  /* 0x001000000000780b */ /* 0x000fda0003f04200 */
[----:B------:R-:W-:Y:S05]  /*0740*/  @P0 BRA P1, `(.L_x_60) ;  /* 0x0000000000200947 */ /* 0x000fea0000800000 */
[----:B------:R-:W-:Y:S01]  /*0750*/  IMAD.MOV.U32 R4, RZ, RZ, R14 ;  /* 0x000000ffff047224 */ /* 0x000fe200078e000e */
[----:B------:R-:W-:Y:S01]  /*0760*/  MOV R2, 0x7b0 ;  /* 0x000007b000027802 */ /* 0x000fe20000000f00 */
[----:B------:R-:W-:Y:S02]  /*0770*/  IMAD.MOV.U32 R5, RZ, RZ, R15 ;  /* 0x000000ffff057224 */ /* 0x000fe400078e000f */
[----:B------:R-:W-:Y:S02]  /*0780*/  IMAD.MOV.U32 R6, RZ, RZ, R20 ;  /* 0x000000ffff067224 */ /* 0x000fe400078e0014 */
[----:B------:R-:W-:-:S07]  /*0790*/  IMAD.MOV.U32 R7, RZ, RZ, R21 ;  /* 0x000000ffff077224 */ /* 0x000fce00078e0015 */
[----:B-----5:R-:W-:Y:S05]  /*07a0*/  CALL.REL.NOINC `($__internal_5_$__cuda_sm20_div_rn_f64_full) ;  /* 0x0000000c00187944 */ /* 0x020fea0003c00000 */
[----:B------:R-:W-:Y:S01]  /*07b0*/  MOV R2, R28 ;  /* 0x0000001c00027202 */ /* 0x000fe20000000f00 */
[----:B------:R-:W-:-:S07]  /*07c0*/  IMAD.MOV.U32 R3, RZ, RZ, R29 ;  /* 0x000000ffff037224 */ /* 0x000fce00078e001d */
.L_x_60:
[----:B------:R-:W-:Y:S05]  /*07d0*/  BSYNC.RECONVERGENT B0 ;  /* 0x0000000000007941 */ /* 0x000fea0003800200 */
.L_x_59:
[----:B------:R-:W-:Y:S02]  /*07e0*/  IMAD.MOV.U32 R5, RZ, RZ, 0x3fe00000 ;  /* 0x3fe00000ff057424 */ /* 0x000fe400078e00ff */
[----:B------:R-:W-:-:S03]  /*07f0*/  IMAD.MOV.U32 R4, RZ, RZ, RZ ;  /* 0x000000ffff047224 */ /* 0x000fc600078e00ff */
[----:B------:R-:W-:-:S06]  /*0800*/  LOP3.LUT R5, R5, 0x80000000, R3, 0xb8, !PT ;  /* 0x8000000005057812 */ /* 0x000fcc00078eb803 */
[----:B------:R-:W-:-:S10]  /*0810*/  DADD.RZ R2, R4, R2 ;  /* 0x0000000004027229 */ /* 0x000fd4000000c002 */
[----:B------:R-:W0:Y:S08]  /*0820*/  F2I.F64.TRUNC R2, R2 ;  /* 0x0000000200027311 */ /* 0x000e30000030d100 */
[----:B0-----:R-:W0:Y:S01]  /*0830*/  I2F.F64 R4, R2 ;  /* 0x0000000200047312 */ /* 0x001e220000201c00 */
[----:B------:R-:W-:Y:S01]  /*0840*/  IMAD.MOV R0, RZ, RZ, -R2 ;  /* 0x000000ffff007224 */ /* 0x000fe200078e0a02 */
[----:B0-----:R-:W-:-:S11]  /*0850*/  DFMA R14, -R20, R4, R14 ;  /* 0x00000004140e722b */ /* 0x001fd6000000010e */
.L_x_58:
[----:B------:R-:W0:Y:S02]  /*0860*/  LDC.64 R2, c[0x0][0x390] ;  /* 0x0000e400ff027b82 */ /* 0x000e240000000a00 */
[----:B0-----:R-:W2:Y:S01]  /*0870*/  LDG.E.U8.CONSTANT R2, desc[UR8][R2.64+0x1] ;  /* 0x0000010802027981 */ /* 0x001ea2000c1e9100 */
[----:B-----5:R-:W-:Y:S01]  /*0880*/  DSETP.GT.AND P0, PT, R18, RZ, PT ;  /* 0x000000ff1200722a */ /* 0x020fe20003f04000 */
[----:B------:R-:W-:-:S05]  /*0890*/  MOV R20, RZ ;  /* 0x000000ff00147202 */ /* 0x000fca0000000f00 */
[----:B--2---:R-:W-:-:S13]  /*08a0*/  ISETP.EQ.OR P0, PT, R2, RZ, !P0 ;  /* 0x000000ff0200720c */ /* 0x004fda0004702670 */
[----:B------:R-:W-:Y:S05]  /*08b0*/  @P0 BRA `(.L_x_61) ;  /* 0x0000000000800947 */ /* 0x000fea0003800000 */
[----:B------:R-:W0:Y:S01]  /*08c0*/  MUFU.RCP64H R3, R19 ;  /* 0x0000001300037308 */ /* 0x000e220000001800 */
[----:B------:R-:W-:Y:S01]  /*08d0*/  IMAD.MOV.U32 R2, RZ, RZ, 0x1 ;  /* 0x00000001ff027424 */ /* 0x000fe200078e00ff */
[----:B------:R-:W-:Y:S01]  /*08e0*/  FSETP.GEU.AND P1, PT, |R13|, 6.5827683646048100446e-37, PT ;  /* 0x036000000d00780b */ /* 0x000fe20003f2e200 */
[----:B------:R-:W-:Y:S04]  /*08f0*/  BSSY.RECONVERGENT B0, `(.L_x_62) ;  /* 0x0000014000007945 */ /* 0x000fe80003800200 */
        /* <DEDUP_REMOVED lines=16> */
[----:B------:R-:W-:Y:S05]  /*0a00*/  CALL.REL.NOINC `($__internal_5_$__cuda_sm20_div_rn_f64_full) ;  /* 0x0000000800807944 */ /* 0x000fea0003c00000 */
[----:B------:R-:W-:Y:S02]  /*0a10*/  IMAD.MOV.U32 R2, RZ, RZ, R28 ;  /* 0x000000ffff027224 */ /* 0x000fe400078e001c */
[----:B------:R-:W-:-:S07]  /*0a20*/  IMAD.MOV.U32 R3, RZ, RZ, R29 ;  /* 0x000000ffff037224 */ /* 0x000fce00078e001d */
.L_x_63:
[----:B------:R-:W-:Y:S05]  /*0a30*/  BSYNC.RECONVERGENT B0 ;  /* 0x0000000000007941 */ /* 0x000fea0003800200 */
.L_x_62:
[----:B------:R-:W-:Y:S02]  /*0a40*/  IMAD.MOV.U32 R5, RZ, RZ, 0x3fe00000 ;  /* 0x3fe00000ff057424 */ /* 0x000fe400078e00ff */
[----:B------:R-:W-:-:S03]  /*0a50*/  IMAD.MOV.U32 R4, RZ, RZ, RZ ;  /* 0x000000ffff047224 */ /* 0x000fc600078e00ff */
[----:B------:R-:W-:-:S06]  /*0a60*/  LOP3.LUT R5, R5, 0x80000000, R3, 0xb8, !PT ;  /* 0x8000000005057812 */ /* 0x000fcc00078eb803 */
[----:B------:R-:W-:-:S10]  /*0a70*/  DADD.RZ R2, R4, R2 ;  /* 0x0000000004027229 */ /* 0x000fd4000000c002 */
[----:B------:R-:W0:Y:S08]  /*0a80*/  F2I.F64.TRUNC R2, R2 ;  /* 0x0000000200027311 */ /* 0x000e30000030d100 */
[----:B0-----:R-:W0:Y:S01]  /*0a90*/  I2F.F64 R4, R2 ;  /* 0x0000000200047312 */ /* 0x001e220000201c00 */
[----:B------:R-:W-:Y:S01]  /*0aa0*/  IADD3 R20, PT, PT, -R2, RZ, RZ ;  /* 0x000000ff02147210 */ /* 0x000fe20007ffe1ff */
[----:B0-----:R-:W-:-:S11]  /*0ab0*/  DFMA R12, -R18, R4, R12 ;  /* 0x00000004120c722b */ /* 0x001fd6000000010c */
.L_x_61:
[----:B------:R-:W0:Y:S02]  /*0ac0*/  LDC.64 R2, c[0x0][0x390] ;  /* 0x0000e400ff027b82 */ /* 0x000e240000000a00 */
[----:B0-----:R-:W2:Y:S01]  /*0ad0*/  LDG.E.U8.CONSTANT R2, desc[UR8][R2.64+0x2] ;  /* 0x0000020802027981 */ /* 0x001ea2000c1e9100 */
[----:B------:R-:W-:Y:S01]  /*0ae0*/  DSETP.GT.AND P0, PT, R16, RZ, PT ;  /* 0x000000ff1000722a */ /* 0x000fe20003f04000 */
[----:B------:R-:W-:-:S05]  /*0af0*/  IMAD.MOV.U32 R6, RZ, RZ, RZ ;  /* 0x000000ffff067224 */ /* 0x000fca00078e00ff */
        /* <DEDUP_REMOVED lines=23> */
[----:B------:R-:W-:Y:S01]  /*0c70*/  IMAD.MOV.U32 R2, RZ, RZ, R28 ;  /* 0x000000ffff027224 */ /* 0x000fe200078e001c */
[----:B------:R-:W-:-:S07]  /*0c80*/  MOV R3, R29 ;  /* 0x0000001d00037202 */ /* 0x000fce0000000f00 */
.L_x_66:
[----:B------:R-:W-:Y:S05]  /*0c90*/  BSYNC.RECONVERGENT B0 ;  /* 0x0000000000007941 */ /* 0x000fea0003800200 */
.L_x_65:
        /* <DEDUP_REMOVED lines=8> */
.L_x_64:
[----:B------:R-:W-:Y:S01]  /*0d20*/  DMUL R2, R12, R12 ;  /* 0x0000000c0c027228 */ /* 0x000fe20000000000 */
[----:B------:R-:W0:Y:S07]  /*0d30*/  LDCU.64 UR4, c[0x0][0x3a0] ;  /* 0x00007400ff0477ac */ /* 0x000e2e0008000a00 */
[----:B------:R-:W-:-:S08]  /*0d40*/  DFMA R2, R14, R14, R2 ;  /* 0x0000000e0e02722b */ /* 0x000fd00000000002 */
[----:B------:R-:W-:-:S08]  /*0d50*/  DFMA R2, R10, R10, R2 ;  /* 0x0000000a0a02722b */ /* 0x000fd00000000002 */
[----:B0-----:R-:W-:-:S14]  /*0d60*/  DSETP.GEU.AND P0, PT, R2, UR4, PT ;  /* 0x0000000402007e2a */ /* 0x001fdc000bf0e000 */
        /* <DEDUP_REMOVED lines=21> */
[----:B0-----:R-:W-:-:S04]  /*0ec0*/  IMAD.WIDE.U32 R4, R7, 0x2, R4 ;  /* 0x0000000207047825 */ /* 0x001fc800078e0004 */
[----:B------:R-:W-:Y:S01]  /*0ed0*/  VIADD R7, R5, UR4 ;  /* 0x0000000405077c36 */ /* 0x000fe20008000000 */
[----:B------:R-:W-:-:S04]  /*0ee0*/  IADD3 R21, P1, PT, R4, 0x2, RZ ;  /* 0x0000000204157810 */ /* 0x000fc80007f3e0ff */
[----:B---3--:R-:W-:Y:S02]  /*0ef0*/  ISETP.GT.U32.AND P0, PT, R21, UR6, PT ;  /* 0x0000000615007c0c */ /* 0x008fe4000bf04070 */
[----:B------:R-:W-:-:S04]  /*0f00*/  IADD3.X R16, PT, PT, RZ, R7, RZ, P1, !PT ;  /* 0x00000007ff107210 */ /* 0x000fc80000ffe4ff */
[----:B------:R-:W-:-:S13]  /*0f10*/  ISETP.GT.U32.AND.EX P0, PT, R16, UR7, PT, P0 ;  /* 0x0000000710007c0c */ /* 0x000fda000bf04100 */
[----:B------:R-:W-:Y:S05]  /*0f20*/  @!P0 BRA `(.L_x_67) ;  /* 0x0000000000108947 */ /* 0x000fea0003800000 */
[----:B------:R-:W0:Y:S01]  /*0f30*/  LDC.64 R2, c[0x0][0x3e0] ;  /* 0x0000f800ff027b82 */ /* 0x000e220000000a00 */
[----:B------:R-:W-:-:S05]  /*0f40*/  IMAD.MOV.U32 R5, RZ, RZ, 0x1 ;  /* 0x00000001ff057424 */ /* 0x000fca00078e00ff */
[----:B0-----:R-:W-:Y:S01]  /*0f50*/  ATOMG.E.EXCH.STRONG.GPU PT, RZ, desc[UR8][R2.64], R5 ;  /* 0x8000000502ff79a8 */ /* 0x001fe2000c1ef108 */
[----:B------:R-:W-:Y:S05]  /*0f60*/  EXIT ;  /* 0x000000000000794d */ /* 0x000fea0003800000 */
.L_x_67:
        /* <DEDUP_REMOVED lines=15> */
[----:B0-----:R-:W-:-:S04]  /*1060*/  IMAD.WIDE.U32 R8, R4, 0xc, R8 ;  /* 0x0000000c04087825 */ /* 0x001fc800078e0008 */
[----:B------:R-:W-:Y:S02]  /*1070*/  IMAD.IADD R9, R9, 0x1, R17 ;  /* 0x0000000109097824 */ /* 0x000fe400078e0211 */
[----:B------:R-:W-:-:S03]  /*1080*/  IMAD.MOV R17, RZ, RZ, -R0 ;  /* 0x000000ffff117224 */ /* 0x000fc600078e0a00 */
[----:B------:R1:W-:Y:S04]  /*1090*/  STG.E desc[UR8][R8.64], R0 ;  /* 0x0000000008007986 */ /* 0x0003e8000c101908 */
[----:B------:R1:W-:Y:S04]  /*10a0*/  STG.E desc[UR8][R8.64+0xc], R17 ;  /* 0x00000c1108007986 */ /* 0x0003e8000c101908 */
[----:B------:R1:W-:Y:S04]  /*10b0*/  STG.E desc[UR8][R8.64+0x4], R20 ;  /* 0x0000041408007986 */ /* 0x0003e8000c101908 */
[----:B------:R1:W-:Y:S04]  /*10c0*/  STG.E desc[UR8][R8.64+0x10], R19 ;  /* 0x0000101308007986 */ /* 0x0003e8000c101908 */
[----:B------:R1:W-:Y:S04]  /*10d0*/  STG.E desc[UR8][R8.64+0x8], R6 ;  /* 0x0000080608007986 */ /* 0x0003e8000c101908 */
[----:B------:R1:W-:Y:S02]  /*10e0*/  STG.E desc[UR8][R8.64+0x14], R21 ;  /* 0x0000141508007986 */ /* 0x0003e4000c101908 */
.L_x_68:
        /* <DEDUP_REMOVED lines=16> */
.L_x_69:
        /* <DEDUP_REMOVED lines=25> */
[----:B------:R-:W-:-:S07]  /*1380*/  MOV R0, 0x13a0 ;  /* 0x000013a000007802 */ /* 0x000fce0000000f00 */
[----:B------:R-:W-:Y:S05]  /*1390*/  CALL.REL.NOINC `($__internal_6_$__cuda_sm20_dsqrt_rn_f64_mediumpath_v1) ;  /* 0x0000000400847944 */ /* 0x000fea0003c00000 */
.L_x_71:
[----:B------:R-:W-:Y:S05]  /*13a0*/  BSYNC.RECONVERGENT B0 ;  /* 0x0000000000007941 */ /* 0x000fea0003800200 */
.L_x_70:
[----:B------:R-:W0:Y:S02]  /*13b0*/  LDCU.64 UR4, c[0x0][0x3c0] ;  /* 0x00007800ff0477ac */ /* 0x000e240008000a00 */
[----:B0-----:R-:W-:-:S04]  /*13c0*/  LEA R2, P0, R4, UR4, 0x3 ;  /* 0x0000000404027c11 */ /* 0x001fc8000f8018ff */
[----:B------:R-:W-:-:S05]  /*13d0*/  LEA.HI.X R3, R4, UR5, R7, 0x3, P0 ;  /* 0x0000000504037c11 */ /* 0x000fca00080f1c07 */
[----:B------:R-:W-:Y:S04]  /*13e0*/  STG.E.64 desc[UR8][R2.64], R10 ;  /* 0x0000000a02007986 */ /* 0x000fe8000c101b08 */
[----:B------:R-:W-:Y:S01]  /*13f0*/  STG.E.64 desc[UR8][R2.64+0x8], R10 ;  /* 0x0000080a02007986 */ /* 0x000fe2000c101b08 */
[----:B------:R-:W-:Y:S05]  /*1400*/  EXIT ;  /* 0x000000000000794d */ /* 0x000fea0003800000 */
        .weak           $__internal_5_$__cuda_sm20_div_rn_f64_full
        .type           $__internal_5_$__cuda_sm20_div_rn_f64_full,@function
        .size           $__internal_5_$__cuda_sm20_div_rn_f64_full,($__internal_6_$__cuda_sm20_dsqrt_rn_f64_mediumpath_v1 - $__internal_5_$__cuda_sm20_div_rn_f64_full)
$__internal_5_$__cuda_sm20_div_rn_f64_full:
[C---:B------:R-:W-:Y:S01]  /*1410*/  FSETP.GEU.AND P0, PT, |R7|.reuse, 1.469367938527859385e-39, PT ;  /* 0x001000000700780b */ /* 0x040fe20003f0e200 */
[----:B------:R-:W-:Y:S01]  /*1420*/  IMAD.MOV.U32 R26, RZ, RZ, 0x1 ;  /* 0x00000001ff1a7424 */ /* 0x000fe200078e00ff */
[----:B------:R-:W-:Y:S01]  /*1430*/  LOP3.LUT R8, R7, 0x800fffff, RZ, 0xc0, !PT ;  /* 0x800fffff07087812 */ /* 0x000fe200078ec0ff */
[----:B------:R-:W-:Y:S01]  /*1440*/  IMAD.MOV.U32 R34, RZ, RZ, 0x1ca00000 ;  /* 0x1ca00000ff227424 */ /* 0x000fe200078e00ff */
[C---:B------:R-:W-:Y:S01]  /*1450*/  FSETP.GEU.AND P2, PT, |R5|.reuse, 1.469367938527859385e-39, PT ;  /* 0x001000000500780b */ /* 0x040fe20003f4e200 */
[----:B------:R-:W-:Y:S01]  /*1460*/  BSSY.RECONVERGENT B1, `(.L_x_72) ;  /* 0x0000052000017945 */ /* 0x000fe20003800200 */
[----:B------:R-:W-:Y:S01]  /*1470*/  LOP3.LUT R9, R8, 0x3ff00000, RZ, 0xfc, !PT ;  /* 0x3ff0000008097812 */ /* 0x000fe200078efcff */
[----:B------:R-:W-:Y:S01]  /*1480*/  IMAD.MOV.U32 R8, RZ, RZ, R6 ;  /* 0x000000ffff087224 */ /* 0x000fe200078e0006 */
[----:B------:R-:W-:Y:S02]  /*1490*/  LOP3.LUT R3, R5, 0x7ff00000, RZ, 0xc0, !PT ;  /* 0x7ff0000005037812 */ /* 0x000fe400078ec0ff */
[----:B------:R-:W-:-:S03]  /*14a0*/  LOP3.LUT R36, R7, 0x7ff00000, RZ, 0xc0, !PT ;  /* 0x7ff0000007247812 */ /* 0x000fc600078ec0ff */
[----:B------:R-:W-:Y:S01]  /*14b0*/  @!P0 DMUL R8, R6, 8.98846567431157953865e+307 ;  /* 0x7fe0000006088828 */ /* 0x000fe20000000000 */
[----:B------:R-:W-:-:S03]  /*14c0*/  ISETP.GE.U32.AND P1, PT, R3, R36, PT ;  /* 0x000000240300720c */ /* 0x000fc60003f26070 */
[----:B------:R-:W-:Y:S02]  /*14d0*/  @!P2 LOP3.LUT R28, R7, 0x7ff00000, RZ, 0xc0, !PT ;  /* 0x7ff00000071ca812 */ /* 0x000fe400078ec0ff */
[----:B------:R-:W0:Y:S02]  /*14e0*/  MUFU.RCP64H R27, R9 ;  /* 0x00000009001b7308 */ /* 0x000e240000001800 */
[----:B------:R-:W-:Y:S02]  /*14f0*/  @!P2 ISETP.GE.U32.AND P3, PT, R3, R28, PT ;  /* 0x0000001c0300a20c */ /* 0x000fe40003f66070 */
[----:B------:R-:W-:Y:S02]  /*1500*/  @!P0 LOP3.LUT R36, R9, 0x7ff00000, RZ, 0xc0, !PT ;  /* 0x7ff0000009248812 */ /* 0x000fe400078ec0ff */
[----:B------:R-:W-:-:S04]  /*1510*/  @!P2 SEL R29, R34, 0x63400000, !P3 ;  /* 0x63400000221da807 */ /* 0x000fc80005800000 */
[----:B------:R-:W-:-:S04]  /*1520*/  @!P2 LOP3.LUT R32, R29, 0x80000000, R5, 0xf8, !PT ;  /* 0x800000001d20a812 */ /* 0x000fc800078ef805 */
[----:B------:R-:W-:Y:S01]  /*1530*/  @!P2 LOP3.LUT R33, R32, 0x100000, RZ, 0xfc, !PT ;  /* 0x001000002021a812 */ /* 0x000fe200078efcff */
[----:B------:R-:W-:Y:S01]  /*1540*/  @!P2 IMAD.MOV.U32 R32, RZ, RZ, RZ ;  /* 0x000000ffff20a224 */ /* 0x000fe200078e00ff */
[----:B0-----:R-:W-:-:S08]  /*1550*/  DFMA R30, R26, -R8, 1 ;  /* 0x3ff000001a1e742b */ /* 0x001fd00000000808 */
[----:B------:R-:W-:-:S08]  /*1560*/  DFMA R30, R30, R30, R30 ;  /* 0x0000001e1e1e722b */ /* 0x000fd0000000001e */
[----:B------:R-:W-:Y:S01]  /*1570*/  DFMA R30, R26, R30, R26 ;  /* 0x0000001e1a1e722b */ /* 0x000fe2000000001a */
[----:B------:R-:W-:Y:S02]  /*1580*/  SEL R27, R34, 0x63400000, !P1 ;  /* 0x63400000221b7807 */ /* 0x000fe40004800000 */
[----:B------:R-:W-:Y:S02]  /*1590*/  MOV R26, R4 ;  /* 0x00000004001a7202 */ /* 0x000fe40000000f00 */
[----:B------:R-:W-:-:S03]  /*15a0*/  LOP3.LUT R27, R27, 0x800fffff, R5, 0xf8, !PT ;  /* 0x800fffff1b1b7812 */ /* 0x000fc600078ef805 */
[----:B------:R-:W-:-:S03]  /*15b0*/  DFMA R28, R30, -R8, 1 ;  /* 0x3ff000001e1c742b */ /* 0x000fc60000000808 */
[----:B------:R-:W-:-:S05]  /*15c0*/  @!P2 DFMA R26, R26, 2, -R32 ;  /* 0x400000001a1aa82b */ /* 0x000fca0000000820 */
[----:B------:R-:W-:-:S08]  /*15d0*/  DFMA R28, R30, R28, R30 ;  /* 0x0000001c1e1c722b */ /* 0x000fd0000000001e */
[----:B------:R-:W-:-:S08]  /*15e0*/  DMUL R30, R28, R26 ;  /* 0x0000001a1c1e7228 */ /* 0x000fd00000000000 */
[----:B------:R-:W-:-:S08]  /*15f0*/  DFMA R32, R30, -R8, R26 ;  /* 0x800000081e20722b */ /* 0x000fd0000000001a */
[----:B------:R-:W-:Y:S01]  /*1600*/  DFMA R32, R28, R32, R30 ;  /* 0x000000201c20722b */ /* 0x000fe2000000001e */
[----:B------:R-:W-:Y:S01]  /*1610*/  IMAD.MOV.U32 R30, RZ, RZ, R3 ;  /* 0x000000ffff1e7224 */ /* 0x000fe200078e0003 */
[----:B------:R-:W-:-:S05]  /*1620*/  @!P2 LOP3.LUT R30, R27, 0x7ff00000, RZ, 0xc0, !PT ;  /* 0x7ff000001b1ea812 */ /* 0x000fca00078ec0ff */
[----:B------:R-:W-:-:S05]  /*1630*/  VIADD R28, R30, 0xffffffff ;  /* 0xffffffff1e1c7836 */ /* 0x000fca0000000000 */
[----:B------:R-:W-:Y:S02]  /*1640*/  ISETP.GT.U32.AND P0, PT, R28, 0x7feffffe, PT ;  /* 0x7feffffe1c00780c */ /* 0x000fe40003f04070 */
[----:B------:R-:W-:-:S04]  /*1650*/  IADD3 R28, PT, PT, R36, -0x1, RZ ;  /* 0xffffffff241c7810 */ /* 0x000fc80007ffe0ff */
[----:B------:R-:W-:-:S13]  /*1660*/  ISETP.GT.U32.OR P0, PT, R28, 0x7feffffe, P0 ;  /* 0x7feffffe1c00780c */ /* 0x000fda0000704470 */
[----:B------:R-:W-:Y:S05]  /*1670*/  @P0 BRA `(.L_x_73) ;  /* 0x00000000006c0947 */ /* 0x000fea0003800000 */
[----:B------:R-:W-:-:S04]  /*1680*/  LOP3.LUT R28, R7, 0x7ff00000, RZ, 0xc0, !PT ;  /* 0x7ff00000071c7812 */ /* 0x000fc800078ec0ff */
[CC--:B------:R-:W-:Y:S02]  /*1690*/  VIADDMNMX R4, R3.reuse, -R28.reuse, 0xb9600000, !PT ;  /* 0xb960000003047446 */ /* 0x0c0fe4000780091c */
[----:B------:R-:W-:Y:S02]  /*16a0*/  ISETP.GE.U32.AND P0, PT, R3, R28, PT ;  /* 0x0000001c0300720c */ /* 0x000fe40003f06070 */
[----:B------:R-:W-:Y:S01]  /*16b0*/  VIMNMX R3, PT, PT, R4, 0x46a00000, PT ;  /* 0x46a0000004037848 */ /* 0x000fe20003fe0100 */
[----:B------:R-:W-:Y:S01]  /*16c0*/  IMAD.MOV.U32 R4, RZ, RZ, RZ ;  /* 0x000000ffff047224 */ /* 0x000fe200078e00ff */
[----:B------:R-:W-:-:S05]  /*16d0*/  SEL R34, R34, 0x63400000, !P0 ;  /* 0x6340000022227807 */ /* 0x000fca0004000000 */
[----:B------:R-:W-:-:S04]  /*16e0*/  IMAD.IADD R3, R3, 0x1, -R34 ;  /* 0x0000000103037824 */ /* 0x000fc800078e0a22 */
[----:B------:R-:W-:-:S06]  /*16f0*/  VIADD R5, R3, 0x7fe00000 ;  /* 0x7fe0000003057836 */ /* 0x000fcc0000000000 */
[----:B------:R-:W-:-:S10]  /*1700*/  DMUL R28, R32, R4 ;  /* 0x00000004201c7228 */ /* 0x000fd40000000000 */
[----:B------:R-:W-:-:S13]  /*1710*/  FSETP.GTU.AND P0, PT, |R29|, 1.469367938527859385e-39, PT ;  /* 0x001000001d00780b */ /* 0x000fda0003f0c200 */
[----:B------:R-:W-:Y:S05]  /*1720*/  @P0 BRA `(.L_x_74) ;  /* 0x0000000000940947 */ /* 0x000fea0003800000 */
[----:B------:R-:W-:-:S06]  /*1730*/  DFMA R8, R32, -R8, R26 ;  /* 0x800000082008722b */ /* 0x000fcc000000001a */
[----:B------:R-:W-:-:S04]  /*1740*/  MOV R8, RZ ;  /* 0x000000ff00087202 */ /* 0x000fc80000000f00 */
[C---:B------:R-:W-:Y:S02]  /*1750*/  FSETP.NEU.AND P0, PT, R9.reuse, RZ, PT ;  /* 0x000000ff0900720b */ /* 0x040fe40003f0d000 */
[----:B------:R-:W-:-:S04]  /*1760*/  LOP3.LUT R7, R9, 0x80000000, R7, 0x48, !PT ;  /* 0x8000000009077812 */ /* 0x000fc800078e4807 */
[----:B------:R-:W-:-:S07]  /*1770*/  LOP3.LUT R9, R7, R5, RZ, 0xfc, !PT ;  /* 0x0000000507097212 */ /* 0x000fce00078efcff */
[----:B------:R-:W-:Y:S05]  /*1780*/  @!P0 BRA `(.L_x_74) ;  /* 0x00000000007c8947 */ /* 0x000fea0003800000 */
[----:B------:R-:W-:Y:S01]  /*1790*/  IMAD.MOV R5, RZ, RZ, -R3 ;  /* 0x000000ffff057224 */ /* 0x000fe200078e0a03 */
[----:B------:R-:W-:Y:S01]  /*17a0*/  DMUL.RP R8, R32, R8 ;  /* 0x0000000820087228 */ /* 0x000fe20000008000 */
[----:B------:R-:W-:Y:S01]  /*17b0*/  IMAD.MOV.U32 R4, RZ, RZ, RZ ;  /* 0x000000ffff047224 */ /* 0x000fe200078e00ff */
[----:B------:R-:W-:-:S05]  /*17c0*/  IADD3 R3, PT, PT, -R3, -0x43300000, RZ ;  /* 0xbcd0000003037810 */ /* 0x000fca0007ffe1ff */
[----:B------:R-:W-:-:S03]  /*17d0*/  DFMA R4, R28, -R4, R32 ;  /* 0x800000041c04722b */ /* 0x000fc60000000020 */
[----:B------:R-:W-:-:S07]  /*17e0*/  LOP3.LUT R7, R9, R7, RZ, 0x3c, !PT ;  /* 0x0000000709077212 */ /* 0x000fce00078e3cff */
[----:B------:R-:W-:-:S04]  /*17f0*/  FSETP.NEU.AND P0, PT, |R5|, R3, PT ;  /* 0x000000030500720b */ /* 0x000fc80003f0d200 */
[----:B------:R-:W-:Y:S02]  /*1800*/  FSEL R28, R8, R28, !P0 ;  /* 0x0000001c081c7208 */ /* 0x000fe40004000000 */
[----:B------:R-:W-:Y:S01]  /*1810*/  FSEL R29, R7, R29, !P0 ;  /* 0x0000001d071d7208 */ /* 0x000fe20004000000 */
[----:B------:R-:W-:Y:S06]  /*1820*/  BRA `(.L_x_74) ;  /* 0x0000000000547947 */ /* 0x000fec0003800000 */
.L_x_73:
        /* <DEDUP_REMOVED lines=16> */
.L_x_76:
[----:B------:R-:W-:Y:S02]  /*1930*/  LOP3.LUT R29, R7, 0x80000, RZ, 0xfc, !PT ;  /* 0x00080000071d7812 */ /* 0x000fe400078efcff */
[----:B------:R-:W-:Y:S01]  /*1940*/  MOV R28, R6 ;  /* 0x00000006001c7202 */ /* 0x000fe20000000f00 */
[----:B------:R-:W-:Y:S06]  /*1950*/  BRA `(.L_x_74) ;  /* 0x0000000000087947 */ /* 0x000fec0003800000 */
.L_x_75:
[----:B------:R-:W-:Y:S01]  /*1960*/  LOP3.LUT R29, R5, 0x80000, RZ, 0xfc, !PT ;  /* 0x00080000051d7812 */ /* 0x000fe200078efcff */
[----:B------:R-:W-:-:S07]  /*1970*/  IMAD.MOV.U32 R28, RZ, RZ, R4 ;  /* 0x000000ffff1c7224 */ /* 0x000fce00078e0004 */
.L_x_74:
[----:B------:R-:W-:Y:S05]  /*1980*/  BSYNC.RECONVERGENT B1 ;  /* 0x0000000000017941 */ /* 0x000fea0003800200 */
.L_x_72:
[----:B------:R-:W-:-:S04]  /*1990*/  IMAD.MOV.U32 R3, RZ, RZ, 0x0 ;  /* 0x00000000ff037424 */ /* 0x000fc800078e00ff */
[----:B------:R-:W-:Y:S05]  /*19a0*/  RET.REL.NODEC R2 `(_Z27brute_force_full_orthogonalPKdS0_PKbmdPmS3_PiPdS5_bbbmS4_) ;  /* 0xffffffe402947950 */ /* 0x000fea0003c3ffff */
        .weak           $__internal_6_$__cuda_sm20_dsqrt_rn_f64_mediumpath_v1
        .type           $__internal_6_$__cuda_sm20_dsqrt_rn_f64_mediumpath_v1,@function
        .size           $__internal_6_$__cuda_sm20_dsqrt_rn_f64_mediumpath_v1,(.L_x_247 - $__internal_6_$__cuda_sm20_dsqrt_rn_f64_mediumpath_v1)
$__internal_6_$__cuda_sm20_dsqrt_rn_f64_mediumpath_v1:
[----:B------:R-:W-:Y:S01]  /*19b0*/  ISETP.GE.U32.AND P0, PT, R2, -0x3400000, PT ;  /* 0xfcc000000200780c */ /* 0x000fe20003f06070 */
[----:B------:R-:W-:Y:S01]  /*19c0*/  BSSY.RECONVERGENT B1, `(.L_x_77) ;  /* 0x000002b000017945 */ /* 0x000fe20003800200 */
[----:B------:R-:W-:Y:S01]  /*19d0*/  MOV R9, R3 ;  /* 0x0000000300097202 */ /* 0x000fe20000000f00 */
[----:B------:R-:W-:Y:S01]  /*19e0*/  IMAD.MOV.U32 R3, RZ, RZ, R11 ;  /* 0x000000ffff037224 */ /* 0x000fe200078e000b */
[----:B------:R-:W-:Y:S01]  /*19f0*/  MOV R11, R13 ;  /* 0x0000000d000b7202 */ /* 0x000fe20000000f00 */
[----:B------:R-:W-:Y:S02]  /*1a00*/  IMAD.MOV.U32 R8, RZ, RZ, R12 ;  /* 0x000000ffff087224 */ /* 0x000fe400078e000c */
[----:B------:R-:W-:Y:S02]  /*1a10*/  IMAD.MOV.U32 R2, RZ, RZ, R10 ;  /* 0x000000ffff027224 */ /* 0x000fe400078e000a */
[----:B------:R-:W-:Y:S02]  /*1a20*/  IMAD.MOV.U32 R10, RZ, RZ, R6 ;  /* 0x000000ffff0a7224 */ /* 0x000fe400078e0006 */
[----:B------:R-:W-:-:S02]  /*1a30*/  IMAD.MOV.U32 R12, RZ, RZ, R16 ;  /* 0x000000ffff0c7224 */ /* 0x000fc400078e0010 */
[----:B------:R-:W-:Y:S01]  /*1a40*/  IMAD.MOV.U32 R13, RZ, RZ, R17 ;  /* 0x000000ffff0d7224 */ /* 0x000fe200078e0011 */
[----:B------:R-:W-:Y:S06]  /*1a50*/  @!P0 BRA `(.L_x_78) ;  /* 0x0000000000208947 */ /* 0x000fec0003800000 */
        /* <DEDUP_REMOVED lines=8> */
.L_x_78:
[----:B------:R-:W-:-:S14]  /*1ae0*/  DSETP.NE.AND P0, PT, R8, RZ, PT ;  /* 0x000000ff0800722a */ /* 0x000fdc0003f05000 */
[----:B------:R-:W-:Y:S05]  /*1af0*/  @!P0 BRA `(.L_x_80) ;  /* 0x0000000000588947 */ /* 0x000fea0003800000 */
[----:B------:R-:W-:-:S13]  /*1b00*/  ISETP.GE.AND P0, PT, R9, RZ, PT ;  /* 0x000000ff0900720c */ /* 0x000fda0003f06270 */
[----:B------:R-:W-:Y:S01]  /*1b10*/  @!P0 MOV R2, 0x0 ;  /* 0x0000000000028802 */ /* 0x000fe20000000f00 */
[----:B------:R-:W-:Y:S01]  /*1b20*/  @!P0 IMAD.MOV.U32 R3, RZ, RZ, -0x80000 ;  /* 0xfff80000ff038424 */ /* 0x000fe200078e00ff */
[----:B------:R-:W-:Y:S06]  /*1b30*/  @!P0 BRA `(.L_x_79) ;  /* 0x00000000004c8947 */ /* 0x000fec0003800000 */
[----:B------:R-:W-:-:S13]  /*1b40*/  ISETP.GT.AND P0, PT, R9, 0x7fefffff, PT ;  /* 0x7fefffff0900780c */ /* 0x000fda0003f04270 */
[----:B------:R-:W-:Y:S05]  /*1b50*/  @P0 BRA `(.L_x_80) ;  /* 0x0000000000400947 */ /* 0x000fea0003800000 */
[----:B------:R-:W-:Y:S01]  /*1b60*/  DMUL R2, R8, 8.11296384146066816958e+31 ;  /* 0x4690000008027828 */ /* 0x000fe20000000000 */
[----:B------:R-:W-:Y:S01]  /*1b70*/  IMAD.MOV.U32 R12, RZ, RZ, 0x0 ;  /* 0x00000000ff0c7424 */ /* 0x000fe200078e00ff */
[----:B------:R-:W-:Y:S01]  /*1b80*/  MOV R13, 0x3fd80000 ;  /* 0x3fd80000000d7802 */ /* 0x000fe20000000f00 */
[----:B------:R-:W-:-:S03]  /*1b90*/  IMAD.MOV.U32 R8, RZ, RZ, RZ ;  /* 0x000000ffff087224 */ /* 0x000fc600078e00ff */
[----:B------:R-:W0:Y:S03]  /*1ba0*/  MUFU.RSQ64H R9, R3 ;  /* 0x0000000300097308 */ /* 0x000e260000001c00 */
        /* <DEDUP_REMOVED lines=11> */
.L_x_80:
[----:B------:R-:W-:-:S11]  /*1c60*/  DADD R2, R8, R8 ;  /* 0x0000000008027229 */ /* 0x000fd60000000008 */
.L_x_79:
[----:B------:R-:W-:Y:S05]  /*1c70*/  BSYNC.RECONVERGENT B1 ;  /* 0x0000000000017941 */ /* 0x000fea0003800200 */
.L_x_77:
[----:B------:R-:W-:Y:S01]  /*1c80*/  IMAD.MOV.U32 R10, RZ, RZ, R2 ;  /* 0x000000ffff0a7224 */ /* 0x000fe200078e0002 */
[----:B------:R-:W-:Y:S01]  /*1c90*/  MOV R11, R3 ;  /* 0x00000003000b7202 */ /* 0x000fe20000000f00 */
[----:B------:R-:W-:Y:S02]  /*1ca0*/  IMAD.MOV.U32 R2, RZ, RZ, R0 ;  /* 0x000000ffff027224 */ /* 0x000fe400078e0000 */
[----:B------:R-:W-:-:S04]  /*1cb0*/  IMAD.MOV.U32 R3, RZ, RZ, 0x0 ;  /* 0x00000000ff037424 */ /* 0x000fc800078e00ff */
[----:B------:R-:W-:Y:S05]  /*1cc0*/  RET.REL.NODEC R2 `(_Z27brute_force_full_orthogonalPKdS0_PKbmdPmS3_PiPdS5_bbbmS4_) ;  /* 0xffffffe002cc7950 */ /* 0x000fea0003c3ffff */
.L_x_81:
        /* <DEDUP_REMOVED lines=11> */
.L_x_247:


//--------------------- .text._Z27brute_force_half_orthogonalPKdS0_PKbmdPmS3_PiPdS5_bbbmS4_ --------------------------
	.section	.text._Z27brute_force_half_orthogonalPKdS0_PKbmdPmS3_PiPdS5_bbbmS4_,"ax",@progbits
	.align	128
        .global         _Z27brute_force_half_orthogonalPKdS0_PKbmdPmS3_PiPdS5_bbbmS4_
        .type           _Z27brute_force_half_orthogonalPKdS0_PKbmdPmS3_PiPdS5_bbbmS4_,@function
        .size           _Z27brute_force_half_orthogonalPKdS0_PKbmdPmS3_PiPdS5_bbbmS4_,(.L_x_249 - _Z27brute_force_half_orthogonalPKdS0_PKbmdPmS3_PiPdS5_bbbmS4_)
        .other          _Z27brute_force_half_orthogonalPKdS0_PKbmdPmS3_PiPdS5_bbbmS4_,@"STO_CUDA_ENTRY STV_DEFAULT"
_Z27brute_force_half_orthogonalPKdS0_PKbmdPmS3_PiPdS5_bbbmS4_:
.text._Z27brute_force_half_orthogonalPKdS0_PKbmdPmS3_PiPdS5_bbbmS4_:
        /* <DEDUP_REMOVED lines=46> */
[----:B------:R-:W-:Y:S05]  /*02e0*/  CALL.REL.NOINC `($__internal_8_$__cuda_sm20_dsqrt_rn_f64_mediumpath_v1) ;  /* 0x0000001400787944 */ /* 0x000fea0003c00000 */
[----:B------:R-:W-:Y:S01]  /*02f0*/  IMAD.MOV.U32 R12, RZ, RZ, R10 ;  /* 0x000000ffff0c7224 */ /* 0x000fe200078e000a */
[----:B------:R-:W-:-:S07]  /*0300*/  MOV R13, R11 ;  /* 0x0000000b000d7202 */ /* 0x000fce0000000f00 */
.L_x_83:
[----:B------:R-:W-:Y:S05]  /*0310*/  BSYNC.RECONVERGENT B0 ;  /* 0x0000000000007941 */ /* 0x000fea0003800200 */
.L_x_82:
        /* <DEDUP_REMOVED lines=72> */
[----:B-----5:R-:W-:Y:S05]  /*07a0*/  CALL.REL.NOINC `($__internal_7_$__cuda_sm20_div_rn_f64_full) ;  /* 0x0000000800e07944 */ /* 0x020fea0003c00000 */
[----:B------:R-:W-:Y:S01]  /*07b0*/  MOV R2, R28 ;  /* 0x0000001c00027202 */ /* 0x000fe20000000f00 */
[----:B------:R-:W-:-:S07]  /*07c0*/  IMAD.MOV.U32 R3, RZ, RZ, R29 ;  /* 0x000000ffff037224 */ /* 0x000fce00078e001d */
.L_x_86:
[----:B------:R-:W-:Y:S05]  /*07d0*/  BSYNC.RECONVERGENT B0 ;  /* 0x0000000000007941 */ /* 0x000fea0003800200 */
.L_x_85:
        /* <DEDUP_REMOVED lines=8> */
.L_x_84:
        /* <DEDUP_REMOVED lines=26> */
[----:B------:R-:W-:Y:S05]  /*0a00*/  CALL.REL.NOINC `($__internal_7_$__cuda_sm20_div_rn_f64_full) ;  /* 0x0000000800487944 */ /* 0x000fea0003c00000 */
[----:B------:R-:W-:Y:S02]  /*0a10*/  IMAD.MOV.U32 R2, RZ, RZ, R28 ;  /* 0x000000ffff027224 */ /* 0x000fe400078e001c */
[----:B------:R-:W-:-:S07]  /*0a20*/  IMAD.MOV.U32 R3, RZ, RZ, R29 ;  /* 0x000000ffff037224 */ /* 0x000fce00078e001d */
.L_x_89:
[----:B------:R-:W-:Y:S05]  /*0a30*/  BSYNC.RECONVERGENT B0 ;  /* 0x0000000000007941 */ /* 0x000fea0003800200 */
.L_x_88:
        /* <DEDUP_REMOVED lines=8> */
.L_x_87:
        /* <DEDUP_REMOVED lines=29> */
.L_x_92:
[----:B------:R-:W-:Y:S05]  /*0c90*/  BSYNC.RECONVERGENT B0 ;  /* 0x0000000000007941 */ /* 0x000fea0003800200 */
.L_x_91:
[----:B------:R-:W-:Y:S01]  /*0ca0*/  IMAD.MOV.U32 R5, RZ, RZ, 0x3fe00000 ;  /* 0x3fe00000ff057424 */ /* 0x000fe200078e00ff */
[----:B------:R-:W-:-:S04]  /*0cb0*/  MOV R4, RZ ;  /* 0x000000ff00047202 */ /* 0x000fc80000000f00 */
[----:B------:R-:W-:-:S06]  /*0cc0*/  LOP3.LUT R5, R5, 0x80000000, R3, 0xb8, !PT ;  /* 0x8000000005057812 */ /* 0x000fcc00078eb803 */
[----:B------:R-:W-:-:S10]  /*0cd0*/  DADD.RZ R2, R4, R2 ;  /* 0x0000000004027229 */ /* 0x000fd4000000c002 */
[----:B------:R-:W0:Y:S08]  /*0ce0*/  F2I.F64.TRUNC R2, R2 ;  /* 0x0000000200027311 */ /* 0x000e30000030d100 */
[----:B0-----:R-:W0:Y:S01]  /*0cf0*/  I2F.F64 R4, R2 ;  /* 0x0000000200047312 */ /* 0x001e220000201c00 */
[----:B------:R-:W-:Y:S01]  /*0d00*/  IMAD.MOV R6, RZ, RZ, -R2 ;  /* 0x000000ffff067224 */ /* 0x000fe200078e0a02 */
[----:B0-----:R-:W-:-:S11]  /*0d10*/  DFMA R10, -R16, R4, R10 ;  /* 0x00000004100a722b */ /* 0x001fd6000000010a */
.L_x_90:
[----:B------:R-:W-:Y:S01]  /*0d20*/  DMUL R2, R12, R12 ;  /* 0x0000000c0c027228 */ /* 0x000fe20000000000 */
[----:B------:R-:W0:Y:S07]  /*0d30*/  LDCU.64 UR4, c[0x0][0x3a0] ;  /* 0x00007400ff0477ac */ /* 0x000e2e0008000a00 */
[----:B------:R-:W-:-:S08]  /*0d40*/  DFMA R2, R14, R14, R2 ;  /* 0x0000000e0e02722b */ /* 0x000fd00000000002 */
[----:B------:R-:W-:-:S08]  /*0d50*/  DFMA R2, R10, R10, R2 ;  /* 0x0000000a0a02722b */ /* 0x000fd00000000002 */
[----:B------:R-:W-:-:S06]  /*0d60*/  DSETP.GT.AND P0, PT, R2, RZ, PT ;  /* 0x000000ff0200722a */ /* 0x000fcc0003f04000 */
[----:B0-----:R-:W-:-:S14]  /*0d70*/  DSETP.GEU.OR P0, PT, R2, UR4, !P0 ;  /* 0x0000000402007e2a */ /* 0x001fdc000c70e400 */
        /* <DEDUP_REMOVED lines=9> */
[----:B------:R-:W-:Y:S02]  /*0e10*/  IMAD.U32 R17, RZ, RZ, UR7 ;  /* 0x00000007ff117e24 */ /* 0x000fe4000f8e00ff */
[----:B------:R-:W-:Y:S02]  /*0e20*/  IMAD.U32 R16, RZ, RZ, UR6 ;  /* 0x00000006ff107e24 */ /* 0x000fe4000f8e00ff */
        /* <DEDUP_REMOVED lines=21> */
.L_x_93:
        /* <DEDUP_REMOVED lines=10> */
[----:B------:R-:W-:Y:S02]  /*1020*/  IMAD R17, R7, 0xc, RZ ;  /* 0x0000000c07117824 */ /* 0x000fe400078e02ff */
[----:B0-----:R-:W-:-:S04]  /*1030*/  IMAD.WIDE.U32 R8, R4, 0xc, R8 ;  /* 0x0000000c04087825 */ /* 0x001fc800078e0008 */
[----:B------:R-:W-:-:S05]  /*1040*/  IMAD.IADD R9, R9, 0x1, R17 ;  /* 0x0000000109097824 */ /* 0x000fca00078e0211 */
[----:B------:R1:W-:Y:S04]  /*1050*/  STG.E desc[UR8][R8.64], R0 ;  /* 0x0000000008007986 */ /* 0x0003e8000c101908 */
[----:B------:R1:W-:Y:S04]  /*1060*/  STG.E desc[UR8][R8.64+0x4], R20 ;  /* 0x0000041408007986 */ /* 0x0003e8000c101908 */
[----:B------:R1:W-:Y:S02]  /*1070*/  STG.E desc[UR8][R8.64+0x8], R6 ;  /* 0x0000080608007986 */ /* 0x0003e4000c101908 */
.L_x_94:
        /* <DEDUP_REMOVED lines=10> */
.L_x_95:
[----:B------:R-:W3:Y:S02]  /*1120*/  LDCU.S8 UR4, c[0x0][0x3d1] ;  /* 0x00007a20ff0477ac */ /* 0x000ee40008000200 */
[----:B---3--:R-:W-:-:S13]  /*1130*/  ISETP.NE.AND P0, PT, RZ, UR4, PT ;  /* 0x00000004ff007c0c */ /* 0x008fda000bf05270 */
[----:B------:R-:W-:Y:S05]  /*1140*/  @!P0 EXIT ;  /* 0x000000000000894d */ /* 0x000fea0003800000 */
[----:B012---:R-:W0:Y:S01]  /*1150*/  MUFU.RSQ64H R9, R3 ;  /* 0x0000000300097308 */ /* 0x007e220000001c00 */
[----:B------:R-:W-:Y:S01]  /*1160*/  IADD3 R8, PT, PT, R3, -0x3500000, RZ ;  /* 0xfcb0000003087810 */ /* 0x000fe20007ffe0ff */
[----:B------:R-:W-:Y:S01]  /*1170*/  IMAD.MOV.U32 R12, RZ, RZ, 0x0 ;  /* 0x00000000ff0c7424 */ /* 0x000fe200078e00ff */
[----:B------:R-:W-:Y:S01]  /*1180*/  BSSY.RECONVERGENT B0, `(.L_x_96) ;  /* 0x0000015000007945 */ /* 0x000fe20003800200 */
[----:B------:R-:W-:Y:S01]  /*1190*/  IMAD.MOV.U32 R13, RZ, RZ, 0x3fd80000 ;  /* 0x3fd80000ff0d7424 */ /* 0x000fe200078e00ff */
[----:B------:R-:W-:Y:S02]  /*11a0*/  ISETP.GE.U32.AND P0, PT, R8, 0x7ca00000, PT ;  /* 0x7ca000000800780c */ /* 0x000fe40003f06070 */
        /* <DEDUP_REMOVED lines=17> */
[----:B------:R-:W-:Y:S05]  /*12c0*/  CALL.REL.NOINC `($__internal_8_$__cuda_sm20_dsqrt_rn_f64_mediumpath_v1) ;  /* 0x0000000400807944 */ /* 0x000fea0003c00000 */
.L_x_97:
[----:B------:R-:W-:Y:S05]  /*12d0*/  BSYNC.RECONVERGENT B0 ;  /* 0x0000000000007941 */ /* 0x000fea0003800200 */
.L_x_96:
[----:B------:R-:W0:Y:S02]  /*12e0*/  LDCU.64 UR4, c[0x0][0x3c0] ;  /* 0x00007800ff0477ac */ /* 0x000e240008000a00 */
[----:B0-----:R-:W-:-:S04]  /*12f0*/  LEA R2, P0, R4, UR4, 0x3 ;  /* 0x0000000404027c11 */ /* 0x001fc8000f8018ff */
[----:B------:R-:W-:-:S05]  /*1300*/  LEA.HI.X R3, R4, UR5, R7, 0x3, P0 ;  /* 0x0000000504037c11 */ /* 0x000fca00080f1c07 */
[----:B------:R-:W-:Y:S01]  /*1310*/  STG.E.64 desc[UR8][R2.64], R10 ;  /* 0x0000000a02007986 */ /* 0x000fe2000c101b08 */
[----:B------:R-:W-:Y:S05]  /*1320*/  EXIT ;  /* 0x000000000000794d */ /* 0x000fea0003800000 */
        .weak           $__internal_7_$__cuda_sm20_div_rn_f64_full
        .type           $__internal_7_$__cuda_sm20_div_rn_f64_full,@function
        .size           $__internal_7_$__cuda_sm20_div_rn_f64_full,($__internal_8_$__cuda_sm20_dsqrt_rn_f64_mediumpath_v1 - $__internal_7_$__cuda_sm20_div_rn_f64_full)
$__internal_7_$__cuda_sm20_div_rn_f64_full:
        /* <DEDUP_REMOVED lines=66> */
.L_x_99:
        /* <DEDUP_REMOVED lines=16> */
.L_x_102:
[----:B------:R-:W-:Y:S02]  /*1850*/  LOP3.LUT R29, R7, 0x80000, RZ, 0xfc, !PT ;  /* 0x00080000071d7812 */ /* 0x000fe400078efcff */
[----:B------:R-:W-:Y:S01]  /*1860*/  MOV R28, R6 ;  /* 0x00000006001c7202 */ /* 0x000fe20000000f00 */
[----:B------:R-:W-:Y:S06]  /*1870*/  BRA `(.L_x_100) ;  /* 0x0000000000087947 */ /* 0x000fec0003800000 */
.L_x_101:
[----:B------:R-:W-:Y:S01]  /*1880*/  LOP3.LUT R29, R5, 0x80000, RZ, 0xfc, !PT ;  /* 0x00080000051d7812 */ /* 0x000fe200078efcff */
[----:B------:R-:W-:-:S07]  /*1890*/  IMAD.MOV.U32 R28, RZ, RZ, R4 ;  /* 0x000000ffff1c7224 */ /* 0x000fce00078e0004 */
.L_x_100:
[----:B------:R-:W-:Y:S05]  /*18a0*/  BSYNC.RECONVERGENT B1 ;  /* 0x0000000000017941 */ /* 0x000fea0003800200 */
.L_x_98:
[----:B------:R-:W-:-:S04]  /*18b0*/  IMAD.MOV.U32 R3, RZ, RZ, 0x0 ;  /* 0x00000000ff037424 */ /* 0x000fc800078e00ff */
[----:B------:R-:W-:Y:S05]  /*18c0*/  RET.REL.NODEC R2 `(_Z27brute_force_half_orthogonalPKdS0_PKbmdPmS3_PiPdS5_bbbmS4_) ;  /* 0xffffffe402cc7950 */ /* 0x000fea0003c3ffff */
        .weak           $__internal_8_$__cuda_sm20_dsqrt_rn_f64_mediumpath_v1
        .type           $__internal_8_$__cuda_sm20_dsqrt_rn_f64_mediumpath_v1,@function
        .size           $__internal_8_$__cuda_sm20_dsqrt_rn_f64_mediumpath_v1,(.L_x_249 - $__internal_8_$__cuda_sm20_dsqrt_rn_f64_mediumpath_v1)
$__internal_8_$__cuda_sm20_dsqrt_rn_f64_mediumpath_v1:
        /* <DEDUP_REMOVED lines=19> */
.L_x_104:
        /* <DEDUP_REMOVED lines=24> */
.L_x_106:
[----:B------:R-:W-:-:S11]  /*1b80*/  DADD R2, R8, R8 ;  /* 0x0000000008027229 */ /* 0x000fd60000000008 */
.L_x_105:
[----:B------:R-:W-:Y:S05]  /*1b90*/  BSYNC.RECONVERGENT B1 ;  /* 0x0000000000017941 */ /* 0x000fea0003800200 */
.L_x_103:
[----:B------:R-:W-:Y:S01]  /*1ba0*/  IMAD.MOV.U32 R10, RZ, RZ, R2 ;  /* 0x000000ffff0a7224 */ /* 0x000fe200078e0002 */
[----:B------:R-:W-:Y:S01]  /*1bb0*/  MOV R11, R3 ;  /* 0x00000003000b7202 */ /* 0x000fe20000000f00 */
[----:B------:R-:W-:Y:S02]  /*1bc0*/  IMAD.MOV.U32 R2, RZ, RZ, R0 ;  /* 0x000000ffff027224 */ /* 0x000fe400078e0000 */
[----:B------:R-:W-:-:S04]  /*1bd0*/  IMAD.MOV.U32 R3, RZ, RZ, 0x0 ;  /* 0x00000000ff037424 */ /* 0x000fc800078e00ff */
[----:B------:R-:W-:Y:S05]  /*1be0*/  RET.REL.NODEC R2 `(_Z27brute_force_half_orthogonalPKdS0_PKbmdPmS3_PiPdS5_bbbmS4_) ;  /* 0xffffffe402047950 */ /* 0x000fea0003c3ffff */
.L_x_107:
        /* <DEDUP_REMOVED lines=9> */
.L_x_249:


//--------------------- .text._Z32compute_mic_neighbours_half_implPKdS0_PKbmdPmS3_PiPdS5_bbb --------------------------
	.section	.text._Z32compute_mic_neighbours_half_implPKdS0_PKbmdPmS3_PiPdS5_bbb,"ax",@progbits
	.align	128
        .global         _Z32compute_mic_neighbours_half_implPKdS0_PKbmdPmS3_PiPdS5_bbb
        .type           _Z32compute_mic_neighbours_half_implPKdS0_PKbmdPmS3_PiPdS5_bbb,@function
        .size           _Z32compute_mic_neighbours_half_implPKdS0_PKbmdPmS3_PiPdS5_bbb,(.L_x_252 - _Z32compute_mic_neighbours_half_implPKdS0_PKbmdPmS3_PiPdS5_bbb)
        .other          _Z32compute_mic_neighbours_half_implPKdS0_PKbmdPmS3_PiPdS5_bbb,@"STO_CUDA_ENTRY STV_DEFAULT"
_Z32compute_mic_neighbours_half_implPKdS0_PKbmdPmS3_PiPdS5_bbb:
.text._Z32compute_mic_neighbours_half_implPKdS0_PKbmdPmS3_PiPdS5_bbb:
[----:B------:R-:W-:Y:S01]  /*0000*/  LDC R1, c[0x0][0x37c] ;  /* 0x0000df00ff017b82 */ /* 0x000fe20000000800 */
[----:B------:R-:W0:Y:S01]  /*0010*/  S2R R13, SR_TID.X ;  /* 0x00000000000d7919 */ /* 0x000e220000002100 */
[----:B------:R-:W1:Y:S01]  /*0020*/  LDCU.64 UR10, c[0x0][0x358] ;  /* 0x00006b00ff0a77ac */ /* 0x000e620008000a00 */
[----:B------:R-:W2:Y:S01]  /*0030*/  LDCU.64 UR8, c[0x0][0x398] ;  /* 0x00007300ff0877ac */ /* 0x000ea20008000a00 */
[----:B0-----:R-:W-:-:S13]  /*0040*/  ISETP.GT.U32.AND P0, PT, R13, 0x2, PT ;  /* 0x000000020d00780c */ /* 0x001fda0003f04070 */
[----:B------:R-:W0:Y:S01]  /*0050*/  @!P0 LDC.64 R2, c[0x0][0x388] ;  /* 0x0000e200ff028b82 */ /* 0x000e220000000a00 */
[----:B------:R-:W-:-:S04]  /*0060*/  @!P0 IMAD R5, R13, 0x3, RZ ;  /* 0x000000030d058824 */ /* 0x000fc800078e02ff */
[----:B0-----:R-:W-:-:S05]  /*0070*/  @!P0 IMAD.WIDE.U32 R2, R5, 0x8, R2 ;  /* 0x0000000805028825 */ /* 0x001fca00078e0002 */
[----:B-1----:R-:W3:Y:S04]  /*0080*/  @!P0 LDG.E.64 R4, desc[UR10][R2.64] ;  /* 0x0000000a02048981 */ /* 0x002ee8000c1e1b00 */
[----:B------:R-:W4:Y:S04]  /*0090*/  @!P0 LDG.E.64 R6, desc[UR10][R2.64+0x8] ;  /* 0x0000080a02068981 */ /* 0x000f28000c1e1b00 */
[----:B------:R-:W5:Y:S01]  /*00a0*/  @!P0 LDG.E.64 R8, desc[UR10][R2.64+0x10] ;  /* 0x0000100a02088981 */ /* 0x000f62000c1e1b00 */
[----:B------:R-:W-:Y:S01]  /*00b0*/  @!P0 MOV R0, 0x400 ;  /* 0x0000040000008802 */ /* 0x000fe20000000f00 */
[----:B------:R-:W0:Y:S01]  /*00c0*/  S2UR UR12, SR_CTAID.X ;  /* 0x00000000000c79c3 */ /* 0x000e220000002500 */
[----:B--2---:R-:W-:Y:S01]  /*00d0*/  UIADD3 UR6, UP0, UPT, UR8, -0x1, URZ ;  /* 0xffffffff08067890 */ /* 0x004fe2000ff1e0ff */
[----:B------:R-:W1:Y:S01]  /*00e0*/  @!P0 S2R R11, SR_CgaCtaId ;  /* 0x00000000000b8919 */ /* 0x000e620000008800 */
[----:B------:R-:W-:Y:S02]  /*00f0*/  BSSY.RECONVERGENT B0, `(.L_x_108) ;  /* 0x0000261000007945 */ /* 0x000fe40003800200 */
[----:B------:R-:W-:-:S04]  /*0100*/  UIADD3.X UR4, UPT, UPT, UR9, -0x1, URZ, UP0, !UPT ;  /* 0xffffffff09047890 */ /* 0x000fc800087fe4ff */
[----:B------:R-:W-:Y:S02]  /*0110*/  UIMAD UR7, UR4, UR8, URZ ;  /* 0x00000008040772a4 */ /* 0x000fe4000f8e02ff */
[----:B------:R-:W-:Y:S02]  /*0120*/  UIMAD.WIDE.U32 UR4, UR6, UR8, URZ ;  /* 0x00000008060472a5 */ /* 0x000fe4000f8e00ff */
[----:B------:R-:W-:-:S04]  /*0130*/  UIMAD UR6, UR6, UR9, UR7 ;  /* 0x00000009060672a4 */ /* 0x000fc8000f8e0207 */
[----:B------:R-:W-:Y:S01]  /*0140*/  UIADD3 UR6, UPT, UPT, UR5, UR6, URZ ;  /* 0x0000000605067290 */ /* 0x000fe2000fffe0ff */
[----:B-1----:R-:W-:-:S05]  /*0150*/  @!P0 LEA R0, R11, R0, 0x18 ;  /* 0x000000000b008211 */ /* 0x002fca00078ec0ff */
[C---:B------:R-:W-:Y:S02]  /*0160*/  @!P0 IMAD R11, R13.reuse, 0x18, R0 ;  /* 0x000000180d0b8824 */ /* 0x040fe400078e0200 */
[----:B------:R-:W0:Y:S02]  /*0170*/  LDC R0, c[0x0][0x360] ;  /* 0x0000d800ff007b82 */ /* 0x000e240000000800 */
[----:B0-----:R-:W-:Y:S01]  /*0180*/  IMAD R0, R0, UR12, R13 ;  /* 0x0000000c00007c24 */ /* 0x001fe2000f8e020d */
[----:B---3--:R0:W-:Y:S04]  /*0190*/  @!P0 STS.64 [R11], R4 ;  /* 0x000000040b008388 */ /* 0x0081e80000000a00 */
[----:B----4-:R0:W-:Y:S04]  /*01a0*/  @!P0 STS.64 [R11+0x8], R6 ;  /* 0x000008060b008388 */ /* 0x0101e80000000a00 */
[----:B-----5:R0:W-:Y:S01]  /*01b0*/  @!P0 STS.64 [R11+0x10], R8 ;  /* 0x000010080b008388 */ /* 0x0201e20000000a00 */
[----:B------:R-:W-:Y:S01]  /*01c0*/  BAR.SYNC.DEFER_BLOCKING 0x0 ;  /* 0x0000000000007b1d */ /* 0x000fe20000010000 */
[----:B------:R-:W-:-:S13]  /*01d0*/  ISETP.NE.AND P0, PT, R13, RZ, PT ;  /* 0x000000ff0d00720c */ /* 0x000fda0003f05270 */
[----:B0-----:R-:W-:Y:S05]  /*01e0*/  @P0 BRA `(.L_x_109) ;  /* 0x0000002400440947 */ /* 0x001fea0003800000 */
[----:B------:R-:W0:Y:S02]  /*01f0*/  LDC.64 R2, c[0x0][0x390] ;  /* 0x0000e400ff027b82 */ /* 0x000e240000000a00 */
[----:B0-----:R-:W2:Y:S04]  /*0200*/  LDG.E.U8 R5, desc[UR10][R2.64+0x1] ;  /* 0x0000010a02057981 */ /* 0x001ea8000c1e1100 */
[----:B------:R-:W3:Y:S04]  /*0210*/  LDG.E.U8 R6, desc[UR10][R2.64+0x2] ;  /* 0x0000020a02067981 */ /* 0x000ee8000c1e1100 */
[----:B------:R-:W4:Y:S01]  /*0220*/  LDG.E.U8 R4, desc[UR10][R2.64] ;  /* 0x0000000a02047981 */ /* 0x000f22000c1e1100 */
[----:B------:R-:W-:-:S02]  /*0230*/  IMAD.MOV.U32 R9, RZ, RZ, 0x1 ;  /* 0x00000001ff097424 */ /* 0x000fc400078e00ff */
[----:B------:R-:W-:Y:S01]  /*0240*/  IMAD.MOV.U32 R7, RZ, RZ, -0x1 ;  /* 0xffffffffff077424 */ /* 0x000fe200078e00ff */
[----:B--2---:R-:W-:Y:S02]  /*0250*/  ISETP.NE.AND P2, PT, R5, RZ, PT ;  /* 0x000000ff0500720c */ /* 0x004fe40003f45270 */
[----:B---3--:R-:W-:Y:S02]  /*0260*/  ISETP.NE.AND P3, PT, R6, RZ, PT ;  /* 0x000000ff0600720c */ /* 0x008fe40003f65270 */
[C---:B----4-:R-:W-:Y:S02]  /*0270*/  ISETP.NE.AND P0, PT, R4.reuse, RZ, PT ;  /* 0x000000ff0400720c */ /* 0x050fe40003f05270 */
[----:B------:R-:W-:Y:S02]  /*0280*/  ISETP.NE.AND P1, PT, R4, RZ, PT ;  /* 0x000000ff0400720c */ /* 0x000fe40003f25270 */
[----:B------:R-:W-:-:S05]  /*0290*/  SEL R6, RZ, 0x1, !P0 ;  /* 0x00000001ff067807 */ /* 0x000fca0004000000 */
[----:B------:R-:W-:-:S04]  /*02a0*/  @P2 SEL R6, R9, 0x2, !P1 ;  /* 0x0000000209062807 */ /* 0x000fc80004800000 */
[----:B------:R-:W-:-:S04]  /*02b0*/  @P3 IADD3 R6, PT, PT, R6, 0x1, RZ ;  /* 0x0000000106063810 */ /* 0x000fc80007ffe0ff */
[----:B------:R-:W-:-:S05]  /*02c0*/  VIADDMNMX.U32 R2, R6, R7, 0x2, PT ;  /* 0x0000000206027446 */ /* 0x000fca0003800007 */
[----:B------:R-:W-:-:S04]  /*02d0*/  IMAD.SHL.U32 R8, R2, 0x4, RZ ;  /* 0x0000000402087824 */ /* 0x000fc800078e00ff */
[----:B------:R-:W0:Y:S01]  /*02e0*/  LDC R2, c[0x2][R8] ;  /* 0x0080000008027b82 */ /* 0x000e220000000800 */
[C---:B------:R-:W-:Y:S02]  /*02f0*/  @P3 LOP3.LUT P4, RZ, R5.reuse, 0xff, R4, 0xc8, !PT ;  /* 0x000000ff05ff3812 */ /* 0x040fe4000788c804 */
[----:B------:R-:W-:Y:S02]  /*0300*/  SEL R14, RZ, 0x1, P1 ;  /* 0x00000001ff0e7807 */ /* 0x000fe40000800000 */
[----:B------:R-:W-:Y:S02]  /*0310*/  ISETP.EQ.OR P0, PT, R5, RZ, !P1 ;  /* 0x000000ff0500720c */ /* 0x000fe40004f02670 */
[----:B------:R-:W-:Y:S02]  /*0320*/  @!P2 SEL R14, RZ, 0xffffffff, P1 ;  /* 0xffffffffff0ea807 */ /* 0x000fe40000800000 */
[----:B------:R-:W-:Y:S02]  /*0330*/  @P3 SEL R4, R7, 0x2, !P4 ;  /* 0x0000000207043807 */ /* 0x000fe40006000000 */
[----:B------:R-:W-:-:S02]  /*0340*/  SEL R9, R9, 0xffffffff, !P0 ;  /* 0xffffffff09097807 */ /* 0x000fc40004000000 */
[----:B------:R-:W-:Y:S02]  /*0350*/  @P3 SEL R9, R4, 0x1, P0 ;  /* 0x0000000104093807 */ /* 0x000fe40000000000 */
[----:B------:R-:W-:Y:S02]  /*0360*/  @P3 SEL R14, R14, 0x2, P4 ;  /* 0x000000020e0e3807 */ /* 0x000fe40002000000 */
[----:B0-----:R-:W-:-:S04]  /*0370*/  SHF.R.S32.HI R3, RZ, 0x1f, R2 ;  /* 0x0000001fff037819 */ /* 0x001fc80000011402 */
.L_x_233:
[----:B------:R-:W-:Y:S05]  /*0380*/  BRX R2 -0x390                                                                        (*"BRANCH_TARGETS .L_x_234,.L_x_235,.L_x_236"*) ;  /* 0xfffffffc021c7949 */ /* 0x000fea000383ffff */
.L_x_236:
[----:B------:R-:W-:-:S13]  /*0390*/  ISETP.NE.AND P0, PT, R6, RZ, PT ;  /* 0x000000ff0600720c */ /* 0x000fda0003f05270 */
[----:B------:R-:W-:Y:S05]  /*03a0*/  @P0 BRA `(.L_x_110) ;  /* 0x0000001c00a00947 */ /* 0x000fea0003800000 */
[----:B------:R-:W0:Y:S01]  /*03b0*/  S2UR UR8, SR_CgaCtaId ;  /* 0x00000000000879c3 */ /* 0x000e220000008800 */
[----:B------:R-:W-:Y:S01]  /*03c0*/  UMOV UR7, 0x400 ;  /* 0x0000040000077882 */ /* 0x000fe20000000000 */
[----:B------:R-:W-:Y:S02]  /*03d0*/  HFMA2 R9, -RZ, RZ, 1.984375, 0 ;  /* 0x3ff00000ff097431 */ /* 0x000fe400000001ff */
[----:B------:R-:W-:Y:S01]  /*03e0*/  IMAD.MOV.U32 R8, RZ, RZ, 0x0 ;  /* 0x00000000ff087424 */ /* 0x000fe200078e00ff */
[----:B------:R-:W-:Y:S01]  /*03f0*/  CS2R R10, SRZ ;  /* 0x00000000000a7805 */ /* 0x000fe2000001ff00 */
[----:B------:R-:W-:Y:S01]  /*0400*/  IMAD.MOV.U32 R4, RZ, RZ, 0x0 ;  /* 0x00000000ff047424 */ /* 0x000fe200078e00ff */
[----:B------:R-:W-:Y:S01]  /*0410*/  CS2R R6, SRZ ;  /* 0x0000000000067805 */ /* 0x000fe2000001ff00 */
[----:B------:R-:W-:Y:S01]  /*0420*/  IMAD.MOV.U32 R5, RZ, RZ, 0x3ff00000 ;  /* 0x3ff00000ff057424 */ /* 0x000fe200078e00ff */
[----:B0-----:R-:W-:-:S09]  /*0430*/  ULEA UR7, UR8, UR7, 0x18 ;  /* 0x0000000708077291 */ /* 0x001fd2000f8ec0ff */
[----:B------:R0:W-:Y:S04]  /*0440*/  STS.128 [UR7+0x20], R8 ;  /* 0x00002008ff007988 */ /* 0x0001e80008000c07 */
[----:B------:R0:W-:Y:S04]  /*0450*/  STS.128 [UR7], R4 ;  /* 0x00000004ff007988 */ /* 0x0001e80008000c07 */
[----:B------:R0:W-:Y:S04]  /*0460*/  STS.64 [UR7+0x40], R4 ;  /* 0x00004004ff007988 */ /* 0x0001e80008000a07 */
[----:B------:R-:W-:Y:S04]  /*0470*/  STS.128 [UR7+0x10], RZ ;  /* 0x000010ffff007988 */ /* 0x000fe80008000c07 */
[----:B------:R-:W-:Y:S01]  /*0480*/  STS.128 [UR7+0x30], RZ ;  /* 0x000030ffff007988 */ /* 0x000fe20008000c07 */
[----:B------:R-:W-:Y:S05]  /*0490*/  BRA `(.L_x_110) ;  /* 0x0000001c00647947 */ /* 0x000fea0003800000 */
.L_x_234:
[----:B------:R-:W0:Y:S01]  /*04a0*/  S2R R2, SR_CgaCtaId ;  /* 0x0000000000027919 */ /* 0x000e220000008800 */
[----:B------:R-:W-:Y:S01]  /*04b0*/  MOV R15, 0x400 ;  /* 0x00000400000f7802 */ /* 0x000fe20000000f00 */
[----:B------:R-:W-:Y:S02]  /*04c0*/  IMAD.MOV.U32 R6, RZ, RZ, 0x0 ;  /* 0x00000000ff067424 */ /* 0x000fe400078e00ff */
[----:B------:R-:W-:Y:S01]  /*04d0*/  IMAD.MOV.U32 R7, RZ, RZ, 0x3fd80000 ;  /* 0x3fd80000ff077424 */ /* 0x000fe200078e00ff */
[----:B0-----:R-:W-:-:S05]  /*04e0*/  LEA R15, R2, R15, 0x18 ;  /* 0x0000000f020f7211 */ /* 0x001fca00078ec0ff */
[----:B------:R-:W-:-:S05]  /*04f0*/  IMAD R16, R14, 0x18, R15 ;  /* 0x000000180e107824 */ /* 0x000fca00078e020f */
[----:B------:R-:W0:Y:S04]  /*0500*/  LDS.64 R8, [R16+0x8] ;  /* 0x0000080010087984 */ /* 0x000e280000000a00 */
[----:B------:R-:W1:Y:S04]  /*0510*/  LDS.64 R10, [R16] ;  /* 0x00000000100a7984 */ /* 0x000e680000000a00 */
[----:B------:R-:W2:Y:S01]  /*0520*/  LDS.64 R12, [R16+0x10] ;  /* 0x00001000100c7984 */ /* 0x000ea20000000a00 */
[----:B0-----:R-:W-:-:S08]  /*0530*/  DMUL R2, R8, R8 ;  /* 0x0000000808027228 */ /* 0x001fd00000000000 */
[----:B-1----:R-:W-:-:S08]  /*0540*/  DFMA R2, R10, R10, R2 ;  /* 0x0000000a0a02722b */ /* 0x002fd00000000002 */
[----:B--2---:R-:W-:-:S06]  /*0550*/  DFMA R20, R12, R12, R2 ;  /* 0x0000000c0c14722b */ /* 0x004fcc0000000002 */
[----:B------:R-:W0:Y:S04]  /*0560*/  MUFU.RSQ64H R3, R21 ;  /* 0x0000001500037308 */ /* 0x000e280000001c00 */
[----:B------:R-:W-:-:S04]  /*0570*/  IADD3 R2, PT, PT, R21, -0x3500000, RZ ;  /* 0xfcb0000015027810 */ /* 0x000fc80007ffe0ff */
[----:B------:R-:W-:Y:S02]  /*0580*/  ISETP.GE.U32.AND P0, PT, R2, 0x7ca00000, PT ;  /* 0x7ca000000200780c */ /* 0x000fe40003f06070 */
[----:B0-----:R-:W-:-:S08]  /*0590*/  DMUL R4, R2, R2 ;  /* 0x0000000202047228 */ /* 0x001fd00000000000 */
[----:B------:R-:W-:-:S08]  /*05a0*/  DFMA R4, R20, -R4, 1 ;  /* 0x3ff000001404742b */ /* 0x000fd00000000804 */
[----:B------:R-:W-:Y:S02]  /*05b0*/  DFMA R6, R4, R6, 0.5 ;  /* 0x3fe000000406742b */ /* 0x000fe40000000006 */
[----:B------:R-:W-:-:S08]  /*05c0*/  DMUL R4, R2, R4 ;  /* 0x0000000402047228 */ /* 0x000fd00000000000 */
[----:B------:R-:W-:-:S08]  /*05d0*/  DFMA R22, R6, R4, R2 ;  /* 0x000000040616722b */ /* 0x000fd00000000002 */
[----:B------:R-:W-:Y:S02]  /*05e0*/  DMUL R6, R20, R22 ;  /* 0x0000001614067228 */ /* 0x000fe40000000000 */
[----:B------:R-:W-:Y:S01]  /*05f0*/  IADD3 R5, PT, PT, R23, -0x100000, RZ ;  /* 0xfff0000017057810 */ /* 0x000fe20007ffe0ff */
[----:B------:R-:W-:-:S05]  /*0600*/  IMAD.MOV.U32 R4, RZ, RZ, R22 ;  /* 0x000000ffff047224 */ /* 0x000fca00078e0016 */
        /* <DEDUP_REMOVED lines=9> */
[----:B------:R-:W-:Y:S05]  /*06a0*/  CALL.REL.NOINC `($__internal_11_$__cuda_sm20_dsqrt_rn_f64_mediumpath_v1) ;  /* 0x0000005000147944 */ /* 0x000fea0003c00000 */
[----:B------:R-:W-:Y:S02]  /*06b0*/  IMAD.MOV.U32 R16, RZ, RZ, R22 ;  /* 0x000000ffff107224 */ /* 0x000fe400078e0016 */
[----:B------:R-:W-:-:S07]  /*06c0*/  IMAD.MOV.U32 R17, RZ, RZ, R23 ;  /* 0x000000ffff117224 */ /* 0x000fce00078e0017 */
.L_x_111:
[----:B------:R-:W0:Y:S01]  /*06d0*/  MUFU.RCP64H R3, R17 ;  /* 0x0000001100037308 */ /* 0x000e220000001800 */
[----:B------:R-:W-:Y:S01]  /*06e0*/  MOV R2, 0x1 ;  /* 0x0000000100027802 */ /* 0x000fe20000000f00 */
[----:B------:R-:W-:Y:S01]  /*06f0*/  BSSY.RECONVERGENT B2, `(.L_x_112) ;  /* 0x0000015000027945 */ /* 0x000fe20003800200 */
[----:B------:R-:W-:-:S04]  /*0700*/  FSETP.GEU.AND P1, PT, |R11|, 6.5827683646048100446e-37, PT ;  /* 0x036000000b00780b */ /* 0x000fc80003f2e200 */
[----:B0-----:R-:W-:-:S08]  /*0710*/  DFMA R4, R2, -R16, 1 ;  /* 0x3ff000000204742b */ /* 0x001fd00000000810 */
[----:B------:R-:W-:-:S08]  /*0720*/  DFMA R4, R4, R4, R4 ;  /* 0x000000040404722b */ /* 0x000fd00000000004 */
[----:B------:R-:W-:-:S08]  /*0730*/  DFMA R4, R2, R4, R2 ;  /* 0x000000040204722b */ /* 0x000fd00000000002 */
[----:B------:R-:W-:-:S08]  /*0740*/  DFMA R2, R4, -R16, 1 ;  /* 0x3ff000000402742b */ /* 0x000fd00000000810 */
[----:B------:R-:W-:-:S08]  /*0750*/  DFMA R2, R4, R2, R4 ;  /* 0x000000020402722b */ /* 0x000fd00000000004 */
[----:B------:R-:W-:-:S08]  /*0760*/  DMUL R4, R10, R2 ;  /* 0x000000020a047228 */ /* 0x000fd00000000000 */
[----:B------:R-:W-:-:S08]  /*0770*/  DFMA R6, R4, -R16, R10 ;  /* 0x800000100406722b */ /* 0x000fd0000000000a */
        /* <DEDUP_REMOVED lines=9> */
[----:B------:R-:W-:Y:S05]  /*0810*/  CALL.REL.NOINC `($__internal_10_$__cuda_sm20_div_rn_f64_full) ;  /* 0x0000004800507944 */ /* 0x000fea0003c00000 */
[----:B------:R-:W-:Y:S01]  /*0820*/  IMAD.MOV.U32 R2, RZ, RZ, R34 ;  /* 0x000000ffff027224 */ /* 0x000fe200078e0022 */
[----:B------:R-:W-:-:S07]  /*0830*/  MOV R3, R35 ;  /* 0x0000002300037202 */ /* 0x000fce0000000f00 */
.L_x_113:
[----:B------:R-:W-:Y:S05]  /*0840*/  BSYNC.RECONVERGENT B2 ;  /* 0x0000000000027941 */ /* 0x000fea0003800200 */
.L_x_112:
[----:B------:R-:W0:Y:S01]  /*0850*/  MUFU.RCP64H R5, R17 ;  /* 0x0000001100057308 */ /* 0x000e220000001800 */
[----:B------:R-:W-:Y:S01]  /*0860*/  IMAD.MOV.U32 R4, RZ, RZ, 0x1 ;  /* 0x00000001ff047424 */ /* 0x000fe200078e00ff */
[----:B------:R-:W-:Y:S01]  /*0870*/  FSETP.GEU.AND P1, PT, |R9|, 6.5827683646048100446e-37, PT ;  /* 0x036000000900780b */ /* 0x000fe20003f2e200 */
[----:B------:R-:W-:Y:S04]  /*0880*/  BSSY.RECONVERGENT B2, `(.L_x_114) ;  /* 0x0000014000027945 */ /* 0x000fe80003800200 */
        /* <DEDUP_REMOVED lines=17> */
[----:B------:R-:W-:Y:S01]  /*09a0*/  MOV R4, R34 ;  /* 0x0000002200047202 */ /* 0x000fe20000000f00 */
[----:B------:R-:W-:-:S07]  /*09b0*/  IMAD.MOV.U32 R5, RZ, RZ, R35 ;  /* 0x000000ffff057224 */ /* 0x000fce00078e0023 */
.L_x_115:
[----:B------:R-:W-:Y:S05]  /*09c0*/  BSYNC.RECONVERGENT B2 ;  /* 0x0000000000027941 */ /* 0x000fea0003800200 */
.L_x_114:
        /* <DEDUP_REMOVED lines=15> */
[----:B------:R-:W-:Y:S01]  /*0ac0*/  MOV R22, R16 ;  /* 0x0000001000167202 */ /* 0x000fe20000000f00 */
[----:B------:R-:W-:Y:S01]  /*0ad0*/  IMAD.MOV.U32 R23, RZ, RZ, R17 ;  /* 0x000000ffff177224 */ /* 0x000fe200078e0011 */
[----:B------:R-:W-:Y:S01]  /*0ae0*/  MOV R29, R13 ;  /* 0x0000000d001d7202 */ /* 0x000fe20000000f00 */
[----:B------:R-:W-:Y:S01]  /*0af0*/  IMAD.MOV.U32 R28, RZ, RZ, R12 ;  /* 0x000000ffff1c7224 */ /* 0x000fe200078e000c */
[----:B------:R-:W-:-:S07]  /*0b00*/  MOV R26, 0xb20 ;  /* 0x00000b20001a7802 */ /* 0x000fce0000000f00 */
[----:B------:R-:W-:Y:S05]  /*0b10*/  CALL.REL.NOINC `($__internal_10_$__cuda_sm20_div_rn_f64_full) ;  /* 0x0000004400907944 */ /* 0x000fea0003c00000 */
[----:B------:R-:W-:Y:S02]  /*0b20*/  IMAD.MOV.U32 R6, RZ, RZ, R34 ;  /* 0x000000ffff067224 */ /* 0x000fe400078e0022 */
[----:B------:R-:W-:-:S07]  /*0b30*/  IMAD.MOV.U32 R7, RZ, RZ, R35 ;  /* 0x000000ffff077224 */ /* 0x000fce00078e0023 */
.L_x_117:
[----:B------:R-:W-:Y:S05]  /*0b40*/  BSYNC.RECONVERGENT B2 ;  /* 0x0000000000027941 */ /* 0x000fea0003800200 */
.L_x_116:
[----:B------:R-:W-:Y:S01]  /*0b50*/  DFMA R2, RZ, R2, R4 ;  /* 0x00000002ff02722b */ /* 0x000fe20000000004 */
[----:B------:R-:W-:Y:S01]  /*0b60*/  UMOV UR8, 0xcccccccd ;  /* 0xcccccccd00087882 */ /* 0x000fe20000000000 */
[----:B------:R-:W-:Y:S01]  /*0b70*/  UMOV UR9, 0x3feccccc ;  /* 0x3feccccc00097882 */ /* 0x000fe20000000000 */
[----:B------:R-:W-:Y:S01]  /*0b80*/  MOV R4, RZ ;  /* 0x000000ff00047202 */ /* 0x000fe20000000f00 */
[----:B------:R-:W-:Y:S01]  /*0b90*/  IMAD.MOV.U32 R16, RZ, RZ, RZ ;  /* 0x000000ffff107224 */ /* 0x000fe200078e00ff */
[----:B------:R-:W-:Y:S01]  /*0ba0*/  DMUL R18, RZ, R8 ;  /* 0x00000008ff127228 */ /* 0x000fe20000000000 */
[----:B------:R-:W-:Y:S01]  /*0bb0*/  MOV R20, 0x0 ;  /* 0x0000000000147802 */ /* 0x000fe20000000f00 */
[----:B------:R-:W-:Y:S01]  /*0bc0*/  IMAD.MOV.U32 R21, RZ, RZ, 0x3fd80000 ;  /* 0x3fd80000ff157424 */ /* 0x000fe200078e00ff */
[----:B------:R-:W-:Y:S01]  /*0bd0*/  DFMA R2, RZ, R6, R2 ;  /* 0x00000006ff02722b */ /* 0x000fe20000000002 */
[----:B------:R-:W-:Y:S07]  /*0be0*/  BSSY.RECONVERGENT B1, `(.L_x_118) ;  /* 0x0000025000017945 */ /* 0x000fee0003800200 */
[----:B------:R-:W-:-:S06]  /*0bf0*/  DSETP.GT.AND P0, PT, |R2|, UR8, PT ;  /* 0x0000000802007e2a */ /* 0x000fcc000bf04200 */
[----:B------:R-:W-:Y:S02]  /*0c00*/  FSEL R5, RZ, 1.875, !P0 ;  /* 0x3ff00000ff057808 */ /* 0x000fe40004000000 */
[----:B------:R-:W-:-:S04]  /*0c10*/  FSEL R17, RZ, 1.875, P0 ;  /* 0x3ff00000ff117808 */ /* 0x000fc80000000000 */
[----:B------:R-:W-:Y:S02]  /*0c20*/  DMUL R6, R10, R4 ;  /* 0x000000040a067228 */ /* 0x000fe40000000000 */
[-C--:B------:R-:W-:Y:S02]  /*0c30*/  DMUL R2, R12, R16.reuse ;  /* 0x000000100c027228 */ /* 0x080fe40000000000 */
[----:B------:R-:W-:-:S04]  /*0c40*/  DFMA R16, R10, R16, -R18 ;  /* 0x000000100a10722b */ /* 0x000fc80000000812 */
[----:B------:R-:W-:Y:S02]  /*0c50*/  DFMA R6, RZ, R12, -R6 ;  /* 0x0000000cff06722b */ /* 0x000fe40000000806 */
[----:B------:R-:W-:-:S06]  /*0c60*/  DFMA R4, R8, R4, -R2 ;  /* 0x000000040804722b */ /* 0x000fcc0000000802 */
[----:B------:R-:W-:-:S08]  /*0c70*/  DMUL R2, R6, R6 ;  /* 0x0000000606027228 */ /* 0x000fd00000000000 */
        /* <DEDUP_REMOVED lines=22> */
[----:B------:R-:W-:Y:S02]  /*0de0*/  IMAD.MOV.U32 R28, RZ, RZ, R26 ;  /* 0x000000ffff1c7224 */ /* 0x000fe400078e001a */
[----:B------:R-:W-:-:S07]  /*0df0*/  IMAD.MOV.U32 R25, RZ, RZ, R2 ;  /* 0x000000ffff197224 */ /* 0x000fce00078e0002 */
[----:B------:R-:W-:Y:S05]  /*0e00*/  CALL.REL.NOINC `($__internal_11_$__cuda_sm20_dsqrt_rn_f64_mediumpath_v1) ;  /* 0x00000048003c7944 */ /* 0x000fea0003c00000 */
[----:B------:R-:W-:Y:S01]  /*0e10*/  IMAD.MOV.U32 R18, RZ, RZ, R22 ;  /* 0x000000ffff127224 */ /* 0x000fe200078e0016 */
[----:B------:R-:W-:-:S07]  /*0e20*/  MOV R19, R23 ;  /* 0x0000001700137202 */ /* 0x000fce0000000f00 */
.L_x_119:
[----:B------:R-:W-:Y:S05]  /*0e30*/  BSYNC.RECONVERGENT B1 ;  /* 0x0000000000017941 */ /* 0x000fea0003800200 */
.L_x_118:
        /* <DEDUP_REMOVED lines=23> */
.L_x_121:
[----:B------:R-:W-:Y:S05]  /*0fb0*/  BSYNC.RECONVERGENT B2 ;  /* 0x0000000000027941 */ /* 0x000fea0003800200 */
.L_x_120:
        /* <DEDUP_REMOVED lines=23> */
.L_x_123:
[----:B------:R-:W-:Y:S05]  /*1130*/  BSYNC.RECONVERGENT B2 ;  /* 0x0000000000027941 */ /* 0x000fea0003800200 */
.L_x_122:
        /* <DEDUP_REMOVED lines=23> */
.L_x_125:
[----:B------:R-:W-:Y:S05]  /*12b0*/  BSYNC.RECONVERGENT B2 ;  /* 0x0000000000027941 */ /* 0x000fea0003800200 */
.L_x_124:
[----:B------:R-:W-:Y:S01]  /*12c0*/  DMUL R16, R12, R2 ;  /* 0x000000020c107228 */ /* 0x000fe20000000000 */
[----:B------:R-:W-:Y:S01]  /*12d0*/  BSSY.RECONVERGENT B1, `(.L_x_126) ;  /* 0x0000024000017945 */ /* 0x000fe20003800200 */
[----:B------:R-:W-:-:S06]  /*12e0*/  DMUL R18, R8, R6 ;  /* 0x0000000608127228 */ /* 0x000fcc0000000000 */
[C---:B------:R-:W-:Y:S02]  /*12f0*/  DFMA R16, R10.reuse, R6, -R16 ;  /* 0x000000060a10722b */ /* 0x040fe40000000810 */
[-C--:B------:R-:W-:Y:S02]  /*1300*/  DMUL R10, R10, R4.reuse ;  /* 0x000000040a0a7228 */ /* 0x080fe40000000000 */
[----:B------:R-:W-:-:S04]  /*1310*/  DFMA R12, R12, R4, -R18 ;  /* 0x000000040c0c722b */ /* 0x000fc80000000812 */
[----:B------:R-:W-:Y:S02]  /*1320*/  DMUL R20, R16, R16 ;  /* 0x0000001010147228 */ /* 0x000fe40000000000 */
[----:B------:R-:W-:-:S06]  /*1330*/  DFMA R18, R8, R2, -R10 ;  /* 0x000000020812722b */ /* 0x000fcc000000080a */
[----:B------:R-:W-:-:S08]  /*1340*/  DFMA R20, R12, R12, R20 ;  /* 0x0000000c0c14722b */ /* 0x000fd00000000014 */
[----:B------:R-:W-:Y:S01]  /*1350*/  DFMA R24, R18, R18, R20 ;  /* 0x000000121218722b */ /* 0x000fe20000000014 */
[----:B------:R-:W-:Y:S01]  /*1360*/  IMAD.MOV.U32 R20, RZ, RZ, 0x0 ;  /* 0x00000000ff147424 */ /* 0x000fe200078e00ff */
[----:B------:R-:W-:-:S04]  /*1370*/  MOV R21, 0x3fd80000 ;  /* 0x3fd8000000157802 */ /* 0x000fc80000000f00 */
        /* <DEDUP_REMOVED lines=16> */
[----:B------:R-:W-:Y:S01]  /*1480*/  MOV R23, R11 ;  /* 0x0000000b00177202 */ /* 0x000fe20000000f00 */
[----:B------:R-:W-:Y:S01]  /*1490*/  IMAD.MOV.U32 R24, RZ, RZ, R28 ;  /* 0x000000ffff187224 */ /* 0x000fe200078e001c */
[----:B------:R-:W-:Y:S01]  /*14a0*/  MOV R28, R26 ;  /* 0x0000001a001c7202 */ /* 0x000fe20000000f00 */
[----:B------:R-:W-:Y:S01]  /*14b0*/  IMAD.MOV.U32 R31, RZ, RZ, R27 ;  /* 0x000000ffff1f7224 */ /* 0x000fe200078e001b */
[----:B------:R-:W-:Y:S01]  /*14c0*/  MOV R30, 0x14f0 ;  /* 0x000014f0001e7802 */ /* 0x000fe20000000f00 */
[----:B------:R-:W-:-:S07]  /*14d0*/  IMAD.MOV.U32 R25, RZ, RZ, R8 ;  /* 0x000000ffff197224 */ /* 0x000fce00078e0008 */
[----:B------:R-:W-:Y:S05]  /*14e0*/  CALL.REL.NOINC `($__internal_11_$__cuda_sm20_dsqrt_rn_f64_mediumpath_v1) ;  /* 0x0000004000847944 */ /* 0x000fea0003c00000 */
[----:B------:R-:W-:Y:S02]  /*14f0*/  IMAD.MOV.U32 R20, RZ, RZ, R22 ;  /* 0x000000ffff147224 */ /* 0x000fe400078e0016 */
[----:B------:R-:W-:-:S07]  /*1500*/  IMAD.MOV.U32 R21, RZ, RZ, R23 ;  /* 0x000000ffff157224 */ /* 0x000fce00078e0017 */
.L_x_127:
[----:B------:R-:W-:Y:S05]  /*1510*/  BSYNC.RECONVERGENT B1 ;  /* 0x0000000000017941 */ /* 0x000fea0003800200 */
.L_x_126:
        /* <DEDUP_REMOVED lines=23> */
.L_x_129:
[----:B------:R-:W-:Y:S05]  /*1690*/  BSYNC.RECONVERGENT B2 ;  /* 0x0000000000027941 */ /* 0x000fea0003800200 */
.L_x_128:
        /* <DEDUP_REMOVED lines=23> */
.L_x_131:
[----:B------:R-:W-:Y:S05]  /*1810*/  BSYNC.RECONVERGENT B2 ;  /* 0x0000000000027941 */ /* 0x000fea0003800200 */
.L_x_130:
        /* <DEDUP_REMOVED lines=23> */
.L_x_133:
[----:B------:R-:W-:Y:S05]  /*1990*/  BSYNC.RECONVERGENT B2 ;  /* 0x0000000000027941 */ /* 0x000fea0003800200 */
.L_x_132:
[C---:B------:R-:W-:Y:S01]  /*19a0*/  VIADD R18, R14.reuse, 0x2 ;  /* 0x000000020e127836 */ /* 0x040fe20000000000 */
[----:B------:R-:W-:-:S04]  /*19b0*/  IADD3 R16, PT, PT, R14, 0x1, RZ ;  /* 0x000000010e107810 */ /* 0x000fc80007ffe0ff */
[----:B------:R-:W-:Y:S02]  /*19c0*/  ISETP.GE.U32.AND P0, PT, R16, 0x3, PT ;  /* 0x000000031000780c */ /* 0x000fe40003f06070 */
[----:B------:R-:W-:-:S11]  /*19d0*/  ISETP.GE.U32.AND P1, PT, R18, 0x3, PT ;  /* 0x000000031200780c */ /* 0x000fd60003f26070 */
[C---:B------:R-:W-:Y:S02]  /*19e0*/  @P0 VIADD R16, R14.reuse, 0xfffffffe ;  /* 0xfffffffe0e100836 */ /* 0x040fe40000000000 */
[----:B------:R-:W-:Y:S02]  /*19f0*/  @P1 IADD3 R18, PT, PT, R14, -0x1, RZ ;  /* 0xffffffff0e121810 */ /* 0x000fe40007ffe0ff */
[----:B------:R-:W-:-:S03]  /*1a00*/  IMAD R17, R16, 0x18, R15 ;  /* 0x0000001810117824 */ /* 0x000fc600078e020f */
[----:B------:R-:W-:Y:S02]  /*1a10*/  IMAD R15, R18, 0x18, R15 ;  /* 0x00000018120f7824 */ /* 0x000fe400078e020f */
[----:B------:R2:W-:Y:S04]  /*1a20*/  STS.64 [R17], R8 ;  /* 0x0000000811007388 */ /* 0x0005e80000000a00 */
[----:B------:R2:W-:Y:S04]  /*1a30*/  STS.64 [R17+0x8], R10 ;  /* 0x0000080a11007388 */ /* 0x0005e80000000a00 */
[----:B------:R2:W-:Y:S04]  /*1a40*/  STS.64 [R17+0x10], R12 ;  /* 0x0000100c11007388 */ /* 0x0005e80000000a00 */
[----:B------:R2:W-:Y:S04]  /*1a50*/  STS.64 [R15], R2 ;  /* 0x000000020f007388 */ /* 0x0005e80000000a00 */
[----:B------:R2:W-:Y:S04]  /*1a60*/  STS.64 [R15+0x8], R4 ;  /* 0x000008040f007388 */ /* 0x0005e80000000a00 */
[----:B------:R2:W-:Y:S01]  /*1a70*/  STS.64 [R15+0x10], R6 ;  /* 0x000010060f007388 */ /* 0x0005e20000000a00 */
[----:B------:R-:W-:Y:S05]  /*1a80*/  BRA `(.L_x_110) ;  /* 0x0000000400e87947 */ /* 0x000fea0003800000 */
.L_x_235:
[----:B------:R-:W0:Y:S01]  /*1a90*/  S2R R3, SR_CgaCtaId ;  /* 0x0000000000037919 */ /* 0x000e220000008800 */
[----:B------:R-:W-:-:S04]  /*1aa0*/  MOV R8, 0x400 ;  /* 0x0000040000087802 */ /* 0x000fc80000000f00 */
[----:B0-----:R-:W-:-:S05]  /*1ab0*/  LEA R8, R3, R8, 0x18 ;  /* 0x0000000803087211 */ /* 0x001fca00078ec0ff */
[--C-:B------:R-:W-:Y:S02]  /*1ac0*/  IMAD R15, R9, 0x18, R8.reuse ;  /* 0x00000018090f7824 */ /* 0x100fe400078e0208 */
[----:B------:R-:W-:-:S03]  /*1ad0*/  IMAD R22, R14, 0x18, R8 ;  /* 0x000000180e167824 */ /* 0x000fc600078e0208 */
[----:B------:R-:W-:Y:S04]  /*1ae0*/  LDS.64 R16, [R15+0x10] ;  /* 0x000010000f107984 */ /* 0x000fe80000000a00 */
[----:B------:R-:W0:Y:S04]  /*1af0*/  LDS.64 R10, [R22] ;  /* 0x00000000160a7984 */ /* 0x000e280000000a00 */
[----:B------:R-:W-:Y:S04]  /*1b00*/  LDS.64 R6, [R22+0x10] ;  /* 0x0000100016067984 */ /* 0x000fe80000000a00 */
[----:B------:R-:W1:Y:S04]  /*1b10*/  LDS.64 R12, [R15+0x8] ;  /* 0x000008000f0c7984 */ /* 0x000e680000000a00 */
[----:B------:R-:W2:Y:S04]  /*1b20*/  LDS.64 R2, [R15] ;  /* 0x000000000f027984 */ /* 0x000ea80000000a00 */
[----:B------:R-:W3:Y:S01]  /*1b30*/  LDS.64 R4, [R22+0x8] ;  /* 0x0000080016047984 */ /* 0x000ee20000000a00 */
[----:B0-----:R-:W-:-:S02]  /*1b40*/  DMUL R20, R10, R16 ;  /* 0x000000100a147228 */ /* 0x001fc40000000000 */
[----:B-1----:R-:W-:-:S06]  /*1b50*/  DMUL R18, R6, R12 ;  /* 0x0000000c06127228 */ /* 0x002fcc0000000000 */
[-C--:B--2---:R-:W-:Y:S02]  /*1b60*/  DFMA R6, R6, R2.reuse, -R20 ;  /* 0x000000020606722b */ /* 0x084fe40000000814 */
[C---:B---3--:R-:W-:Y:S02]  /*1b70*/  DMUL R2, R4.reuse, R2 ;  /* 0x0000000204027228 */ /* 0x048fe40000000000 */
        /* <DEDUP_REMOVED lines=26> */
[----:B------:R-:W-:-:S07]  /*1d20*/  IMAD.MOV.U32 R23, RZ, RZ, R17 ;  /* 0x000000ffff177224 */ /* 0x000fce00078e0011 */
[----:B------:R-:W-:Y:S05]  /*1d30*/  CALL.REL.NOINC `($__internal_11_$__cuda_sm20_dsqrt_rn_f64_mediumpath_v1) ;  /* 0x0000003800707944 */ /* 0x000fea0003c00000 */
[----:B------:R-:W-:Y:S01]  /*1d40*/  IMAD.MOV.U32 R12, RZ, RZ, R22 ;  /* 0x000000ffff0c7224 */ /* 0x000fe200078e0016 */
[----:B------:R-:W-:-:S07]  /*1d50*/  MOV R13, R23 ;  /* 0x00000017000d7202 */ /* 0x000fce0000000f00 */
.L_x_134:
        /* <DEDUP_REMOVED lines=23> */
.L_x_136:
[----:B------:R-:W-:Y:S05]  /*1ed0*/  BSYNC.RECONVERGENT B2 ;  /* 0x0000000000027941 */ /* 0x000fea0003800200 */
.L_x_135:
        /* <DEDUP_REMOVED lines=23> */
.L_x_138:
[----:B------:R-:W-:Y:S05]  /*2050*/  BSYNC.RECONVERGENT B2 ;  /* 0x0000000000027941 */ /* 0x000fea0003800200 */
.L_x_137:
        /* <DEDUP_REMOVED lines=23> */
.L_x_140:
[----:B------:R-:W-:Y:S05]  /*21d0*/  BSYNC.RECONVERGENT B2 ;  /* 0x0000000000027941 */ /* 0x000fea0003800200 */
.L_x_139:
[----:B------:R-:W-:-:S04]  /*21e0*/  IMAD.IADD R9, R9, 0x1, R14 ;  /* 0x0000000109097824 */ /* 0x000fc800078e020e */
[----:B------:R-:W-:-:S05]  /*21f0*/  IMAD R9, R9, -0x18, R8 ;  /* 0xffffffe809097824 */ /* 0x000fca00078e0208 */
[----:B------:R1:W-:Y:S04]  /*2200*/  STS.64 [R9+0x48], R2 ;  /* 0x0000480209007388 */ /* 0x0003e80000000a00 */
[----:B------:R1:W-:Y:S04]  /*2210*/  STS.64 [R9+0x50], R4 ;  /* 0x0000500409007388 */ /* 0x0003e80000000a00 */
[----:B------:R1:W-:Y:S02]  /*2220*/  STS.64 [R9+0x58], R6 ;  /* 0x0000580609007388 */ /* 0x0003e40000000a00 */
.L_x_110:
[----:B------:R-:W3:Y:S01]  /*2230*/  S2UR UR8, SR_CgaCtaId ;  /* 0x00000000000879c3 */ /* 0x000ee20000008800 */
[----:B------:R-:W-:Y:S02]  /*2240*/  UMOV UR7, 0x400 ;  /* 0x0000040000077882 */ /* 0x000fe40000000000 */
[----:B---3--:R-:W-:-:S09]  /*2250*/  ULEA UR7, UR8, UR7, 0x18 ;  /* 0x0000000708077291 */ /* 0x008fd2000f8ec0ff */
[----:B------:R-:W-:Y:S04]  /*2260*/  LDS.64 R22, [UR7+0x40] ;  /* 0x00004007ff167984 */ /* 0x000fe80008000a00 */
[----:B--2---:R-:W-:Y:S04]  /*2270*/  LDS.128 R16, [UR7+0x20] ;  /* 0x00002007ff107984 */ /* 0x004fe80008000c00 */
[----:B01----:R-:W0:Y:S04]  /*2280*/  LDS.128 R8, [UR7+0x30] ;  /* 0x00003007ff087984 */ /* 0x003e280008000c00 */
[----:B------:R-:W1:Y:S04]  /*2290*/  LDS.128 R4, [UR7+0x10] ;  /* 0x00001007ff047984 */ /* 0x000e680008000c00 */
[----:B------:R-:W2:Y:S01]  /*22a0*/  LDS.128 R12, [UR7] ;  /* 0x00000007ff0c7984 */ /* 0x000ea20008000c00 */
[----:B0-----:R-:W-:-:S02]  /*22b0*/  DMUL R24, R8, R18 ;  /* 0x0000001208187228 */ /* 0x001fc40000000000 */
[----:B------:R-:W-:Y:S02]  /*22c0*/  DMUL R2, R18, R10 ;  /* 0x0000000a12027228 */ /* 0x000fe40000000000 */
[----:B-1----:R-:W-:Y:S02]  /*22d0*/  DMUL R26, R22, R6 ;  /* 0x00000006161a7228 */ /* 0x002fe40000000000 */
[----:B------:R-:W-:-:S04]  /*22e0*/  DMUL R30, R16, R8 ;  /* 0x00000008101e7228 */ /* 0x000fc80000000000 */
[----:B------:R-:W-:Y:S02]  /*22f0*/  DFMA R2, R16, R22, -R2 ;  /* 0x000000161002722b */ /* 0x000fe40000000802 */
[----:B------:R-:W-:-:S08]  /*2300*/  DADD R20, R26, -R24 ;  /* 0x000000001a147229 */ /* 0x000fd00000000818 */
[----:B--2---:R-:W-:Y:S02]  /*2310*/  DMUL R28, R20, R14 ;  /* 0x0000000e141c7228 */ /* 0x004fe40000000000 */
[----:B------:R-:W-:-:S06]  /*2320*/  DFMA R20, R6, R10, -R30 ;  /* 0x0000000a0614722b */ /* 0x000fcc000000081e */
[----:B------:R-:W-:-:S08]  /*2330*/  DFMA R28, R12, R2, -R28 ;  /* 0x000000020c1c722b */ /* 0x000fd0000000081c */
[----:B------:R-:W-:-:S06]  /*2340*/  DFMA R28, R4, R20, R28 ;  /* 0x00000014041c722b */ /* 0x000fcc000000001c */
        /* <DEDUP_REMOVED lines=12> */
[----:B------:R-:W-:Y:S05]  /*2410*/  CALL.REL.NOINC `($__internal_9_$__cuda_sm20_dblrcp_rn_slowpath_v3) ;  /* 0x0000002800b07944 */ /* 0x000fea0003c00000 */
.L_x_141:
[----:B------:R-:W-:Y:S01]  /*2420*/  DMUL R28, R14, R10 ;  /* 0x0000000a0e1c7228 */ /* 0x000fe20000000000 */
[----:B------:R-:W0:Y:S01]  /*2430*/  S2UR UR8, SR_CgaCtaId ;  /* 0x00000000000879c3 */ /* 0x000e220000008800 */
[C---:B------:R-:W-:Y:S01]  /*2440*/  DMUL R34, R16.reuse, R14 ;  /* 0x0000000e10227228 */ /* 0x040fe20000000000 */
[----:B------:R-:W-:Y:S01]  /*2450*/  UMOV UR12, 0xd9d7bdbb ;  /* 0xd9d7bdbb000c7882 */ /* 0x000fe20000000000 */
[----:B------:R-:W-:Y:S01]  /*2460*/  DMUL R40, R16, R10 ;  /* 0x0000000a10287228 */ /* 0x000fe20000000000 */
[----:B------:R-:W-:Y:S01]  /*2470*/  UMOV UR13, 0x3ddb7cdf ;  /* 0x3ddb7cdf000d7882 */ /* 0x000fe20000000000 */
[C---:B------:R-:W-:Y:S01]  /*2480*/  DMUL R30, R12.reuse, R18 ;  /* 0x000000120c1e7228 */ /* 0x040fe20000000000 */
[----:B------:R-:W-:Y:S01]  /*2490*/  UMOV UR7, 0x400 ;  /* 0x0000040000077882 */ /* 0x000fe20000000000 */
[C---:B------:R-:W-:Y:S02]  /*24a0*/  DFMA R28, R12.reuse, R8, R28 ;  /* 0x000000080c1c722b */ /* 0x040fe4000000001c */
[----:B------:R-:W-:-:S02]  /*24b0*/  DFMA R36, R12, R6, R34 ;  /* 0x000000060c24722b */ /* 0x000fc40000000022 */
[-C--:B------:R-:W-:Y:S02]  /*24c0*/  DFMA R40, R8, R6.reuse, R40 ;  /* 0x000000060828722b */ /* 0x080fe40000000028 */
[C---:B------:R-:W-:Y:S02]  /*24d0*/  DFMA R34, R4.reuse, R6, -R30 ;  /* 0x000000060422722b */ /* 0x040fe4000000081e */
[----:B------:R-:W-:Y:S02]  /*24e0*/  DFMA R38, R4, R22, R28 ;  /* 0x000000160426722b */ /* 0x000fe4000000001c */
[----:B------:R-:W-:Y:S02]  /*24f0*/  DADD R28, -R26, R24 ;  /* 0x000000001a1c7229 */ /* 0x000fe40000000118 */
[----:B------:R-:W-:Y:S02]  /*2500*/  DMUL R24, R22, R14 ;  /* 0x0000000e16187228 */ /* 0x000fe40000000000 */
[----:B------:R-:W-:-:S02]  /*2510*/  DMUL R26, R4, R16 ;  /* 0x00000010041a7228 */ /* 0x000fc40000000000 */
[----:B------:R-:W-:Y:S01]  /*2520*/  DFMA R36, R4, R18, R36 ;  /* 0x000000120424722b */ /* 0x000fe20000000024 */
[----:B0-----:R-:W-:Y:S01]  /*2530*/  ULEA UR7, UR8, UR7, 0x18 ;  /* 0x0000000708077291 */ /* 0x001fe2000f8ec0ff */
[----:B------:R-:W-:Y:S02]  /*2540*/  DSETP.GEU.AND P0, PT, |R38|, UR12, PT ;  /* 0x0000000c26007e2a */ /* 0x000fe4000bf0e200 */
[C---:B------:R-:W-:Y:S02]  /*2550*/  DFMA R24, R4.reuse, R10, -R24 ;  /* 0x0000000a0418722b */ /* 0x040fe40000000818 */
[----:B------:R-:W-:Y:S02]  /*2560*/  DMUL R4, R4, R8 ;  /* 0x0000000804047228 */ /* 0x000fe40000000000 */
[----:B------:R-:W-:Y:S02]  /*2570*/  DMUL R10, R12, R10 ;  /* 0x0000000a0c0a7228 */ /* 0x000fe40000000000 */
[----:B------:R-:W-:-:S02]  /*2580*/  DMUL R6, R14, R6 ;  /* 0x000000060e067228 */ /* 0x000fc40000000000 */
[----:B------:R-:W-:Y:S02]  /*2590*/  DFMA R40, R22, R18, R40 ;  /* 0x000000121628722b */ /* 0x000fe40000000028 */
[----:B------:R-:W-:Y:S02]  /*25a0*/  DSETP.LT.AND P0, PT, |R36|, UR12, !P0 ;  /* 0x0000000c24007e2a */ /* 0x000fe4000c701200 */
[----:B------:R-:W-:Y:S02]  /*25b0*/  DFMA R10, R8, R14, -R10 ;  /* 0x0000000e080a722b */ /* 0x000fe4000000080a */
[----:B------:R-:W-:Y:S02]  /*25c0*/  DFMA R4, R12, R22, -R4 ;  /* 0x000000160c04722b */ /* 0x000fe40000000804 */
[----:B------:R-:W-:Y:S02]  /*25d0*/  DFMA R26, R14, R18, -R26 ;  /* 0x000000120e1a722b */ /* 0x000fe4000000081a */
[----:B------:R-:W-:-:S02]  /*25e0*/  DFMA R12, R12, R16, -R6 ;  /* 0x000000100c0c722b */ /* 0x000fc40000000806 */
[----:B------:R-:W-:Y:S02]  /*25f0*/  DSETP.LT.AND P0, PT, |R40|, UR12, P0 ;  /* 0x0000000c28007e2a */ /* 0x000fe40008701200 */
[-C--:B------:R-:W-:Y:S02]  /*2600*/  DMUL R30, R4, R32.reuse ;  /* 0x00000020041e7228 */ /* 0x080fe40000000000 */
[-C--:B------:R-:W-:Y:S02]  /*2610*/  DMUL R8, R10, R32.reuse ;  /* 0x000000200a087228 */ /* 0x080fe40000000000 */
[-C--:B------:R-:W-:Y:S02]  /*2620*/  DMUL R2, R2, R32.reuse ;  /* 0x0000002002027228 */ /* 0x080fe40000000000 */
[-C--:B------:R-:W-:Y:S02]  /*2630*/  DMUL R6, R20, R32.reuse ;  /* 0x0000002014067228 */ /* 0x080fe40000000000 */
[----:B------:R-:W-:-:S02]  /*2640*/  DMUL R28, R28, R32 ;  /* 0x000000201c1c7228 */ /* 0x000fc40000000000 */
[-C--:B------:R-:W-:Y:S01]  /*2650*/  DMUL R24, R24, R32.reuse ;  /* 0x0000002018187228 */ /* 0x080fe20000000000 */
[----:B------:R0:W-:Y:S01]  /*2660*/  STS.64 [UR7+0x48], R2 ;  /* 0x00004802ff007988 */ /* 0x0001e20008000a07 */
[-C--:B------:R-:W-:Y:S02]  /*2670*/  DMUL R26, R26, R32.reuse ;  /* 0x000000201a1a7228 */ /* 0x080fe40000000000 */
[-C--:B------:R-:W-:Y:S01]  /*2680*/  DMUL R4, R34, R32.reuse ;  /* 0x0000002022047228 */ /* 0x080fe20000000000 */
[----:B------:R0:W-:Y:S01]  /*2690*/  STS.128 [UR7+0x60], R28 ;  /* 0x0000601cff007988 */ /* 0x0001e20008000c07 */
[----:B------:R-:W-:Y:S01]  /*26a0*/  DMUL R10, R12, R32 ;  /* 0x000000200c0a7228 */ /* 0x000fe20000000000 */
[----:B------:R-:W-:Y:S02]  /*26b0*/  SEL R12, RZ, 0x1, !P0 ;  /* 0x00000001ff0c7807 */ /* 0x000fe40004000000 */
[----:B------:R0:W-:Y:S04]  /*26c0*/  STS.128 [UR7+0x50], R24 ;  /* 0x00005018ff007988 */ /* 0x0001e80008000c07 */
[----:B------:R0:W-:Y:S04]  /*26d0*/  STS.128 [UR7+0x70], R4 ;  /* 0x00007004ff007988 */ /* 0x0001e80008000c07 */
[----:B------:R0:W-:Y:S04]  /*26e0*/  STS.128 [UR7+0x80], R8 ;  /* 0x00008008ff007988 */ /* 0x0001e80008000c07 */
[----:B------:R0:W-:Y:S02]  /*26f0*/  STS.U8 [UR7+0x90], R12 ;  /* 0x0000900cff007988 */ /* 0x0001e40008000007 */
.L_x_109:
[----:B------:R-:W-:Y:S05]  /*2700*/  BSYNC.RECONVERGENT B0 ;  /* 0x0000000000007941 */ /* 0x000fea0003800200 */
.L_x_108:
[----:B------:R-:W-:Y:S01]  /*2710*/  USHF.R.U32.HI UR8, URZ, 0x1, UR6 ;  /* 0x00000001ff087899 */ /* 0x000fe20008011606 */
[----:B------:R-:W-:Y:S01]  /*2720*/  BAR.SYNC.DEFER_BLOCKING 0x0 ;  /* 0x0000000000007b1d */ /* 0x000fe20000010000 */
[----:B------:R-:W-:-:S04]  /*2730*/  USHF.R.U64 UR7, UR4, 0x1, UR6 ;  /* 0x0000000104077899 */ /* 0x000fc80008001206 */
[----:B0-----:R-:W-:Y:S02]  /*2740*/  IMAD.U32 R2, RZ, RZ, UR8 ;  /* 0x00000008ff027e24 */ /* 0x001fe4000f8e00ff */
[----:B------:R-:W-:-:S04]  /*2750*/  ISETP.LT.U32.AND P0, PT, R0, UR7, PT ;  /* 0x0000000700007c0c */ /* 0x000fc8000bf01070 */
[----:B------:R-:W-:-:S13]  /*2760*/  ISETP.GT.U32.AND.EX P0, PT, R2, RZ, PT, P0 ;  /* 0x000000ff0200720c */ /* 0x000fda0003f04100 */
[----:B------:R-:W-:Y:S05]  /*2770*/  @!P0 EXIT ;  /* 0x000000000000894d */ /* 0x000fea0003800000 */
[----:B------:R-:W0:Y:S01]  /*2780*/  I2F.F64.U32 R2, R0 ;  /* 0x0000000000027312 */ /* 0x000e220000201800 */
[----:B------:R-:W-:Y:S01]  /*2790*/  IMAD.MOV.U32 R20, RZ, RZ, 0x0 ;  /* 0x00000000ff147424 */ /* 0x000fe200078e00ff */
[----:B------:R-:W-:Y:S01]  /*27a0*/  MOV R21, 0x3ff00000 ;  /* 0x3ff0000000157802 */ /* 0x000fe20000000f00 */
[----:B------:R-:W-:Y:S01]  /*27b0*/  IMAD.MOV.U32 R6, RZ, RZ, 0x0 ;  /* 0x00000000ff067424 */ /* 0x000fe200078e00ff */
[----:B------:R-:W-:Y:S01]  /*27c0*/  MOV R7, 0x3fd80000 ;  /* 0x3fd8000000077802 */ /* 0x000fe20000000f00 */
[----:B------:R-:W1:Y:S01]  /*27d0*/  S2UR UR5, SR_CgaCtaId ;  /* 0x00000000000579c3 */ /* 0x000e620000008800 */
[----:B------:R-:W-:Y:S01]  /*27e0*/  UMOV UR4, 0x400 ;  /* 0x0000040000047882 */ /* 0x000fe20000000000 */
[----:B------:R-:W-:Y:S01]  /*27f0*/  BSSY.RECONVERGENT B0, `(.L_x_142) ;  /* 0x000001b000007945 */ /* 0x000fe20003800200 */
[----:B0-----:R-:W-:-:S06]  /*2800*/  DFMA R20, R2, 8, R20 ;  /* 0x402000000214782b */ /* 0x001fcc0000000014 */
[----:B------:R-:W0:Y:S04]  /*2810*/  MUFU.RSQ64H R5, R21 ;  /* 0x0000001500057308 */ /* 0x000e280000001c00 */
[----:B------:R-:W-:Y:S01]  /*2820*/  VIADD R4, R21, 0xfcb00000 ;  /* 0xfcb0000015047836 */ /* 0x000fe20000000000 */
[----:B-1----:R-:W-:-:S04]  /*2830*/  ULEA UR4, UR5, UR4, 0x18 ;  /* 0x0000000405047291 */ /* 0x002fc8000f8ec0ff */
[----:B------:R-:W-:Y:S01]  /*2840*/  ISETP.GE.U32.AND P0, PT, R4, 0x7ca00000, PT ;  /* 0x7ca000000400780c */ /* 0x000fe20003f06070 */
[----:B0-----:R-:W-:-:S08]  /*2850*/  DMUL R2, R4, R4 ;  /* 0x0000000404027228 */ /* 0x001fd00000000000 */
[----:B------:R-:W-:-:S08]  /*2860*/  DFMA R2, R20, -R2, 1 ;  /* 0x3ff000001402742b */ /* 0x000fd00000000802 */
[----:B------:R-:W-:Y:S02]  /*2870*/  DFMA R6, R2, R6, 0.5 ;  /* 0x3fe000000206742b */ /* 0x000fe40000000006 */
[----:B------:R-:W-:Y:S01]  /*2880*/  DMUL R8, R4, R2 ;  /* 0x0000000204087228 */ /* 0x000fe20000000000 */
[----:B------:R-:W0:Y:S07]  /*2890*/  LDS.U8 R2, [UR4+0x90] ;  /* 0x00009004ff027984 */ /* 0x000e2e0008000000 */
        /* <DEDUP_REMOVED lines=13> */
[----:B0-----:R-:W-:Y:S05]  /*2970*/  CALL.REL.NOINC `($__internal_11_$__cuda_sm20_dsqrt_rn_f64_mediumpath_v1) ;  /* 0x0000002c00607944 */ /* 0x001fea0003c00000 */
[----:B------:R-:W-:Y:S01]  /*2980*/  IMAD.MOV.U32 R8, RZ, RZ, R22 ;  /* 0x000000ffff087224 */ /* 0x000fe200078e0016 */
[----:B------:R-:W-:-:S07]  /*2990*/  MOV R9, R23 ;  /* 0x0000001700097202 */ /* 0x000fce0000000f00 */
.L_x_143:
[----:B------:R-:W-:Y:S05]  /*29a0*/  BSYNC.RECONVERGENT B0 ;  /* 0x0000000000007941 */ /* 0x000fea0003800200 */
.L_x_142:
[----:B------:R-:W-:Y:S01]  /*29b0*/  DADD R8, R8, 1 ;  /* 0x3ff0000008087429 */ /* 0x000fe20000000000 */
[----:B------:R-:W-:-:S07]  /*29c0*/  IMAD.SHL.U32 R3, R0, 0x2, RZ ;  /* 0x0000000200037824 */ /* 0x000fce00078e00ff */
[----:B------:R-:W-:-:S10]  /*29d0*/  DMUL R8, R8, 0.5 ;  /* 0x3fe0000008087828 */ /* 0x000fd40000000000 */
[----:B------:R-:W1:Y:S02]  /*29e0*/  F2I.U64.F64.FLOOR R8, R8 ;  /* 0x0000000800087311 */ /* 0x000e640000305800 */
        /* <DEDUP_REMOVED lines=12> */
[----:B------:R-:W1:Y:S01]  /*2ab0*/  LDC.64 R6, c[0x0][0x380] ;  /* 0x0000e000ff067b82 */ /* 0x000e620000000a00 */
[----:B------:R-:W-:-:S03]  /*2ac0*/  IADD3.X R5, PT, PT, R11, R12, RZ, P1, !PT ;  /* 0x0000000c0b057210 */ /* 0x000fc60000ffe4ff */
[----:B------:R-:W-:Y:S02]  /*2ad0*/  IMAD.X R11, R9, 0x1, R11, P0 ;  /* 0x00000001090b7824 */ /* 0x000fe400000e060b */
[-C--:B------:R-:W-:Y:S02]  /*2ae0*/  IMAD R8, R5, R10.reuse, RZ ;  /* 0x0000000a05087224 */ /* 0x080fe400078e02ff */
[----:B------:R-:W-:-:S04]  /*2af0*/  IMAD.WIDE.U32 R4, R3, R10, RZ ;  /* 0x0000000a03047225 */ /* 0x000fc800078e00ff */
[----:B------:R-:W-:Y:S02]  /*2b00*/  IMAD R3, R3, R11, R8 ;  /* 0x0000000b03037224 */ /* 0x000fe400078e0208 */
[----:B------:R-:W-:Y:S02]  /*2b10*/  IMAD R9, R11, 0x18, RZ ;  /* 0x000000180b097824 */ /* 0x000fe400078e02ff */
[----:B------:R-:W-:-:S05]  /*2b20*/  IMAD.IADD R3, R5, 0x1, R3 ;  /* 0x0000000105037824 */ /* 0x000fca00078e0203 */
[--C-:B------:R-:W-:Y:S02]  /*2b30*/  SHF.R.U64 R5, R4, 0x1, R3.reuse ;  /* 0x0000000104057819 */ /* 0x100fe40000001203 */
[----:B------:R-:W-:Y:S01]  /*2b40*/  SHF.R.U32.HI R3, RZ, 0x1, R3 ;  /* 0x00000001ff037819 */ /* 0x000fe20000011603 */
[----:B-1----:R-:W-:Y:S01]  /*2b50*/  IMAD.WIDE.U32 R20, R10, 0x18, R6 ;  /* 0x000000180a147825 */ /* 0x002fe200078e0006 */
[----:B------:R-:W-:-:S03]  /*2b60*/  IADD3 R12, P0, PT, R0, -R5, RZ ;  /* 0x80000005000c7210 */ /* 0x000fc60007f1e0ff */
[----:B------:R-:W-:Y:S01]  /*2b70*/  IMAD.IADD R21, R21, 0x1, R9 ;  /* 0x0000000115157824 */ /* 0x000fe200078e0209 */
[----:B------:R-:W-:Y:S01]  /*2b80*/  IADD3.X R13, PT, PT, RZ, ~R3, RZ, P0, !PT ;  /* 0x80000003ff0d7210 */ /* 0x000fe200007fe4ff */
[----:B------:R-:W-:-:S03]  /*2b90*/  IMAD.WIDE.U32 R4, R12, 0x18, R6 ;  /* 0x000000180c047825 */ /* 0x000fc600078e0006 */
[----:B------:R-:W2:Y:S01]  /*2ba0*/  LDG.E.64 R38, desc[UR10][R20.64+0x8] ;  /* 0x0000080a14267981 */ /* 0x000ea2000c1e1b00 */
[----:B------:R-:W-:-:S03]  /*2bb0*/  IMAD R3, R13, 0x18, RZ ;  /* 0x000000180d037824 */ /* 0x000fc600078e02ff */
[----:B------:R-:W3:Y:S01]  /*2bc0*/  LDG.E.64 R36, desc[UR10][R20.64] ;  /* 0x0000000a14247981 */ /* 0x000ee2000c1e1b00 */
[----:B------:R-:W-:-:S03]  /*2bd0*/  IMAD.IADD R5, R5, 0x1, R3 ;  /* 0x0000000105057824 */ /* 0x000fc600078e0203 */
[----:B------:R1:W4:Y:S04]  /*2be0*/  LDG.E.64 R40, desc[UR10][R20.64+0x10] ;  /* 0x0000100a14287981 */ /* 0x000328000c1e1b00 */
[----:B------:R-:W2:Y:S04]  /*2bf0*/  LDG.E.64 R32, desc[UR10][R4.64+0x8] ;  /* 0x0000080a04207981 */ /* 0x000ea8000c1e1b00 */
[----:B------:R-:W3:Y:S04]  /*2c00*/  LDG.E.64 R8, desc[UR10][R4.64] ;  /* 0x0000000a04087981 */ /* 0x000ee8000c1e1b00 */
[----:B------:R5:W4:Y:S01]  /*2c10*/  LDG.E.64 R34, desc[UR10][R4.64+0x10] ;  /* 0x0000100a04227981 */ /* 0x000b22000c1e1b00 */
[----:B------:R-:W0:Y:S03]  /*2c20*/  LDC.64 R42, c[0x0][0x390] ;  /* 0x0000e400ff2a7b82 */ /* 0x000e260000000a00 */
[----:B0-----:R-:W4:Y:S04]  /*2c30*/  LDG.E.S8 R0, desc[UR10][R42.64] ;  /* 0x0000000a2a007981 */ /* 0x001f28000c1e1300 */
[----:B------:R-:W4:Y:S04]  /*2c40*/  LDG.E.S8 R6, desc[UR10][R42.64+0x1] ;  /* 0x0000010a2a067981 */ /* 0x000f28000c1e1300 */
[----:B------:R0:W4:Y:S01]  /*2c50*/  LDG.E.S8 R14, desc[UR10][R42.64+0x2] ;  /* 0x0000020a2a0e7981 */ /* 0x000122000c1e1300 */
[----:B------:R-:W1:Y:S01]  /*2c60*/  S2UR UR5, SR_CgaCtaId ;  /* 0x00000000000579c3 */ /* 0x000e620000008800 */
[----:B------:R-:W-:-:S02]  /*2c70*/  UMOV UR4, 0x400 ;  /* 0x0000040000047882 */ /* 0x000fc40000000000 */
[----:B-1----:R-:W-:-:S09]  /*2c80*/  ULEA UR4, UR5, UR4, 0x18 ;  /* 0x0000000405047291 */ /* 0x002fd2000f8ec0ff */
[----:B------:R-:W1:Y:S04]  /*2c90*/  LDS.128 R44, [UR4+0x60] ;  /* 0x00006004ff2c7984 */ /* 0x000e680008000c00 */
[----:B------:R-:W0:Y:S04]  /*2ca0*/  LDS.128 R28, [UR4+0x70] ;  /* 0x00007004ff1c7984 */ /* 0x000e280008000c00 */
[----:B------:R-:W4:Y:S04]  /*2cb0*/  LDS.128 R16, [UR4+0x40] ;  /* 0x00004004ff107984 */ /* 0x000f280008000c00 */
[----:B------:R-:W4:Y:S04]  /*2cc0*/  LDS.128 R24, [UR4+0x50] ;  /* 0x00005004ff187984 */ /* 0x000f280008000c00 */
[----:B------:R-:W4:Y:S01]  /*2cd0*/  LDS.128 R20, [UR4+0x80] ;  /* 0x00008004ff147984 */ /* 0x000f220008000c00 */
[----:B------:R-:W-:Y:S01]  /*2ce0*/  MOV R3, 0x3fe00000 ;  /* 0x3fe0000000037802 */ /* 0x000fe20000000f00 */
[----:B-----5:R-:W-:Y:S01]  /*2cf0*/  IMAD.MOV.U32 R4, RZ, RZ, RZ ;  /* 0x000000ffff047224 */ /* 0x020fe200078e00ff */
[----:B------:R-:W-:Y:S01]  /*2d00*/  ISETP.NE.AND P0, PT, R2, RZ, PT ;  /* 0x000000ff0200720c */ /* 0x000fe20003f05270 */
[----:B--2---:R-:W-:-:S02]  /*2d10*/  DADD R32, -R32, R38 ;  /* 0x0000000020207229 */ /* 0x004fc40000000126 */
[----:B---3--:R-:W-:Y:S01]  /*2d20*/  DADD R8, -R8, R36 ;  /* 0x0000000008087229 */ /* 0x008fe20000000124 */
[----:B------:R-:W2:Y:S05]  /*2d30*/  LDS.128 R36, [UR4] ;  /* 0x00000004ff247984 */ /* 0x000eaa0008000c00 */
[C---:B-1----:R-:W-:Y:S02]  /*2d40*/  DMUL R44, R32.reuse, R44 ;  /* 0x0000002c202c7228 */ /* 0x042fe40000000000 */
[C---:B0-----:R-:W-:Y:S02]  /*2d50*/  DMUL R28, R32.reuse, R28 ;  /* 0x0000001c201c7228 */ /* 0x041fe40000000000 */
[----:B------:R-:W-:-:S02]  /*2d60*/  DMUL R46, R32, R46 ;  /* 0x0000002e202e7228 */ /* 0x000fc40000000000 */
[----:B----4-:R-:W-:Y:S02]  /*2d70*/  DADD R34, -R34, R40 ;  /* 0x0000000022227229 */ /* 0x010fe40000000128 */
[C---:B------:R-:W-:Y:S01]  /*2d80*/  DFMA R18, R8.reuse, R18, R44 ;  /* 0x000000120812722b */ /* 0x040fe2000000002c */
[----:B------:R-:W0:Y:S01]  /*2d90*/  LDS.128 R40, [UR4+0x30] ;  /* 0x00003004ff287984 */ /* 0x000e220008000c00 */
[C---:B------:R-:W-:Y:S02]  /*2da0*/  DFMA R26, R8.reuse, R26, R28 ;  /* 0x0000001a081a722b */ /* 0x040fe4000000001c */
[----:B------:R-:W-:-:S04]  /*2db0*/  DFMA R24, R8, R24, R46 ;  /* 0x000000180818722b */ /* 0x000fc8000000002e */
[C---:B------:R-:W-:Y:S02]  /*2dc0*/  DFMA R18, R34.reuse, R30, R18 ;  /* 0x0000001e2212722b */ /* 0x040fe40000000012 */
[C---:B------:R-:W-:Y:S01]  /*2dd0*/  DFMA R22, R34.reuse, R22, R26 ;  /* 0x000000162216722b */ /* 0x040fe2000000001a */
[----:B------:R-:W-:Y:S01]  /*2de0*/  IMAD.MOV.U32 R8, RZ, RZ, RZ ;  /* 0x000000ffff087224 */ /* 0x000fe200078e00ff */
[----:B------:R-:W-:Y:S01]  /*2df0*/  DFMA R20, R34, R20, R24 ;  /* 0x000000142214722b */ /* 0x000fe20000000018 */
[----:B------:R-:W1:Y:S01]  /*2e00*/  LDS.128 R28, [UR4+0x20] ;  /* 0x00002004ff1c7984 */ /* 0x000e620008000c00 */
[----:B------:R-:W-:-:S03]  /*2e10*/  MOV R24, RZ ;  /* 0x000000ff00187202 */ /* 0x000fc60000000f00 */
[----:B------:R-:W3:Y:S01]  /*2e20*/  LDS.128 R32, [UR4+0x10] ;  /* 0x00001004ff207984 */ /* 0x000ee20008000c00 */
[C---:B------:R-:W-:Y:S02]  /*2e30*/  LOP3.LUT R5, R3.reuse, 0x80000000, R19, 0xb8, !PT ;  /* 0x8000000003057812 */ /* 0x040fe400078eb813 */
[C---:B------:R-:W-:Y:S02]  /*2e40*/  LOP3.LUT R25, R3.reuse, 0x80000000, R23, 0xb8, !PT ;  /* 0x8000000003197812 */ /* 0x040fe400078eb817 */
[----:B------:R-:W-:Y:S02]  /*2e50*/  LOP3.LUT R9, R3, 0x80000000, R21, 0xb8, !PT ;  /* 0x8000000003097812 */ /* 0x000fe400078eb815 */
[----:B------:R-:W-:Y:S02]  /*2e60*/  DADD.RZ R4, R18, R4 ;  /* 0x0000000012047229 */ /* 0x000fe4000000c004 */
[----:B------:R-:W-:Y:S02]  /*2e70*/  DADD.RZ R24, R22, R24 ;  /* 0x0000000016187229 */ /* 0x000fe4000000c018 */
[----:B------:R-:W-:-:S06]  /*2e80*/  DADD.RZ R8, R20, R8 ;  /* 0x0000000014087229 */ /* 0x000fcc000000c008 */
[----:B------:R-:W4:Y:S08]  /*2e90*/  F2I.F64.TRUNC R5, R4 ;  /* 0x0000000400057311 */ /* 0x000f30000030d100 */
[----:B------:R-:W5:Y:S08]  /*2ea0*/  F2I.F64.TRUNC R3, R8 ;  /* 0x0000000800037311 */ /* 0x000f70000030d100 */
[----:B------:R-:W2:Y:S01]  /*2eb0*/  F2I.F64.TRUNC R25, R24 ;  /* 0x0000001800197311 */ /* 0x000ea2000030d100 */
[----:B----4-:R-:W-:-:S02]  /*2ec0*/  IMAD R2, R0, R5, RZ ;  /* 0x0000000500027224 */ /* 0x010fc400078e02ff */
[----:B-----5:R-:W-:Y:S02]  /*2ed0*/  IMAD R3, R6, R3, RZ ;  /* 0x0000000306037224 */ /* 0x020fe400078e02ff */
[----:B--2---:R-:W-:Y:S01]  /*2ee0*/  IMAD R4, R14, R25, RZ ;  /* 0x000000190e047224 */ /* 0x004fe200078e02ff */
[----:B01-3--:R-:W-:Y:S06]  /*2ef0*/  @P0 BRA `(.L_x_144) ;  /* 0x0000001800440947 */ /* 0x00bfec0003800000 */
[----:B------:R-:W-:Y:S01]  /*2f00*/  VIADD R87, R2, 0xffffffff ;  /* 0xffffffff02577836 */ /* 0x000fe20000000000 */
[----:B------:R-:W-:Y:S01]  /*2f10*/  UMOV UR4, 0x39a08cea ;  /* 0x39a08cea00047882 */ /* 0x000fe20000000000 */
[----:B------:R-:W-:Y:S01]  /*2f20*/  VIADD R5, R4, 0xffffffff ;  /* 0xffffffff04057836 */ /* 0x000fe20000000000 */
[----:B------:R-:W-:Y:S01]  /*2f30*/  UMOV UR5, 0x46293e59 ;  /* 0x46293e5900057882 */ /* 0x000fe20000000000 */
[----:B------:R-:W-:Y:S02]  /*2f40*/  IMAD R87, R0, R87, RZ ;  /* 0x0000005700577224 */ /* 0x000fe400078e02ff */
[C---:B------:R-:W-:Y:S01]  /*2f50*/  IMAD R8, R14.reuse, R5, RZ ;  /* 0x000000050e087224 */ /* 0x040fe200078e02ff */
[----:B------:R-:W-:Y:S01]  /*2f60*/  IADD3 R5, PT, PT, R3, -0x1, RZ ;  /* 0xffffffff03057810 */ /* 0x000fe20007ffe0ff */
[----:B------:R-:W0:Y:S01]  /*2f70*/  I2F.F64 R26, R87 ;  /* 0x00000057001a7312 */ /* 0x000e220000201c00 */
[----:B------:R-:W-:Y:S01]  /*2f80*/  IMAD R7, R14, R4, RZ ;  /* 0x000000040e077224 */ /* 0x000fe200078e02ff */
[----:B------:R-:W-:Y:S01]  /*2f90*/  IADD3 R85, PT, PT, R0, R87, RZ ;  /* 0x0000005700557210 */ /* 0x000fe20007ffe0ff */
[----:B------:R-:W-:-:S02]  /*2fa0*/  IMAD R9, R6, R3, RZ ;  /* 0x0000000306097224 */ /* 0x000fc400078e02ff */
[----:B------:R-:W-:Y:S02]  /*2fb0*/  IMAD R84, R6, R5, RZ ;  /* 0x0000000506547224 */ /* 0x000fe400078e02ff */
[----:B------:R-:W-:Y:S01]  /*2fc0*/  IMAD.IADD R5, R14, 0x1, R7 ;  /* 0x000000010e057824 */ /* 0x000fe200078e0207 */
[----:B------:R-:W1:Y:S01]  /*2fd0*/  I2F.F64 R24, R8 ;  /* 0x0000000800187312 */ /* 0x000e620000201c00 */
[----:B------:R-:W-:Y:S02]  /*2fe0*/  IMAD.IADD R6, R6, 0x1, R9 ;  /* 0x0000000106067824 */ /* 0x000fe400078e0209 */
[----:B------:R-:W-:Y:S01]  /*2ff0*/  IMAD.IADD R0, R0, 0x1, R85 ;  /* 0x0000000100007824 */ /* 0x000fe200078e0255 */
[----:B0-----:R-:W-:-:S04]  /*3000*/  DADD R80, R18, -R26 ;  /* 0x0000000012507229 */ /* 0x001fc8000000081a */
[----:B------:R-:W0:Y:S01]  /*3010*/  I2F.F64 R44, R84 ;  /* 0x00000054002c7312 */ /* 0x000e220000201c00 */
[----:B-1----:R-:W-:-:S07]  /*3020*/  DADD R46, R22, -R24 ;  /* 0x00000000162e7229 */ /* 0x002fce0000000818 */
[----:B------:R-:W1:Y:S01]  /*3030*/  I2F.F64 R54, R7 ;  /* 0x0000000700367312 */ /* 0x000e620000201c00 */
[----:B------:R-:W-:Y:S02]  /*3040*/  DMUL R70, R80, R38 ;  /* 0x0000002650467228 */ /* 0x000fe40000000000 */
[----:B------:R-:W-:Y:S02]  /*3050*/  DMUL R76, R36, R80 ;  /* 0x00000050244c7228 */ /* 0x000fe40000000000 */
[----:B------:R-:W-:Y:S02]  /*3060*/  DMUL R80, R80, R32 ;  /* 0x0000002050507228 */ /* 0x000fe40000000000 */
[----:B0-----:R-:W-:Y:S01]  /*3070*/  DADD R24, R20, -R44 ;  /* 0x0000000014187229 */ /* 0x001fe2000000082c */
[----:B------:R-:W0:Y:S01]  /*3080*/  I2F.F64 R68, R5 ;  /* 0x0000000500447312 */ /* 0x000e220000201c00 */
[----:B------:R-:W-:Y:S02]  /*3090*/  DMUL R26, R46, R42 ;  /* 0x0000002a2e1a7228 */ /* 0x000fe40000000000 */
[----:B------:R-:W-:-:S02]  /*30a0*/  DMUL R44, R40, R46 ;  /* 0x0000002e282c7228 */ /* 0x000fc40000000000 */
[----:B------:R-:W-:Y:S02]  /*30b0*/  DMUL R46, R46, R16 ;  /* 0x000000102e2e7228 */ /* 0x000fe40000000000 */
[-C--:B------:R-:W-:Y:S01]  /*30c0*/  DFMA R66, R28, R24.reuse, R70 ;  /* 0x000000181c42722b */ /* 0x080fe20000000046 */
[----:B------:R-:W2:Y:S01]  /*30d0*/  I2F.F64 R58, R9 ;  /* 0x00000009003a7312 */ /* 0x000ea20000201c00 */
[----:B------:R-:W-:Y:S02]  /*30e0*/  DFMA R64, R34, R24, R76 ;  /* 0x000000182240722b */ /* 0x000fe4000000004c */
[----:B-1----:R-:W-:Y:S02]  /*30f0*/  DADD R54, R22, -R54 ;  /* 0x0000000016367229 */ /* 0x002fe40000000836 */
[----:B------:R-:W-:Y:S02]  /*3100*/  DFMA R62, R24, R30, R80 ;  /* 0x0000001e183e722b */ /* 0x000fe40000000050 */
[----:B------:R-:W-:-:S02]  /*3110*/  DADD R48, R26, R66 ;  /* 0x000000001a307229 */ /* 0x000fc40000000042 */
[----:B------:R-:W-:Y:S02]  /*3120*/  DADD R14, R44, R64 ;  /* 0x000000002c0e7229 */ /* 0x000fe40000000040 */
[----:B0-----:R-:W-:Y:S02]  /*3130*/  DADD R68, R22, -R68 ;  /* 0x0000000016447229 */ /* 0x001fe40000000844 */
[----:B------:R-:W-:Y:S02]  /*3140*/  DADD R60, R46, R62 ;  /* 0x000000002e3c7229 */ /* 0x000fe4000000003e */
[----:B------:R-:W-:Y:S02]  /*3150*/  DMUL R50, R48, R48 ;  /* 0x0000003030327228 */ /* 0x000fe40000000000 */
[----:B------:R-:W-:Y:S02]  /*3160*/  DMUL R48, R54, R42 ;  /* 0x0000002a36307228 */ /* 0x000fe40000000000 */
[----:B------:R-:W-:-:S02]  /*3170*/  DMUL R56, R40, R68 ;  /* 0x0000004428387228 */ /* 0x000fc40000000000 */
[----:B--2---:R-:W-:Y:S02]  /*3180*/  DADD R58, R20, -R58 ;  /* 0x00000000143a7229 */ /* 0x004fe4000000083a */
[----:B------:R-:W-:Y:S02]  /*3190*/  DFMA R52, R14, R14, R50 ;  /* 0x0000000e0e34722b */ /* 0x000fe40000000032 */
[----:B------:R-:W-:Y:S02]  /*31a0*/  DMUL R50, R40, R54 ;  /* 0x0000003628327228 */ /* 0x000fe40000000000 */
[----:B------:R-:W-:Y:S02]  /*31b0*/  DADD R14, R48, R66 ;  /* 0x00000000300e7229 */ /* 0x000fe40000000042 */
[----:B------:R-:W-:Y:S02]  /*31c0*/  DMUL R54, R54, R16 ;  /* 0x0000001036367228 */ /* 0x000fe40000000000 */
[----:B------:R-:W-:-:S02]  /*31d0*/  DFMA R60, R60, R60, R52 ;  /* 0x0000003c3c3c722b */ /* 0x000fc40000000034 */
[----:B------:R-:W-:Y:S02]  /*31e0*/  DADD R72, R50, R64 ;  /* 0x0000000032487229 */ /* 0x000fe40000000040 */
[----:B------:R-:W-:Y:S02]  /*31f0*/  DMUL R14, R14, R14 ;  /* 0x0000000e0e0e7228 */ /* 0x000fe40000000000 */
[----:B------:R-:W-:Y:S02]  /*3200*/  DMUL R52, R68, R42 ;  /* 0x0000002a44347228 */ /* 0x000fe40000000000 */
[----:B------:R-:W-:Y:S02]  /*3210*/  DSETP.GEU.AND P4, PT, R60, UR4, PT ;  /* 0x000000043c007e2a */ /* 0x000fe4000bf8e000 */
[----:B------:R-:W-:Y:S02]  /*3220*/  DADD R74, R54, R62 ;  /* 0x00000000364a7229 */ /* 0x000fe4000000003e */
[----:B------:R-:W-:-:S02]  /*3230*/  DFMA R72, R72, R72, R14 ;  /* 0x000000484848722b */ /* 0x000fc4000000000e */
[----:B------:R-:W-:Y:S01]  /*3240*/  DADD R66, R52, R66 ;  /* 0x0000000034427229 */ /* 0x000fe20000000042 */
[----:B------:R-:W-:Y:S01]  /*3250*/  IMAD.MOV.U32 R14, RZ, RZ, 0x39a08cea ;  /* 0x39a08ceaff0e7424 */ /* 0x000fe200078e00ff */
[----:B------:R-:W-:Y:S01]  /*3260*/  MOV R15, 0x46293e59 ;  /* 0x46293e59000f7802 */ /* 0x000fe20000000f00 */
[----:B------:R-:W-:-:S03]  /*3270*/  DADD R64, R56, R64 ;  /* 0x0000000038407229 */ /* 0x000fc60000000040 */
[----:B------:R-:W-:Y:S02]  /*3280*/  DFMA R72, R74, R74, R72 ;  /* 0x0000004a4a48722b */ /* 0x000fe40000000048 */
[----:B------:R-:W-:Y:S01]  /*3290*/  @!P4 IMAD.MOV.U32 R14, RZ, RZ, R60 ;  /* 0x000000ffff0ec224 */ /* 0x000fe200078e003c */
[----:B------:R-:W-:Y:S01]  /*32a0*/  DMUL R66, R66, R66 ;  /* 0x0000004242427228 */ /* 0x000fe20000000000 */
[----:B------:R-:W-:Y:S01]  /*32b0*/  @!P4 IMAD.MOV.U32 R15, RZ, RZ, R61 ;  /* 0x000000ffff0fc224 */ /* 0x000fe200078e003d */
[----:B------:R-:W-:Y:S01]  /*32c0*/  DMUL R60, R68, R16 ;  /* 0x00000010443c7228 */ /* 0x000fe20000000000 */
[----:B------:R-:W-:Y:S01]  /*32d0*/  @!P4 IMAD.MOV.U32 R2, RZ, RZ, R87 ;  /* 0x000000ffff02c224 */ /* 0x000fe200078e0057 */
[-C--:B------:R-:W-:Y:S01]  /*32e0*/  DFMA R74, R28, R58.reuse, R70 ;  /* 0x0000003a1c4a722b */ /* 0x080fe20000000046 */
[----:B------:R-:W-:Y:S01]  /*32f0*/  @!P4 MOV R3, R84 ;  /* 0x000000540003c202 */ /* 0x000fe20000000f00 */
[----:B------:R-:W-:Y:S01]  /*3300*/  DFMA R68, R34, R58, R76 ;  /* 0x0000003a2244722b */ /* 0x000fe2000000004c */
[----:B------:R-:W-:Y:S01]  /*3310*/  @!P4 IMAD.MOV.U32 R4, RZ, RZ, R8 ;  /* 0x000000ffff04c224 */ /* 0x000fe200078e0008 */
[----:B------:R-:W-:-:S02]  /*3320*/  DSETP.GEU.AND P5, PT, R72, R14, PT ;  /* 0x0000000e4800722a */ /* 0x000fc40003fae000 */
[----:B------:R-:W-:Y:S02]  /*3330*/  DFMA R66, R64, R64, R66 ;  /* 0x000000404042722b */ /* 0x000fe40000000042 */
[----:B------:R-:W-:Y:S02]  /*3340*/  DADD R62, R60, R62 ;  /* 0x000000003c3e7229 */ /* 0x000fe4000000003e */
[----:B------:R-:W-:Y:S02]  /*3350*/  DADD R78, R26, R74 ;  /* 0x000000001a4e7229 */ /* 0x000fe4000000004a */
[----:B------:R-:W-:-:S04]  /*3360*/  DADD R64, R44, R68 ;  /* 0x000000002c407229 */ /* 0x000fc80000000044 */
[----:B------:R-:W-:Y:S02]  /*3370*/  DFMA R62, R62, R62, R66 ;  /* 0x0000003e3e3e722b */ /* 0x000fe40000000042 */
[----:B------:R-:W-:Y:S01]  /*3380*/  @!P5 MOV R14, R72 ;  /* 0x00000048000ed202 */ /* 0x000fe20000000f00 */
[----:B------:R-:W-:Y:S01]  /*3390*/  @!P5 IMAD.MOV.U32 R15, RZ, RZ, R73 ;  /* 0x000000ffff0fd224 */ /* 0x000fe200078e0049 */
[----:B------:R-:W-:Y:S01]  /*33a0*/  DFMA R66, R58, R30, R80 ;  /* 0x0000001e3a42722b */ /* 0x000fe20000000050 */
[----:B------:R-:W-:Y:S01]  /*33b0*/  @!P5 IMAD.MOV.U32 R2, RZ, RZ, R87 ;  /* 0x000000ffff02d224 */ /* 0x000fe200078e0057 */
[----:B------:R-:W-:Y:S01]  /*33c0*/  DMUL R78, R78, R78 ;  /* 0x0000004e4e4e7228 */ /* 0x000fe20000000000 */
[----:B------:R-:W-:Y:S01]  /*33d0*/  @!P5 IMAD.MOV.U32 R3, RZ, RZ, R84 ;  /* 0x000000ffff03d224 */ /* 0x000fe200078e0054 */
[----:B------:R-:W-:Y:S01]  /*33e0*/  @!P5 MOV R4, R7 ;  /* 0x000000070004d202 */ /* 0x000fe20000000f00 */
[----:B------:R-:W-:-:S03]  /*33f0*/  DSETP.GEU.AND P6, PT, R62, R14, PT ;  /* 0x0000000e3e00722a */ /* 0x000fc60003fce000 */
[----:B------:R-:W-:Y:S02]  /*3400*/  DADD R72, R46, R66 ;  /* 0x000000002e487229 */ /* 0x000fe40000000042 */
[----:B------:R-:W-:Y:S02]  /*3410*/  DFMA R78, R64, R64, R78 ;  /* 0x00000040404e722b */ /* 0x000fe4000000004e */
[--C-:B------:R-:W-:Y:S02]  /*3420*/  DADD R64, R48, R74.reuse ;  /* 0x0000000030407229 */ /* 0x100fe4000000004a */
[----:B------:R-:W-:-:S04]  /*3430*/  DADD R74, R52, R74 ;  /* 0x00000000344a7229 */ /* 0x000fc8000000004a */
[----:B------:R-:W-:Y:S01]  /*3440*/  DFMA R72, R72, R72, R78 ;  /* 0x000000484848722b */ /* 0x000fe2000000004e */
[----:B------:R-:W-:Y:S01]  /*3450*/  @!P6 MOV R14, R62 ;  /* 0x0000003e000ee202 */ /* 0x000fe20000000f00 */
[----:B------:R-:W-:Y:S01]  /*3460*/  @!P6 IMAD.MOV.U32 R15, RZ, RZ, R63 ;  /* 0x000000ffff0fe224 */ /* 0x000fe200078e003f */
[--C-:B------:R-:W-:Y:S01]  /*3470*/  DADD R78, R50, R68.reuse ;  /* 0x00000000324e7229 */ /* 0x100fe20000000044 */
[----:B------:R-:W0:Y:S01]  /*3480*/  I2F.F64 R62, R6 ;  /* 0x00000006003e7312 */ /* 0x000e220000201c00 */
[----:B------:R-:W-:Y:S01]  /*3490*/  DMUL R64, R64, R64 ;  /* 0x0000004040407228 */ /* 0x000fe20000000000 */
[----:B------:R-:W-:Y:S01]  /*34a0*/  @!P6 MOV R2, R87 ;  /* 0x000000570002e202 */ /* 0x000fe20000000f00 */
[----:B------:R-:W-:Y:S01]  /*34b0*/  DADD R68, R56, R68 ;  /* 0x0000000038447229 */ /* 0x000fe20000000044 */
[----:B------:R-:W-:Y:S01]  /*34c0*/  @!P6 IMAD.MOV.U32 R3, RZ, RZ, R84 ;  /* 0x000000ffff03e224 */ /* 0x000fe200078e0054 */
[----:B------:R-:W-:Y:S01]  /*34d0*/  DSETP.GEU.AND P0, PT, R72, R14, PT ;  /* 0x0000000e4800722a */ /* 0x000fe20003f0e000 */
[----:B------:R-:W-:Y:S01]  /*34e0*/  @!P6 IMAD.MOV.U32 R4, RZ, RZ, R5 ;  /* 0x000000ffff04e224 */ /* 0x000fe200078e0005 */
[----:B------:R-:W-:-:S02]  /*34f0*/  DMUL R74, R74, R74 ;  /* 0x0000004a4a4a7228 */ /* 0x000fc40000000000 */
[----:B------:R-:W-:Y:S02]  /*3500*/  DFMA R64, R78, R78, R64 ;  /* 0x0000004e4e40722b */ /* 0x000fe40000000040 */
[--C-:B------:R-:W-:Y:S02]  /*3510*/  DADD R78, R54, R66.reuse ;  /* 0x00000000364e7229 */ /* 0x100fe40000000042 */
[----:B------:R-:W-:Y:S02]  /*3520*/  DADD R66, R60, R66 ;  /* 0x000000003c427229 */ /* 0x000fe40000000042 */
[----:B0-----:R-:W-:Y:S02]  /*3530*/  DADD R62, R20, -R62 ;  /* 0x00000000143e7229 */ /* 0x001fe4000000083e */
[----:B------:R-:W-:Y:S02]  /*3540*/  DFMA R68, R68, R68, R74 ;  /* 0x000000444444722b */ /* 0x000fe4000000004a */
[----:B------:R-:W-:Y:S01]  /*3550*/  DFMA R64, R78, R78, R64 ;  /* 0x0000004e4e40722b */ /* 0x000fe20000000040 */
[----:B------:R-:W-:Y:S01]  /*3560*/  @!P0 IMAD.MOV.U32 R14, RZ, RZ, R72 ;  /* 0x000000ffff0e8224 */ /* 0x000fe200078e0048 */
[----:B------:R-:W-:Y:S01]  /*3570*/  @!P0 MOV R15, R73 ;  /* 0x00000049000f8202 */ /* 0x000fe20000000f00 */
[----:B------:R-:W-:Y:S01]  /*3580*/  @!P0 IMAD.MOV.U32 R2, RZ, RZ, R87 ;  /* 0x000000ffff028224 */ /* 0x000fe200078e0057 */
[-C--:B------:R-:W-:Y:S01]  /*3590*/  DFMA R70, R28, R62.reuse, R70 ;  /* 0x0000003e1c46722b */ /* 0x080fe20000000046 */
[----:B------:R-:W-:Y:S01]  /*35a0*/  @!P0 MOV R3, R9 ;  /* 0x0000000900038202 */ /* 0x000fe20000000f00 */
[----:B------:R-:W-:Y:S01]  /*35b0*/  DFMA R76, R34, R62, R76 ;  /* 0x0000003e224c722b */ /* 0x000fe2000000004c */
[----:B------:R-:W-:Y:S01]  /*35c0*/  @!P0 IMAD.MOV.U32 R4, RZ, RZ, R8 ;  /* 0x000000ffff048224 */ /* 0x000fe200078e0008 */
[----:B------:R-:W-:-:S02]  /*35d0*/  DSETP.GEU.AND P1, PT, R64, R14, PT ;  /* 0x0000000e4000722a */ /* 0x000fc40003f2e000 */
[----:B------:R-:W-:Y:S02]  /*35e0*/  DFMA R66, R66, R66, R68 ;  /* 0x000000424242722b */ /* 0x000fe40000000044 */
[----:B------:R-:W-:Y:S01]  /*35f0*/  DADD R72, R26, R70 ;  /* 0x000000001a487229 */ /* 0x000fe20000000046 */
[----:B------:R-:W0:Y:S01]  /*3600*/  I2F.F64 R68, R85 ;  /* 0x0000005500447312 */ /* 0x000e220000201c00 */
[----:B------:R-:W-:Y:S02]  /*3610*/  DADD R74, R44, R76 ;  /* 0x000000002c4a7229 */ /* 0x000fe4000000004c */
[----:B------:R-:W-:-:S04]  /*3620*/  DFMA R80, R62, R30, R80 ;  /* 0x0000001e3e50722b */ /* 0x000fc80000000050 */
[----:B------:R-:W-:Y:S02]  /*3630*/  DMUL R72, R72, R72 ;  /* 0x0000004848487228 */ /* 0x000fe40000000000 */
[----:B------:R-:W-:Y:S01]  /*3640*/  @!P1 IMAD.MOV.U32 R14, RZ, RZ, R64 ;  /* 0x000000ffff0e9224 */ /* 0x000fe200078e0040 */
[----:B------:R-:W-:Y:S01]  /*3650*/  @!P1 MOV R4, R7 ;  /* 0x0000000700049202 */ /* 0x000fe20000000f00 */
[----:B------:R-:W-:Y:S01]  /*3660*/  @!P1 IMAD.MOV.U32 R15, RZ, RZ, R65 ;  /* 0x000000ffff0f9224 */ /* 0x000fe200078e0041 */
[--C-:B------:R-:W-:Y:S01]  /*3670*/  DADD R64, R48, R70.reuse ;  /* 0x0000000030407229 */ /* 0x100fe20000000046 */
[----:B------:R-:W-:Y:S01]  /*3680*/  @!P1 IMAD.MOV.U32 R2, RZ, RZ, R87 ;  /* 0x000000ffff029224 */ /* 0x000fe200078e0057 */
[----:B------:R-:W-:Y:S01]  /*3690*/  DADD R70, R52, R70 ;  /* 0x0000000034467229 */ /* 0x000fe20000000046 */
[----:B------:R-:W-:Y:S01]  /*36a0*/  @!P1 IMAD.MOV.U32 R3, RZ, RZ, R9 ;  /* 0x000000ffff039224 */ /* 0x000fe200078e0009 */
[----:B------:R-:W-:Y:S02]  /*36b0*/  DFMA R74, R74, R74, R72 ;  /* 0x0000004a4a4a722b */ /* 0x000fe40000000048 */
[----:B------:R-:W-:-:S02]  /*36c0*/  DSETP.GEU.AND P2, PT, R66, R14, PT ;  /* 0x0000000e4200722a */ /* 0x000fc40003f4e000 */
[----:B------:R-:W-:Y:S02]  /*36d0*/  DADD R72, R46, R80 ;  /* 0x000000002e487229 */ /* 0x000fe40000000050 */
[----:B------:R-:W-:Y:S02]  /*36e0*/  DMUL R64, R64, R64 ;  /* 0x0000004040407228 */ /* 0x000fe40000000000 */
[----:B0-----:R-:W-:Y:S02]  /*36f0*/  DADD R68, R18, -R68 ;  /* 0x0000000012447229 */ /* 0x001fe40000000844 */
[----:B------:R-:W-:Y:S02]  /*3700*/  DMUL R70, R70, R70 ;  /* 0x0000004646467228 */ /* 0x000fe40000000000 */
[----:B------:R-:W-:Y:S02]  /*3710*/  DFMA R74, R72, R72, R74 ;  /* 0x00000048484a722b */ /* 0x000fe4000000004a */
[----:B------:R-:W-:-:S02]  /*3720*/  DADD R72, R50, R76 ;  /* 0x0000000032487229 */ /* 0x000fc4000000004c */
[----:B------:R-:W-:Y:S01]  /*3730*/  @!P2 IMAD.MOV.U32 R14, RZ, RZ, R66 ;  /* 0x000000ffff0ea224 */ /* 0x000fe200078e0042 */
[----:B------:R-:W-:Y:S01]  /*3740*/  DADD R76, R56, R76 ;  /* 0x00000000384c7229 */ /* 0x000fe2000000004c */
[----:B------:R-:W-:Y:S01]  /*3750*/  @!P2 IMAD.MOV.U32 R15, RZ, RZ, R67 ;  /* 0x000000ffff0fa224 */ /* 0x000fe200078e0043 */
[--C-:B------:R-:W-:Y:S01]  /*3760*/  DADD R66, R54, R80.reuse ;  /* 0x0000000036427229 */ /* 0x100fe20000000050 */
[----:B------:R-:W-:Y:S01]  /*3770*/  @!P2 MOV R2, R87 ;  /* 0x000000570002a202 */ /* 0x000fe20000000f00 */
[----:B------:R-:W-:Y:S01]  /*3780*/  DADD R80, R60, R80 ;  /* 0x000000003c507229 */ /* 0x000fe20000000050 */
[----:B------:R-:W-:Y:S01]  /*3790*/  @!P2 IMAD.MOV.U32 R3, RZ, RZ, R9 ;  /* 0x000000ffff03a224 */ /* 0x000fe200078e0009 */
[----:B------:R-:W-:Y:S01]  /*37a0*/  DFMA R72, R72, R72, R64 ;  /* 0x000000484848722b */ /* 0x000fe20000000040 */
[----:B------:R-:W-:Y:S01]  /*37b0*/  @!P2 IMAD.MOV.U32 R4, RZ, RZ, R5 ;  /* 0x000000ffff04a224 */ /* 0x000fe200078e0005 */
[----:B------:R-:W-:Y:S02]  /*37c0*/  DSETP.GEU.AND P3, PT, R74, R14, PT ;  /* 0x0000000e4a00722a */ /* 0x000fe40003f6e000 */
[----:B------:R-:W-:-:S02]  /*37d0*/  DMUL R64, R68, R38 ;  /* 0x0000002644407228 */ /* 0x000fc40000000000 */
[----:B------:R-:W-:Y:S02]  /*37e0*/  DFMA R76, R76, R76, R70 ;  /* 0x0000004c4c4c722b */ /* 0x000fe40000000046 */
[----:B------:R-:W-:Y:S02]  /*37f0*/  DFMA R72, R66, R66, R72 ;  /* 0x000000424248722b */ /* 0x000fe40000000048 */
[----:B------:R-:W-:Y:S02]  /*3800*/  DMUL R66, R36, R68 ;  /* 0x0000004424427228 */ /* 0x000fe40000000000 */
[----:B------:R-:W-:Y:S02]  /*3810*/  DFMA R78, R28, R24, R64 ;  /* 0x000000181c4e722b */ /* 0x000fe40000000040 */
[----:B------:R-:W-:Y:S02]  /*3820*/  DMUL R68, R68, R32 ;  /* 0x0000002044447228 */ /* 0x000fe40000000000 */
[----:B------:R-:W-:Y:S01]  /*3830*/  @!P3 MOV R14, R74 ;  /* 0x0000004a000eb202 */ /* 0x000fe20000000f00 */
[----:B------:R-:W-:Y:S01]  /*3840*/  @!P3 IMAD.MOV.U32 R15, RZ, RZ, R75 ;  /* 0x000000ffff0fb224 */ /* 0x000fe200078e004b */
[----:B------:R-:W-:Y:S01]  /*3850*/  DFMA R74, R34, R24, R66 ;  /* 0x00000018224a722b */ /* 0x000fe20000000042 */
[----:B------:R-:W-:Y:S01]  /*3860*/  @!P3 IMAD.MOV.U32 R2, RZ, RZ, R87 ;  /* 0x000000ffff02b224 */ /* 0x000fe200078e0057 */
[----:B------:R-:W-:Y:S01]  /*3870*/  DADD R70, R26, R78 ;  /* 0x000000001a467229 */ /* 0x000fe2000000004e */
[----:B------:R-:W-:Y:S01]  /*3880*/  @!P3 MOV R3, R6 ;  /* 0x000000060003b202 */ /* 0x000fe20000000f00 */
[----:B------:R-:W-:Y:S01]  /*3890*/  DFMA R76, R80, R80, R76 ;  /* 0x00000050504c722b */ /* 0x000fe2000000004c */
[----:B------:R-:W-:Y:S01]  /*38a0*/  @!P3 IMAD.MOV.U32 R4, RZ, RZ, R8 ;  /* 0x000000ffff04b224 */ /* 0x000fe200078e0008 */
[----:B------:R-:W-:-:S02]  /*38b0*/  DSETP.GEU.AND P4, PT, R72, R14, PT ;  /* 0x0000000e4800722a */ /* 0x000fc40003f8e000 */
[----:B------:R-:W-:Y:S02]  /*38c0*/  DADD R80, R44, R74 ;  /* 0x000000002c507229 */ /* 0x000fe4000000004a */
[----:B------:R-:W-:-:S08]  /*38d0*/  DMUL R70, R70, R70 ;  /* 0x0000004646467228 */ /* 0x000fd00000000000 */
[----:B------:R-:W-:Y:S02]  /*38e0*/  DFMA R70, R80, R80, R70 ;  /* 0x000000505046722b */ /* 0x000fe40000000046 */
[----:B------:R-:W-:Y:S01]  /*38f0*/  @!P4 IMAD.MOV.U32 R14, RZ, RZ, R72 ;  /* 0x000000ffff0ec224 */ /* 0x000fe200078e0048 */
[----:B------:R-:W-:Y:S01]  /*3900*/  @!P4 MOV R15, R73 ;  /* 0x00000049000fc202 */ /* 0x000fe20000000f00 */
[----:B------:R-:W-:Y:S01]  /*3910*/  DFMA R72, R24, R30, R68 ;  /* 0x0000001e1848722b */ /* 0x000fe20000000044 */
[----:B------:R-:W-:Y:S01]  /*3920*/  @!P4 IMAD.MOV.U32 R2, RZ, RZ, R87 ;  /* 0x000000ffff02c224 */ /* 0x000fe200078e0057 */
[--C-:B------:R-:W-:Y:S01]  /*3930*/  DADD R80, R48, R78.reuse ;  /* 0x0000000030507229 */ /* 0x100fe2000000004e */
[----:B------:R-:W-:Y:S01]  /*3940*/  @!P4 MOV R3, R6 ;  /* 0x000000060003c202 */ /* 0x000fe20000000f00 */
[----:B------:R-:W-:Y:S01]  /*3950*/  DADD R78, R52, R78 ;  /* 0x00000000344e7229 */ /* 0x000fe2000000004e */
[----:B------:R-:W-:Y:S01]  /*3960*/  @!P4 IMAD.MOV.U32 R4, RZ, RZ, R7 ;  /* 0x000000ffff04c224 */ /* 0x000fe200078e0007 */
[----:B------:R-:W-:-:S02]  /*3970*/  DSETP.GEU.AND P5, PT, R76, R14, PT ;  /* 0x0000000e4c00722a */ /* 0x000fc40003fae000 */
[----:B------:R-:W-:-:S04]  /*3980*/  DADD R82, R46, R72 ;  /* 0x000000002e527229 */ /* 0x000fc80000000048 */
[----:B------:R-:W-:-:S04]  /*3990*/  DMUL R78, R78, R78 ;  /* 0x0000004e4e4e7228 */ /* 0x000fc80000000000 */
[----:B------:R-:W-:-:S04]  /*39a0*/  DFMA R70, R82, R82, R70 ;  /* 0x000000525246722b */ /* 0x000fc80000000046 */
[----:B------:R-:W-:Y:S01]  /*39b0*/  @!P5 IMAD.MOV.U32 R14, RZ, RZ, R76 ;  /* 0x000000ffff0ed224 */ /* 0x000fe200078e004c */
[----:B------:R-:W-:Y:S01]  /*39c0*/  @!P5 MOV R4, R5 ;  /* 0x000000050004d202 */ /* 0x000fe20000000f00 */
[----:B------:R-:W-:Y:S01]  /*39d0*/  @!P5 IMAD.MOV.U32 R15, RZ, RZ, R77 ;  /* 0x000000ffff0fd224 */ /* 0x000fe200078e004d */
[----:B------:R-:W-:Y:S01]  /*39e0*/  DMUL R76, R80, R80 ;  /* 0x00000050504c7228 */ /* 0x000fe20000000000 */
[----:B------:R-:W-:Y:S01]  /*39f0*/  @!P5 IMAD.MOV.U32 R2, RZ, RZ, R87 ;  /* 0x000000ffff02d224 */ /* 0x000fe200078e0057 */
[--C-:B------:R-:W-:Y:S01]  /*3a00*/  DADD R80, R50, R74.reuse ;  /* 0x0000000032507229 */ /* 0x100fe2000000004a */
[----:B------:R-:W-:Y:S01]  /*3a10*/  @!P5 IMAD.MOV.U32 R3, RZ, RZ, R6 ;  /* 0x000000ffff03d224 */ /* 0x000fe200078e0006 */
[----:B------:R-:W-:Y:S02]  /*3a20*/  DADD R74, R56, R74 ;  /* 0x00000000384a7229 */ /* 0x000fe4000000004a */
[----:B------:R-:W-:-:S04]  /*3a30*/  DSETP.GEU.AND P6, PT, R70, R14, PT ;  /* 0x0000000e4600722a */ /* 0x000fc80003fce000 */
[----:B------:R-:W-:Y:S02]  /*3a40*/  DFMA R76, R80, R80, R76 ;  /* 0x00000050504c722b */ /* 0x000fe4000000004c */
[----:B------:R-:W-:Y:S02]  /*3a50*/  DADD R80, R54, R72 ;  /* 0x0000000036507229 */ /* 0x000fe40000000048 */
[----:B------:R-:W-:-:S06]  /*3a60*/  DFMA R74, R74, R74, R78 ;  /* 0x0000004a4a4a722b */ /* 0x000fcc000000004e */
[----:B------:R-:W-:Y:S01]  /*3a70*/  DFMA R76, R80, R80, R76 ;  /* 0x00000050504c722b */ /* 0x000fe2000000004c */
[----:B------:R-:W-:Y:S01]  /*3a80*/  @!P6 MOV R14, R70 ;  /* 0x00000046000ee202 */ /* 0x000fe20000000f00 */
[----:B------:R-:W-:Y:S01]  /*3a90*/  @!P6 IMAD.MOV.U32 R15, RZ, RZ, R71 ;  /* 0x000000ffff0fe224 */ /* 0x000fe200078e0047 */
[-C--:B------:R-:W-:Y:S01]  /*3aa0*/  DFMA R70, R28, R58.reuse, R64 ;  /* 0x0000003a1c46722b */ /* 0x080fe20000000040 */
[----:B------:R-:W-:Y:S01]  /*3ab0*/  @!P6 MOV R2, R85 ;  /* 0x000000550002e202 */ /* 0x000fe20000000f00 */
[----:B------:R-:W-:Y:S01]  /*3ac0*/  DADD R80, R60, R72 ;  /* 0x000000003c507229 */ /* 0x000fe20000000048 */
[----:B------:R-:W-:Y:S01]  /*3ad0*/  @!P6 IMAD.MOV.U32 R3, RZ, RZ, R84 ;  /* 0x000000ffff03e224 */ /* 0x000fe200078e0054 */
[----:B------:R-:W-:Y:S01]  /*3ae0*/  DFMA R72, R34, R58, R66 ;  /* 0x0000003a2248722b */ /* 0x000fe20000000042 */
[----:B------:R-:W-:Y:S01]  /*3af0*/  @!P6 IMAD.MOV.U32 R4, RZ, RZ, R8 ;  /* 0x000000ffff04e224 */ /* 0x000fe200078e0008 */
[----:B------:R-:W-:Y:S02]  /*3b00*/  DSETP.GEU.AND P0, PT, R76, R14, PT ;  /* 0x0000000e4c00722a */ /* 0x000fe40003f0e000 */
[----:B------:R-:W-:-:S02]  /*3b10*/  DADD R78, R26, R70 ;  /* 0x000000001a4e7229 */ /* 0x000fc40000000046 */
[----:B------:R-:W-:Y:S02]  /*3b20*/  DFMA R74, R80, R80, R74 ;  /* 0x00000050504a722b */ /* 0x000fe4000000004a */
[----:B------:R-:W-:Y:S02]  /*3b30*/  DADD R80, R44, R72 ;  /* 0x000000002c507229 */ /* 0x000fe40000000048 */
[--C-:B------:R-:W-:Y:S02]  /*3b40*/  DADD R82, R48, R70.reuse ;  /* 0x0000000030527229 */ /* 0x100fe40000000046 */
[----:B------:R-:W-:Y:S02]  /*3b50*/  DMUL R78, R78, R78 ;  /* 0x0000004e4e4e7228 */ /* 0x000fe40000000000 */
[----:B------:R-:W-:Y:S02]  /*3b60*/  DADD R70, R52, R70 ;  /* 0x0000000034467229 */ /* 0x000fe40000000046 */
[----:B------:R-:W-:Y:S01]  /*3b70*/  @!P0 IMAD.MOV.U32 R14, RZ, RZ, R76 ;  /* 0x000000ffff0e8224 */ /* 0x000fe200078e004c */
[----:B------:R-:W-:Y:S01]  /*3b80*/  @!P0 MOV R15, R77 ;  /* 0x0000004d000f8202 */ /* 0x000fe20000000f00 */
[----:B------:R-:W-:Y:S01]  /*3b90*/  DFMA R76, R58, R30, R68 ;  /* 0x0000001e3a4c722b */ /* 0x000fe20000000044 */
[----:B------:R-:W-:Y:S01]  /*3ba0*/  @!P0 IMAD.MOV.U32 R2, RZ, RZ, R85 ;  /* 0x000000ffff028224 */ /* 0x000fe200078e0055 */
[----:B------:R-:W-:Y:S01]  /*3bb0*/  DFMA R78, R80, R80, R78 ;  /* 0x00000050504e722b */ /* 0x000fe2000000004e */
[----:B------:R-:W-:Y:S01]  /*3bc0*/  @!P0 MOV R3, R84 ;  /* 0x0000005400038202 */ /* 0x000fe20000000f00 */
[----:B------:R-:W-:Y:S01]  /*3bd0*/  DMUL R70, R70, R70 ;  /* 0x0000004646467228 */ /* 0x000fe20000000000 */
[----:B------:R-:W-:Y:S01]  /*3be0*/  @!P0 IMAD.MOV.U32 R4, RZ, RZ, R7 ;  /* 0x000000ffff048224 */ /* 0x000fe200078e0007 */
[----:B------:R-:W-:-:S02]  /*3bf0*/  DSETP.GEU.AND P1, PT, R74, R14, PT ;  /* 0x0000000e4a00722a */ /* 0x000fc40003f2e000 */
[----:B------:R-:W-:Y:S02]  /*3c00*/  DADD R80, R46, R76 ;  /* 0x000000002e507229 */ /* 0x000fe4000000004c */
[-C--:B------:R-:W-:Y:S02]  /*3c10*/  DFMA R64, R28, R62.reuse, R64 ;  /* 0x0000003e1c40722b */ /* 0x080fe40000000040 */
[----:B------:R-:W-:Y:S02]  /*3c20*/  DFMA R66, R34, R62, R66 ;  /* 0x0000003e2242722b */ /* 0x000fe40000000042 */
[----:B------:R-:W-:Y:S02]  /*3c30*/  DFMA R68, R62, R30, R68 ;  /* 0x0000001e3e44722b */ /* 0x000fe40000000044 */
[----:B------:R-:W-:Y:S02]  /*3c40*/  DFMA R78, R80, R80, R78 ;  /* 0x00000050504e722b */ /* 0x000fe4000000004e */
[----:B------:R-:W-:-:S02]  /*3c50*/  DADD R80, R50, R72 ;  /* 0x0000000032507229 */ /* 0x000fc40000000048 */
[----:B------:R-:W-:Y:S01]  /*3c60*/  @!P1 IMAD.MOV.U32 R14, RZ, RZ, R74 ;  /* 0x000000ffff0e9224 */ /* 0x000fe200078e004a */
[----:B------:R-:W-:Y:S01]  /*3c70*/  DADD R72, R56, R72 ;  /* 0x0000000038487229 */ /* 0x000fe20000000048 */
[----:B------:R-:W-:Y:S01]  /*3c80*/  @!P1 IMAD.MOV.U32 R15, RZ, RZ, R75 ;  /* 0x000000ffff0f9224 */ /* 0x000fe200078e004b */
[----:B------:R-:W-:Y:S01]  /*3c90*/  DMUL R74, R82, R82 ;  /* 0x00000052524a7228 */ /* 0x000fe20000000000 */
[----:B------:R-:W-:Y:S01]  /*3ca0*/  @!P1 IMAD.MOV.U32 R2, RZ, RZ, R85 ;  /* 0x000000ffff029224 */ /* 0x000fe200078e0055 */
[----:B------:R-:W-:Y:S01]  /*3cb0*/  @!P1 MOV R4, R5 ;  /* 0x0000000500049202 */ /* 0x000fe20000000f00 */
[----:B------:R-:W-:Y:S02]  /*3cc0*/  @!P1 IMAD.MOV.U32 R3, RZ, RZ, R84 ;  /* 0x000000ffff039224 */ /* 0x000fe400078e0054 */
[----:B------:R-:W-:Y:S02]  /*3cd0*/  DSETP.GEU.AND P2, PT, R78, R14, PT ;  /* 0x0000000e4e00722a */ /* 0x000fe40003f4e000 */
[----:B------:R-:W-:-:S02]  /*3ce0*/  DFMA R70, R72, R72, R70 ;  /* 0x000000484846722b */ /* 0x000fc40000000046 */
[----:B------:R-:W-:Y:S02]  /*3cf0*/  DFMA R74, R80, R80, R74 ;  /* 0x00000050504a722b */ /* 0x000fe4000000004a */
[--C-:B------:R-:W-:Y:S02]  /*3d00*/  DADD R80, R54, R76.reuse ;  /* 0x0000000036507229 */ /* 0x100fe4000000004c */
[----:B------:R-:W-:Y:S02]  /*3d10*/  DADD R72, R60, R76 ;  /* 0x000000003c487229 */ /* 0x000fe4000000004c */
[----:B------:R-:W-:-:S04]  /*3d20*/  DADD R76, R26, R64 ;  /* 0x000000001a4c7229 */ /* 0x000fc80000000040 */
[----:B------:R-:W-:Y:S01]  /*3d30*/  DFMA R74, R80, R80, R74 ;  /* 0x00000050504a722b */ /* 0x000fe2000000004a */
[----:B------:R-:W-:Y:S01]  /*3d40*/  @!P2 MOV R14, R78 ;  /* 0x0000004e000ea202 */ /* 0x000fe20000000f00 */
[----:B------:R-:W-:Y:S01]  /*3d50*/  @!P2 IMAD.MOV.U32 R15, RZ, RZ, R79 ;  /* 0x000000ffff0fa224 */ /* 0x000fe200078e004f */
[----:B------:R-:W-:Y:S01]  /*3d60*/  DFMA R70, R72, R72, R70 ;  /* 0x000000484846722b */ /* 0x000fe20000000046 */
[----:B------:R-:W-:Y:S01]  /*3d70*/  @!P2 MOV R2, R85 ;  /* 0x000000550002a202 */ /* 0x000fe20000000f00 */
[----:B------:R-:W-:Y:S01]  /*3d80*/  DADD R72, R44, R66 ;  /* 0x000000002c487229 */ /* 0x000fe20000000042 */
[----:B------:R-:W-:Y:S01]  /*3d90*/  @!P2 IMAD.MOV.U32 R3, RZ, RZ, R9 ;  /* 0x000000ffff03a224 */ /* 0x000fe200078e0009 */
[----:B------:R-:W-:Y:S01]  /*3da0*/  DADD R78, R48, R64 ;  /* 0x00000000304e7229 */ /* 0x000fe20000000040 */
[----:B------:R-:W-:Y:S01]  /*3db0*/  @!P2 IMAD.MOV.U32 R4, RZ, RZ, R8 ;  /* 0x000000ffff04a224 */ /* 0x000fe200078e0008 */
[----:B------:R-:W-:-:S06]  /*3dc0*/  DSETP.GEU.AND P3, PT, R74, R14, PT ;  /* 0x0000000e4a00722a */ /* 0x000fcc0003f6e000 */
[----:B------:R-:W-:-:S08]  /*3dd0*/  DMUL R78, R78, R78 ;  /* 0x0000004e4e4e7228 */ /* 0x000fd00000000000 */
[----:B------:R-:W-:Y:S01]  /*3de0*/  @!P3 IMAD.MOV.U32 R14, RZ, RZ, R74 ;  /* 0x000000ffff0eb224 */ /* 0x000fe200078e004a */
[----:B------:R-:W-:Y:S01]  /*3df0*/  @!P3 MOV R15, R75 ;  /* 0x0000004b000fb202 */ /* 0x000fe20000000f00 */
[----:B------:R-:W-:Y:S01]  /*3e00*/  DMUL R74, R76, R76 ;  /* 0x0000004c4c4a7228 */ /* 0x000fe20000000000 */
[----:B------:R-:W-:Y:S01]  /*3e10*/  @!P3 IMAD.MOV.U32 R2, RZ, RZ, R85 ;  /* 0x000000ffff02b224 */ /* 0x000fe200078e0055 */
[----:B------:R-:W-:Y:S01]  /*3e20*/  @!P3 MOV R3, R9 ;  /* 0x000000090003b202 */ /* 0x000fe20000000f00 */
[----:B------:R-:W-:Y:S02]  /*3e30*/  @!P3 IMAD.MOV.U32 R4, RZ, RZ, R7 ;  /* 0x000000ffff04b224 */ /* 0x000fe400078e0007 */
[----:B------:R-:W-:-:S03]  /*3e40*/  DSETP.GEU.AND P4, PT, R70, R14, PT ;  /* 0x0000000e4600722a */ /* 0x000fc60003f8e000 */
[----:B------:R-:W-:Y:S02]  /*3e50*/  DFMA R76, R72, R72, R74 ;  /* 0x00000048484c722b */ /* 0x000fe4000000004a */
[----:B------:R-:W-:Y:S01]  /*3e60*/  DADD R72, R46, R68 ;  /* 0x000000002e487229 */ /* 0x000fe20000000044 */
[----:B------:R-:W0:Y:S07]  /*3e70*/  I2F.F64 R74, R0 ;  /* 0x00000000004a7312 */ /* 0x000e2e0000201c00 */
[----:B------:R-:W-:Y:S01]  /*3e80*/  DFMA R76, R72, R72, R76 ;  /* 0x00000048484c722b */ /* 0x000fe2000000004c */
[----:B------:R-:W-:Y:S01]  /*3e90*/  @!P4 IMAD.MOV.U32 R14, RZ, RZ, R70 ;  /* 0x000000ffff0ec224 */ /* 0x000fe200078e0046 */
[----:B------:R-:W-:Y:S01]  /*3ea0*/  @!P4 MOV R15, R71 ;  /* 0x00000047000fc202 */ /* 0x000fe20000000f00 */
[--C-:B------:R-:W-:Y:S01]  /*3eb0*/  DADD R72, R50, R66.reuse ;  /* 0x0000000032487229 */ /* 0x100fe20000000042 */
[----:B------:R-:W-:Y:S01]  /*3ec0*/  @!P4 IMAD.MOV.U32 R2, RZ, RZ, R85 ;  /* 0x000000ffff02c224 */ /* 0x000fe200078e0055 */
[----:B------:R-:W-:Y:S01]  /*3ed0*/  DADD R66, R56, R66 ;  /* 0x0000000038427229 */ /* 0x000fe20000000042 */
[----:B------:R-:W-:Y:S01]  /*3ee0*/  @!P4 IMAD.MOV.U32 R3, RZ, RZ, R9 ;  /* 0x000000ffff03c224 */ /* 0x000fe200078e0009 */
[----:B------:R-:W-:Y:S01]  /*3ef0*/  @!P4 MOV R4, R5 ;  /* 0x000000050004c202 */ /* 0x000fe20000000f00 */
[----:B------:R-:W-:-:S02]  /*3f00*/  DSETP.GEU.AND P5, PT, R76, R14, PT ;  /* 0x0000000e4c00722a */ /* 0x000fc40003fae000 */
[----:B0-----:R-:W-:Y:S02]  /*3f10*/  DADD R70, R18, -R74 ;  /* 0x0000000012467229 */ /* 0x001fe4000000084a */
[----:B------:R-:W-:Y:S02]  /*3f20*/  DFMA R74, R72, R72, R78 ;  /* 0x00000048484a722b */ /* 0x000fe4000000004e */
[----:B------:R-:W-:Y:S02]  /*3f30*/  DADD R72, R54, R68 ;  /* 0x0000000036487229 */ /* 0x000fe40000000044 */
[----:B------:R-:W-:Y:S02]  /*3f40*/  DADD R78, R52, R64 ;  /* 0x00000000344e7229 */ /* 0x000fe40000000040 */
[----:B------:R-:W-:Y:S02]  /*3f50*/  DMUL R64, R70, R38 ;  /* 0x0000002646407228 */ /* 0x000fe40000000000 */
[----:B------:R-:W-:-:S02]  /*3f60*/  DADD R68, R60, R68 ;  /* 0x000000003c447229 */ /* 0x000fc40000000044 */
[----:B------:R-:W-:Y:S01]  /*3f70*/  DFMA R74, R72, R72, R74 ;  /* 0x00000048484a722b */ /* 0x000fe2000000004a */
[----:B------:R-:W-:Y:S01]  /*3f80*/  @!P5 IMAD.MOV.U32 R14, RZ, RZ, R76 ;  /* 0x000000ffff0ed224 */ /* 0x000fe200078e004c */
[----:B------:R-:W-:Y:S01]  /*3f90*/  DMUL R78, R78, R78 ;  /* 0x0000004e4e4e7228 */ /* 0x000fe20000000000 */
[----:B------:R-:W-:Y:S01]  /*3fa0*/  @!P5 IMAD.MOV.U32 R15, RZ, RZ, R77 ;  /* 0x000000ffff0fd224 */ /* 0x000fe200078e004d */
[----:B------:R-:W-:Y:S01]  /*3fb0*/  DMUL R72, R36, R70 ;  /* 0x0000004624487228 */ /* 0x000fe20000000000 */
[----:B------:R-:W-:Y:S01]  /*3fc0*/  @!P5 MOV R2, R85 ;  /* 0x000000550002d202 */ /* 0x000fe20000000f00 */
[----:B------:R-:W-:Y:S01]  /*3fd0*/  DFMA R76, R28, R24, R64 ;  /* 0x000000181c4c722b */ /* 0x000fe20000000040 */
[----:B------:R-:W-:Y:S01]  /*3fe0*/  @!P5 IMAD.MOV.U32 R3, RZ, RZ, R6 ;  /* 0x000000ffff03d224 */ /* 0x000fe200078e0006 */
[----:B------:R-:W-:Y:S01]  /*3ff0*/  DMUL R70, R70, R32 ;  /* 0x0000002046467228 */ /* 0x000fe20000000000 */
[----:B------:R-:W-:Y:S01]  /*4000*/  @!P5 IMAD.MOV.U32 R4, RZ, RZ, R8 ;  /* 0x000000ffff04d224 */ /* 0x000fe200078e0008 */
[----:B------:R-:W-:-:S02]  /*4010*/  DSETP.GEU.AND P6, PT, R74, R14, PT ;  /* 0x0000000e4a00722a */ /* 0x000fc40003fce000 */
[----:B------:R-:W-:Y:S02]  /*4020*/  DFMA R66, R66, R66, R78 ;  /* 0x000000424242722b */ /* 0x000fe4000000004e */
[----:B------:R-:W-:Y:S02]  /*4030*/  DFMA R78, R34, R24, R72 ;  /* 0x00000018224e722b */ /* 0x000fe40000000048 */
[----:B------:R-:W-:Y:S02]  /*4040*/  DADD R80, R26, R76 ;  /* 0x000000001a507229 */ /* 0x000fe4000000004c */
[----:B------:R-:W-:Y:S02]  /*4050*/  DFMA R24, R24, R30, R70 ;  /* 0x0000001e1818722b */ /* 0x000fe40000000046 */
[----:B------:R-:W-:Y:S02]  /*4060*/  DFMA R66, R68, R68, R66 ;  /* 0x000000444442722b */ /* 0x000fe40000000042 */
[----:B------:R-:W-:-:S02]  /*4070*/  DADD R68, R44, R78 ;  /* 0x000000002c447229 */ /* 0x000fc4000000004e */
[----:B------:R-:W-:Y:S01]  /*4080*/  @!P6 MOV R14, R74 ;  /* 0x0000004a000ee202 */ /* 0x000fe20000000f00 */
[----:B------:R-:W-:Y:S01]  /*4090*/  @!P6 IMAD.MOV.U32 R15, RZ, RZ, R75 ;  /* 0x000000ffff0fe224 */ /* 0x000fe200078e004b */
[----:B------:R-:W-:Y:S01]  /*40a0*/  DMUL R80, R80, R80 ;  /* 0x0000005050507228 */ /* 0x000fe20000000000 */
[----:B------:R-:W-:Y:S01]  /*40b0*/  @!P6 IMAD.MOV.U32 R2, RZ, RZ, R85 ;  /* 0x000000ffff02e224 */ /* 0x000fe200078e0055 */
[--C-:B------:R-:W-:Y:S01]  /*40c0*/  DADD R74, R48, R76.reuse ;  /* 0x00000000304a7229 */ /* 0x100fe2000000004c */
[----:B------:R-:W-:Y:S01]  /*40d0*/  @!P6 MOV R3, R6 ;  /* 0x000000060003e202 */ /* 0x000fe20000000f00 */
[----:B------:R-:W-:Y:S01]  /*40e0*/  DADD R76, R52, R76 ;  /* 0x00000000344c7229 */ /* 0x000fe2000000004c */
[----:B------:R-:W-:Y:S01]  /*40f0*/  @!P6 IMAD.MOV.U32 R4, RZ, RZ, R7 ;  /* 0x000000ffff04e224 */ /* 0x000fe200078e0007 */
[----:B------:R-:W-:Y:S02]  /*4100*/  DSETP.GEU.AND P0, PT, R66, R14, PT ;  /* 0x0000000e4200722a */ /* 0x000fe40003f0e000 */
[----:B------:R-:W-:-:S02]  /*4110*/  DFMA R68, R68, R68, R80 ;  /* 0x000000444444722b */ /* 0x000fc40000000050 */
[----:B------:R-:W-:Y:S02]  /*4120*/  DADD R80, R46, R24 ;  /* 0x000000002e507229 */ /* 0x000fe40000000018 */
[----:B------:R-:W-:-:S06]  /*4130*/  DMUL R74, R74, R74 ;  /* 0x0000004a4a4a7228 */ /* 0x000fcc0000000000 */
[----:B------:R-:W-:Y:S02]  /*4140*/  DFMA R68, R80, R80, R68 ;  /* 0x000000505044722b */ /* 0x000fe40000000044 */
[----:B------:R-:W-:Y:S01]  /*4150*/  @!P0 IMAD.MOV.U32 R14, RZ, RZ, R66 ;  /* 0x000000ffff0e8224 */ /* 0x000fe200078e0042 */
[----:B------:R-:W-:Y:S01]  /*4160*/  @!P0 MOV R15, R67 ;  /* 0x00000043000f8202 */ /* 0x000fe20000000f00 */
[----:B------:R-:W-:Y:S01]  /*4170*/  DADD R80, R50, R78 ;  /* 0x0000000032507229 */ /* 0x000fe2000000004e */
[----:B------:R-:W-:Y:S01]  /*4180*/  @!P0 IMAD.MOV.U32 R2, RZ, RZ, R85 ;  /* 0x000000ffff028224 */ /* 0x000fe200078e0055 */
[----:B------:R-:W-:Y:S01]  /*4190*/  DADD R66, R54, R24 ;  /* 0x0000000036427229 */ /* 0x000fe20000000018 */
[----:B------:R-:W-:Y:S01]  /*41a0*/  @!P0 IMAD.MOV.U32 R3, RZ, RZ, R6 ;  /* 0x000000ffff038224 */ /* 0x000fe200078e0006 */
[----:B------:R-:W-:Y:S01]  /*41b0*/  DADD R78, R56, R78 ;  /* 0x00000000384e7229 */ /* 0x000fe2000000004e */
[----:B------:R-:W-:Y:S01]  /*41c0*/  @!P0 MOV R4, R5 ;  /* 0x0000000500048202 */ /* 0x000fe20000000f00 */
[----:B------:R-:W-:-:S02]  /*41d0*/  DSETP.GEU.AND P1, PT, R68, R14, PT ;  /* 0x0000000e4400722a */ /* 0x000fc40003f2e000 */
[----:B------:R-:W-:Y:S02]  /*41e0*/  DFMA R80, R80, R80, R74 ;  /* 0x000000505050722b */ /* 0x000fe4000000004a */
[----:B------:R-:W-:Y:S02]  /*41f0*/  DADD R74, R60, R24 ;  /* 0x000000003c4a7229 */ /* 0x000fe40000000018 */
[C-C-:B------:R-:W-:Y:S02]  /*4200*/  DFMA R24, R34.reuse, R58, R72.reuse ;  /* 0x0000003a2218722b */ /* 0x140fe40000000048 */
[----:B------:R-:W-:Y:S02]  /*4210*/  DFMA R72, R34, R62, R72 ;  /* 0x0000003e2248722b */ /* 0x000fe40000000048 */
[----:B------:R-:W-:Y:S02]  /*4220*/  DFMA R80, R66, R66, R80 ;  /* 0x000000424250722b */ /* 0x000fe40000000050 */
[----:B------:R-:W-:-:S02]  /*4230*/  DFMA R66, R28, R58, R64 ;  /* 0x0000003a1c42722b */ /* 0x000fc40000000040 */
[----:B------:R-:W-:Y:S01]  /*4240*/  @!P1 IMAD.MOV.U32 R14, RZ, RZ, R68 ;  /* 0x000000ffff0e9224 */ /* 0x000fe200078e0044 */
[----:B------:R-:W-:Y:S01]  /*4250*/  DFMA R58, R58, R30, R70 ;  /* 0x0000001e3a3a722b */ /* 0x000fe20000000046 */
[----:B------:R-:W-:Y:S01]  /*4260*/  @!P1 IMAD.MOV.U32 R15, RZ, RZ, R69 ;  /* 0x000000ffff0f9224 */ /* 0x000fe200078e0045 */
[----:B------:R-:W-:Y:S01]  /*4270*/  DMUL R68, R76, R76 ;  /* 0x0000004c4c447228 */ /* 0x000fe20000000000 */
[----:B------:R-:W-:Y:S01]  /*4280*/  @!P1 MOV R2, R0 ;  /* 0x0000000000029202 */ /* 0x000fe20000000f00 */
[----:B------:R-:W-:Y:S01]  /*4290*/  DFMA R64, R28, R62, R64 ;  /* 0x0000003e1c40722b */ /* 0x000fe20000000040 */
[----:B------:R-:W-:Y:S01]  /*42a0*/  @!P1 IMAD.MOV.U32 R3, RZ, RZ, R84 ;  /* 0x000000ffff039224 */ /* 0x000fe200078e0054 */
[----:B------:R-:W-:Y:S01]  /*42b0*/  DADD R76, R26, R66 ;  /* 0x000000001a4c7229 */ /* 0x000fe20000000042 */
[----:B------:R-:W-:Y:S01]  /*42c0*/  @!P1 IMAD.MOV.U32 R4, RZ, RZ, R8 ;  /* 0x000000ffff049224 */ /* 0x000fe200078e0008 */
[----:B------:R-:W-:Y:S02]  /*42d0*/  DSETP.GEU.AND P2, PT, R80, R14, PT ;  /* 0x0000000e5000722a */ /* 0x000fe40003f4e000 */
[----:B------:R-:W-:-:S02]  /*42e0*/  DFMA R68, R78, R78, R68 ;  /* 0x0000004e4e44722b */ /* 0x000fc40000000044 */
[----:B------:R-:W-:Y:S02]  /*42f0*/  DADD R26, R26, R64 ;  /* 0x000000001a1a7229 */ /* 0x000fe40000000040 */
[----:B------:R-:W-:Y:S02]  /*4300*/  DMUL R76, R76, R76 ;  /* 0x0000004c4c4c7228 */ /* 0x000fe40000000000 */
[----:B------:R-:W-:Y:S02]  /*4310*/  DFMA R62, R62, R30, R70 ;  /* 0x0000001e3e3e722b */ /* 0x000fe40000000046 */
[----:B------:R-:W-:Y:S02]  /*4320*/  DFMA R68, R74, R74, R68 ;  /* 0x0000004a4a44722b */ /* 0x000fe40000000044 */
[C---:B------:R-:W-:Y:S02]  /*4330*/  DADD R74, R44.reuse, R24 ;  /* 0x000000002c4a7229 */ /* 0x040fe40000000018 */
[----:B------:R-:W-:Y:S01]  /*4340*/  @!P2 MOV R14, R80 ;  /* 0x00000050000ea202 */ /* 0x000fe20000000f00 */
[----:B------:R-:W-:Y:S01]  /*4350*/  @!P2 IMAD.MOV.U32 R15, RZ, RZ, R81 ;  /* 0x000000ffff0fa224 */ /* 0x000fe200078e0051 */
[----:B------:R-:W-:Y:S01]  /*4360*/  DADD R44, R44, R72 ;  /* 0x000000002c2c7229 */ /* 0x000fe20000000048 */
[----:B------:R-:W-:Y:S01]  /*4370*/  @!P2 MOV R3, R84 ;  /* 0x000000540003a202 */ /* 0x000fe20000000f00 */
[----:B------:R-:W-:Y:S01]  /*4380*/  DMUL R26, R26, R26 ;  /* 0x0000001a1a1a7228 */ /* 0x000fe20000000000 */
[----:B------:R-:W-:Y:S01]  /*4390*/  @!P2 IMAD.MOV.U32 R2, RZ, RZ, R0 ;  /* 0x000000ffff02a224 */ /* 0x000fe200078e0000 */
[----:B------:R-:W-:Y:S01]  /*43a0*/  DFMA R78, R74, R74, R76 ;  /* 0x0000004a4a4e722b */ /* 0x000fe2000000004c */
[----:B------:R-:W-:Y:S01]  /*43b0*/  @!P2 IMAD.MOV.U32 R4, RZ, RZ, R7 ;  /* 0x000000ffff04a224 */ /* 0x000fe200078e0007 */
[----:B------:R-:W-:-:S02]  /*43c0*/  DSETP.GEU.AND P3, PT, R68, R14, PT ;  /* 0x0000000e4400722a */ /* 0x000fc40003f6e000 */
[----:B------:R-:W-:Y:S02]  /*43d0*/  DADD R74, R46, R58 ;  /* 0x000000002e4a7229 */ /* 0x000fe4000000003a */
[----:B------:R-:W-:Y:S02]  /*43e0*/  DADD R76, R48, R66 ;  /* 0x00000000304c7229 */ /* 0x000fe40000000042 */
[----:B------:R-:W-:Y:S02]  /*43f0*/  DFMA R26, R44, R44, R26 ;  /* 0x0000002c2c1a722b */ /* 0x000fe4000000001a */
[----:B------:R-:W-:Y:S02]  /*4400*/  DADD R46, R46, R62 ;  /* 0x000000002e2e7229 */ /* 0x000fe4000000003e */
[----:B------:R-:W-:Y:S02]  /*4410*/  DFMA R74, R74, R74, R78 ;  /* 0x0000004a4a4a722b */ /* 0x000fe4000000004e */
[----:B------:R-:W-:-:S02]  /*4420*/  DADD R78, R50, R24 ;  /* 0x00000000324e7229 */ /* 0x000fc40000000018 */
[----:B------:R-:W-:Y:S01]  /*4430*/  @!P3 IMAD.MOV.U32 R14, RZ, RZ, R68 ;  /* 0x000000ffff0eb224 */ /* 0x000fe200078e0044 */
[----:B------:R-:W-:Y:S01]  /*4440*/  @!P3 MOV R15, R69 ;  /* 0x00000045000fb202 */ /* 0x000fe20000000f00 */
[----:B------:R-:W-:Y:S01]  /*4450*/  DMUL R76, R76, R76 ;  /* 0x0000004c4c4c7228 */ /* 0x000fe20000000000 */
[----:B------:R-:W-:Y:S01]  /*4460*/  @!P3 MOV R3, R84 ;  /* 0x000000540003b202 */ /* 0x000fe20000000f00 */
[----:B------:R-:W-:Y:S01]  /*4470*/  DADD R68, R52, R66 ;  /* 0x0000000034447229 */ /* 0x000fe20000000042 */
[----:B------:R-:W-:Y:S01]  /*4480*/  @!P3 IMAD.MOV.U32 R2, RZ, RZ, R0 ;  /* 0x000000ffff02b224 */ /* 0x000fe200078e0000 */
[----:B------:R-:W-:Y:S01]  /*4490*/  DADD R24, R56, R24 ;  /* 0x0000000038187229 */ /* 0x000fe20000000018 */
[----:B------:R-:W-:Y:S01]  /*44a0*/  @!P3 IMAD.MOV.U32 R4, RZ, RZ, R5 ;  /* 0x000000ffff04b224 */ /* 0x000fe200078e0005 */
[----:B------:R-:W-:Y:S02]  /*44b0*/  DSETP.GEU.AND P4, PT, R74, R14, PT ;  /* 0x0000000e4a00722a */ /* 0x000fe40003f8e000 */
[----:B------:R-:W-:-:S02]  /*44c0*/  DFMA R78, R78, R78, R76 ;  /* 0x0000004e4e4e722b */ /* 0x000fc4000000004c */
[----:B------:R-:W-:Y:S02]  /*44d0*/  DADD R76, R54, R58 ;  /* 0x00000000364c7229 */ /* 0x000fe4000000003a */
[----:B------:R-:W-:Y:S02]  /*44e0*/  DMUL R68, R68, R68 ;  /* 0x0000004444447228 */ /* 0x000fe40000000000 */
[----:B------:R-:W-:Y:S02]  /*44f0*/  DADD R48, R48, R64 ;  /* 0x0000000030307229 */ /* 0x000fe40000000040 */
[----:B------:R-:W-:Y:S02]  /*4500*/  DFMA R26, R46, R46, R26 ;  /* 0x0000002e2e1a722b */ /* 0x000fe4000000001a */
[----:B------:R-:W-:Y:S02]  /*4510*/  DFMA R66, R76, R76, R78 ;  /* 0x0000004c4c42722b */ /* 0x000fe4000000004e */
[----:B------:R-:W-:Y:S01]  /*4520*/  @!P4 IMAD.MOV.U32 R14, RZ, RZ, R74 ;  /* 0x000000ffff0ec224 */ /* 0x000fe200078e004a */
[----:B------:R-:W-:Y:S01]  /*4530*/  DFMA R68, R24, R24, R68 ;  /* 0x000000181844722b */ /* 0x000fe20000000044 */
[----:B------:R-:W-:Y:S01]  /*4540*/  @!P4 IMAD.MOV.U32 R15, RZ, RZ, R75 ;  /* 0x000000ffff0fc224 */ /* 0x000fe200078e004b */
[----:B------:R-:W-:Y:S01]  /*4550*/  DADD R24, R60, R58 ;  /* 0x000000003c187229 */ /* 0x000fe2000000003a */
[----:B------:R-:W-:Y:S01]  /*4560*/  @!P4 IMAD.MOV.U32 R2, RZ, RZ, R0 ;  /* 0x000000ffff02c224 */ /* 0x000fe200078e0000 */
[----:B------:R-:W-:Y:S01]  /*4570*/  DADD R50, R50, R72 ;  /* 0x0000000032327229 */ /* 0x000fe20000000048 */
[----:B------:R-:W-:Y:S01]  /*4580*/  @!P4 MOV R3, R9 ;  /* 0x000000090003c202 */ /* 0x000fe20000000f00 */
[----:B------:R-:W-:Y:S01]  /*4590*/  DMUL R48, R48, R48 ;  /* 0x0000003030307228 */ /* 0x000fe20000000000 */
[----:B------:R-:W-:Y:S01]  /*45a0*/  @!P4 IMAD.MOV.U32 R4, RZ, RZ, R8 ;  /* 0x000000ffff04c224 */ /* 0x000fe200078e0008 */
[----:B------:R-:W-:-:S02]  /*45b0*/  DSETP.GEU.AND P5, PT, R66, R14, PT ;  /* 0x0000000e4200722a */ /* 0x000fc40003fae000 */
[----:B------:R-:W-:Y:S02]  /*45c0*/  DFMA R24, R24, R24, R68 ;  /* 0x000000181818722b */ /* 0x000fe40000000044 */
[----:B------:R-:W-:Y:S02]  /*45d0*/  DADD R54, R54, R62 ;  /* 0x0000000036367229 */ /* 0x000fe4000000003e */
[----:B------:R-:W-:Y:S02]  /*45e0*/  DFMA R48, R50, R50, R48 ;  /* 0x000000323230722b */ /* 0x000fe40000000030 */
[----:B------:R-:W-:Y:S02]  /*45f0*/  DADD R52, R52, R64 ;  /* 0x0000000034347229 */ /* 0x000fe40000000040 */
[----:B------:R-:W-:Y:S02]  /*4600*/  DADD R56, R56, R72 ;  /* 0x0000000038387229 */ /* 0x000fe40000000048 */
[----:B------:R-:W-:-:S02]  /*4610*/  DADD R60, R60, R62 ;  /* 0x000000003c3c7229 */ /* 0x000fc4000000003e */
[----:B------:R-:W-:Y:S01]  /*4620*/  @!P5 MOV R14, R66 ;  /* 0x00000042000ed202 */ /* 0x000fe20000000f00 */
[----:B------:R-:W-:Y:S01]  /*4630*/  @!P5 IMAD.MOV.U32 R15, RZ, RZ, R67 ;  /* 0x000000ffff0fd224 */ /* 0x000fe200078e0043 */
[----:B------:R-:W-:Y:S01]  /*4640*/  DFMA R48, R54, R54, R48 ;  /* 0x000000363630722b */ /* 0x000fe20000000030 */
[----:B------:R-:W-:Y:S01]  /*4650*/  @!P5 IMAD.MOV.U32 R2, RZ, RZ, R0 ;  /* 0x000000ffff02d224 */ /* 0x000fe200078e0000 */
[----:B------:R-:W-:Y:S01]  /*4660*/  DMUL R52, R52, R52 ;  /* 0x0000003434347228 */ /* 0x000fe20000000000 */
[----:B------:R-:W-:Y:S01]  /*4670*/  @!P5 MOV R3, R9 ;  /* 0x000000090003d202 */ /* 0x000fe20000000f00 */
[----:B------:R-:W-:Y:S01]  /*4680*/  @!P5 IMAD.MOV.U32 R4, RZ, RZ, R7 ;  /* 0x000000ffff04d224 */ /* 0x000fe200078e0007 */
[----:B------:R-:W-:-:S05]  /*4690*/  DSETP.GEU.AND P6, PT, R24, R14, PT ;  /* 0x0000000e1800722a */ /* 0x000fca0003fce000 */
[----:B------:R-:W-:-:S08]  /*46a0*/  DFMA R52, R56, R56, R52 ;  /* 0x000000383834722b */ /* 0x000fd00000000034 */
[----:B------:R-:W-:Y:S01]  /*46b0*/  DFMA R52, R60, R60, R52 ;  /* 0x0000003c3c34722b */ /* 0x000fe20000000034 */
[----:B------:R-:W-:Y:S01]  /*46c0*/  @!P6 IMAD.MOV.U32 R14, RZ, RZ, R24 ;  /* 0x000000ffff0ee224 */ /* 0x000fe200078e0018 */
[----:B------:R-:W-:Y:S01]  /*46d0*/  @!P6 MOV R15, R25 ;  /* 0x00000019000fe202 */ /* 0x000fe20000000f00 */
[----:B------:R-:W-:Y:S01]  /*46e0*/  @!P6 IMAD.MOV.U32 R2, RZ, RZ, R0 ;  /* 0x000000ffff02e224 */ /* 0x000fe200078e0000 */
[----:B------:R-:W-:Y:S01]  /*46f0*/  @!P6 MOV R3, R9 ;  /* 0x000000090003e202 */ /* 0x000fe20000000f00 */
[----:B------:R-:W-:-:S03]  /*4700*/  @!P6 IMAD.MOV.U32 R4, RZ, RZ, R5 ;  /* 0x000000ffff04e224 */ /* 0x000fc600078e0005 */
[----:B------:R-:W-:-:S14]  /*4710*/  DSETP.GEU.AND P0, PT, R26, R14, PT ;  /* 0x0000000e1a00722a */ /* 0x000fdc0003f0e000 */
[----:B------:R-:W-:Y:S01]  /*4720*/  @!P0 IMAD.MOV.U32 R14, RZ, RZ, R26 ;  /* 0x000000ffff0e8224 */ /* 0x000fe200078e001a */
[----:B------:R-:W-:Y:S01]  /*4730*/  @!P0 MOV R3, R6 ;  /* 0x0000000600038202 */ /* 0x000fe20000000f00 */
[----:B------:R-:W-:Y:S02]  /*4740*/  @!P0 IMAD.MOV.U32 R15, RZ, RZ, R27 ;  /* 0x000000ffff0f8224 */ /* 0x000fe400078e001b */
[----:B------:R-:W-:Y:S02]  /*4750*/  @!P0 IMAD.MOV.U32 R2, RZ, RZ, R0 ;  /* 0x000000ffff028224 */ /* 0x000fe400078e0000 */
[----:B------:R-:W-:Y:S02]  /*4760*/  @!P0 IMAD.MOV.U32 R4, RZ, RZ, R8 ;  /* 0x000000ffff048224 */ /* 0x000fe400078e0008 */
[----:B------:R-:W-:-:S14]  /*4770*/  DSETP.GEU.AND P1, PT, R48, R14, PT ;  /* 0x0000000e3000722a */ /* 0x000fdc0003f2e000 */
        /* <DEDUP_REMOVED lines=8> */
[----:B------:R-:W-:-:S07]  /*4800*/  @!P2 IMAD.MOV.U32 R4, RZ, RZ, R5 ;  /* 0x000000ffff04a224 */ /* 0x000fce00078e0005 */
.L_x_144:
[----:B------:R-:W0:Y:S08]  /*4810*/  I2F.F64 R8, R3 ;  /* 0x0000000300087312 */ /* 0x000e300000201c00 */
[----:B------:R-:W1:Y:S01]  /*4820*/  I2F.F64 R6, R2 ;  /* 0x0000000200067312 */ /* 0x000e620000201c00 */
[----:B0-----:R-:W-:-:S07]  /*4830*/  DADD R8, R20, -R8 ;  /* 0x0000000014087229 */ /* 0x001fce0000000808 */
[----:B------:R-:W0:Y:S01]  /*4840*/  I2F.F64 R14, R4 ;  /* 0x00000004000e7312 */ /* 0x000e220000201c00 */
[----:B-1----:R-:W-:Y:S02]  /*4850*/  DADD R6, R18, -R6 ;  /* 0x0000000012067229 */ /* 0x002fe40000000806 */
[-C--:B------:R-:W-:Y:S01]  /*4860*/  DMUL R28, R28, R8.reuse ;  /* 0x000000081c1c7228 */ /* 0x080fe20000000000 */
[----:B------:R-:W1:Y:S01]  /*4870*/  LDC.64 R18, c[0x0][0x3a0] ;  /* 0x0000e800ff127b82 */ /* 0x000e620000000a00 */
[----:B------:R-:W-:Y:S02]  /*4880*/  DMUL R34, R34, R8 ;  /* 0x0000000822227228 */ /* 0x000fe40000000000 */
[----:B------:R-:W-:Y:S02]  /*4890*/  DMUL R8, R8, R30 ;  /* 0x0000001e08087228 */ /* 0x000fe40000000000 */
[----:B0-----:R-:W-:Y:S02]  /*48a0*/  DADD R14, R22, -R14 ;  /* 0x00000000160e7229 */ /* 0x001fe4000000080e */
[----:B------:R-:W-:-:S02]  /*48b0*/  DFMA R28, R6, R38, R28 ;  /* 0x00000026061c722b */ /* 0x000fc4000000001c */
[----:B------:R-:W-:Y:S02]  /*48c0*/  DFMA R34, R36, R6, R34 ;  /* 0x000000062422722b */ /* 0x000fe40000000022 */
[----:B------:R-:W-:-:S04]  /*48d0*/  DFMA R8, R6, R32, R8 ;  /* 0x000000200608722b */ /* 0x000fc80000000008 */
[----:B------:R-:W-:Y:S02]  /*48e0*/  DFMA R28, R14, R42, R28 ;  /* 0x0000002a0e1c722b */ /* 0x000fe4000000001c */
[----:B------:R-:W-:Y:S02]  /*48f0*/  DFMA R34, R40, R14, R34 ;  /* 0x0000000e2822722b */ /* 0x000fe40000000022 */
[----:B------:R-:W-:-:S04]  /*4900*/  DFMA R16, R14, R16, R8 ;  /* 0x000000100e10722b */ /* 0x000fc80000000008 */
[----:B------:R-:W-:-:S08]  /*4910*/  DMUL R6, R28, R28 ;  /* 0x0000001c1c067228 */ /* 0x000fd00000000000 */
[----:B------:R-:W-:-:S08]  /*4920*/  DFMA R6, R34, R34, R6 ;  /* 0x000000222206722b */ /* 0x000fd00000000006 */
[----:B------:R-:W-:Y:S02]  /*4930*/  DFMA R20, R16, R16, R6 ;  /* 0x000000101014722b */ /* 0x000fe40000000006 */
[----:B-1----:R-:W-:-:S06]  /*4940*/  DMUL R6, R18, R18 ;  /* 0x0000001212067228 */ /* 0x002fcc0000000000 */
[----:B------:R-:W-:-:S06]  /*4950*/  DSETP.GT.AND P0, PT, R20, RZ, PT ;  /* 0x000000ff1400722a */ /* 0x000fcc0003f04000 */
[----:B------:R-:W-:-:S14]  /*4960*/  DSETP.GEU.OR P0, PT, R20, R6, !P0 ;  /* 0x000000061400722a */ /* 0x000fdc000470e400 */
        /* <DEDUP_REMOVED lines=9> */
[----:B------:R-:W-:Y:S01]  /*4a00*/  MOV R15, UR7 ;  /* 0x00000007000f7c02 */ /* 0x000fe20008000f00 */
[----:B------:R-:W-:-:S03]  /*4a10*/  IMAD.U32 R14, RZ, RZ, UR6 ;  /* 0x00000006ff0e7e24 */ /* 0x000fc6000f8e00ff */
[----:B------:R-:W-:Y:S01]  /*4a20*/  IMAD.U32 R15, RZ, RZ, UR4 ;  /* 0x00000004ff0f7e24 */ /* 0x000fe2000f8e00ff */
[----:B------:R-:W2:Y:S01]  /*4a30*/  LDCU.64 UR6, c[0x0][0x3b0] ;  /* 0x00007600ff0677ac */ /* 0x000ea20008000a00 */
[----:B0-----:R-:W-:-:S13]  /*4a40*/  ISETP.EQ.U32.AND P0, PT, R19, R0, PT ;  /* 0x000000001300720c */ /* 0x001fda0003f02070 */
[----:B-1----:R-:W3:Y:S01]  /*4a50*/  @P0 ATOMG.E.ADD.64.STRONG.GPU PT, R14, desc[UR10][R8.64], R14 ;  /* 0x8000000e080e09a8 */ /* 0x002ee200081ef50a */
[----:B------:R-:W-:Y:S01]  /*4a60*/  UMOV UR4, URZ ;  /* 0x000000ff00047c82 */ /* 0x000fe20008000000 */
[----:B------:R-:W0:Y:S02]  /*4a70*/  S2R R0, SR_LTMASK ;  /* 0x0000000000007919 */ /* 0x000e240000003900 */
[----:B0-----:R-:W-:Y:S01]  /*4a80*/  LOP3.LUT R0, R0, UR5, RZ, 0xc0, !PT ;  /* 0x0000000500007c12 */ /* 0x001fe2000f8ec0ff */
[----:B------:R-:W0:Y:S03]  /*4a90*/  LDCU.U8 UR5, c[0x0][0x3d0] ;  /* 0x00007a00ff0577ac */ /* 0x000e260008000000 */
[----:B------:R-:W1:Y:S01]  /*4aa0*/  POPC R5, R0 ;  /* 0x0000000000057309 */ /* 0x000e620000000000 */
[----:B0-----:R-:W-:Y:S01]  /*4ab0*/  UPRMT UR5, UR5, 0x8880, URZ ;  /* 0x0000888005057896 */ /* 0x001fe200080000ff */
[----:B---3--:R-:W-:Y:S04]  /*4ac0*/  SHFL.IDX PT, R6, R14, R19, 0x1f ;  /* 0x00001f130e067589 */ /* 0x008fe800000e0000 */
[----:B------:R-:W1:Y:S02]  /*4ad0*/  SHFL.IDX PT, R7, R15, R19, 0x1f ;  /* 0x00001f130f077589 */ /* 0x000e6400000e0000 */
[----:B-1----:R-:W-:-:S04]  /*4ae0*/  IMAD.WIDE.U32 R6, R5, 0x1, R6 ;  /* 0x0000000105067825 */ /* 0x002fc800078e0006 */
[----:B------:R-:W-:Y:S01]  /*4af0*/  VIADD R5, R7, UR4 ;  /* 0x0000000407057c36 */ /* 0x000fe20008000000 */
[C---:B--2---:R-:W-:Y:S01]  /*4b00*/  LEA R8, P0, R6.reuse, UR6, 0x4 ;  /* 0x0000000606087c11 */ /* 0x044fe2000f8020ff */
[----:B------:R-:W-:Y:S02]  /*4b10*/  UMOV UR4, UR5 ;  /* 0x0000000500047c82 */ /* 0x000fe40008000000 */
[----:B------:R-:W-:Y:S01]  /*4b20*/  UISETP.NE.AND UP0, UPT, UR4, URZ, UPT ;  /* 0x000000ff0400728c */ /* 0x000fe2000bf05270 */
[----:B------:R-:W-:-:S05]  /*4b30*/  LEA.HI.X R9, R6, UR7, R5, 0x4, P0 ;  /* 0x0000000706097c11 */ /* 0x000fca00080f2405 */
        /* <DEDUP_REMOVED lines=13> */
.L_x_145:
[----:B------:R-:W2:Y:S02]  /*4c10*/  LDCU.S8 UR4, c[0x0][0x3d2] ;  /* 0x00007a40ff0477ac */ /* 0x000ea40008000200 */
[----:B--2---:R-:W-:-:S09]  /*4c20*/  UISETP.NE.AND UP0, UPT, UR4, URZ, UPT ;  /* 0x000000ff0400728c */ /* 0x004fd2000bf05270 */
[----:B------:R-:W-:Y:S05]  /*4c30*/  BRA.U !UP0, `(.L_x_146) ;  /* 0x00000001081c7547 */ /* 0x000fea000b800000 */
[----:B-1----:R-:W1:Y:S01]  /*4c40*/  LDC.64 R2, c[0x0][0x3c8] ;  /* 0x0000f200ff027b82 */ /* 0x002e620000000a00 */
[----:B0-----:R-:W-:Y:S02]  /*4c50*/  IMAD R9, R5, 0x18, RZ ;  /* 0x0000001805097824 */ /* 0x001fe400078e02ff */
[----:B-1----:R-:W-:-:S04]  /*4c60*/  IMAD.WIDE.U32 R2, R6, 0x18, R2 ;  /* 0x0000001806027825 */ /* 0x002fc800078e0002 */
[----:B------:R-:W-:-:S05]  /*4c70*/  IMAD.IADD R3, R3, 0x1, R9 ;  /* 0x0000000103037824 */ /* 0x000fca00078e0209 */
[----:B------:R2:W-:Y:S04]  /*4c80*/  STG.E.64 desc[UR10][R2.64], R34 ;  /* 0x0000002202007986 */ /* 0x0005e8000c101b0a */
[----:B------:R2:W-:Y:S04]  /*4c90*/  STG.E.64 desc[UR10][R2.64+0x8], R28 ;  /* 0x0000081c02007986 */ /* 0x0005e8000c101b0a */
[----:B------:R2:W-:Y:S02]  /*4ca0*/  STG.E.64 desc[UR10][R2.64+0x10], R16 ;  /* 0x0000101002007986 */ /* 0x0005e4000c101b0a */
.L_x_146:
[----:B------:R-:W3:Y:S02]  /*4cb0*/  LDCU.S8 UR4, c[0x0][0x3d1] ;  /* 0x00007a20ff0477ac */ /* 0x000ee40008000200 */
[----:B---3--:R-:W-:-:S13]  /*4cc0*/  ISETP.NE.AND P0, PT, RZ, UR4, PT ;  /* 0x00000004ff007c0c */ /* 0x008fda000bf05270 */
[----:B------:R-:W-:Y:S05]  /*4cd0*/  @!P0 EXIT ;  /* 0x000000000000894d */ /* 0x000fea0003800000 */
[----:B-12---:R-:W1:Y:S01]  /*4ce0*/  MUFU.RSQ64H R3, R21 ;  /* 0x0000001500037308 */ /* 0x006e620000001c00 */
[----:B------:R-:W-:Y:S01]  /*4cf0*/  IADD3 R2, PT, PT, R21, -0x3500000, RZ ;  /* 0xfcb0000015027810 */ /* 0x000fe20007ffe0ff */
[----:B0-----:R-:W-:Y:S01]  /*4d00*/  IMAD.MOV.U32 R10, RZ, RZ, 0x0 ;  /* 0x00000000ff0a7424 */ /* 0x001fe200078e00ff */
[----:B------:R-:W-:Y:S01]  /*4d10*/  MOV R11, 0x3fd80000 ;  /* 0x3fd80000000b7802 */ /* 0x000fe20000000f00 */
[----:B------:R-:W-:Y:S01]  /*4d20*/  BSSY.RECONVERGENT B0, `(.L_x_147) ;  /* 0x0000016000007945 */ /* 0x000fe20003800200 */
[----:B------:R-:W-:Y:S02]  /*4d30*/  ISETP.GE.U32.AND P0, PT, R2, 0x7ca00000, PT ;  /* 0x7ca000000200780c */ /* 0x000fe40003f06070 */
[----:B-1----:R-:W-:-:S08]  /*4d40*/  DMUL R8, R2, R2 ;  /* 0x0000000202087228 */ /* 0x002fd00000000000 */
        /* <DEDUP_REMOVED lines=17> */
[----:B------:R-:W-:Y:S01]  /*4e60*/  MOV R8, R22 ;  /* 0x0000001600087202 */ /* 0x000fe20000000f00 */
[----:B------:R-:W-:-:S07]  /*4e70*/  IMAD.MOV.U32 R9, RZ, RZ, R23 ;  /* 0x000000ffff097224 */ /* 0x000fce00078e0017 */
.L_x_148:
[----:B------:R-:W-:Y:S05]  /*4e80*/  BSYNC.RECONVERGENT B0 ;  /* 0x0000000000007941 */ /* 0x000fea0003800200 */
.L_x_147:
[----:B------:R-:W0:Y:S02]  /*4e90*/  LDCU.64 UR4, c[0x0][0x3c0] ;  /* 0x00007800ff0477ac */ /* 0x000e240008000a00 */
[----:B0-----:R-:W-:-:S04]  /*4ea0*/  LEA R2, P0, R6, UR4, 0x3 ;  /* 0x0000000406027c11 */ /* 0x001fc8000f8018ff */
[----:B------:R-:W-:-:S05]  /*4eb0*/  LEA.HI.X R3, R6, UR5, R5, 0x3, P0 ;  /* 0x0000000506037c11 */ /* 0x000fca00080f1c05 */
[----:B------:R-:W-:Y:S01]  /*4ec0*/  STG.E.64 desc[UR10][R2.64], R8 ;  /* 0x0000000802007986 */ /* 0x000fe2000c101b0a */
[----:B------:R-:W-:Y:S05]  /*4ed0*/  EXIT ;  /* 0x000000000000794d */ /* 0x000fea0003800000 */
        .weak           $__internal_9_$__cuda_sm20_dblrcp_rn_slowpath_v3
        .type           $__internal_9_$__cuda_sm20_dblrcp_rn_slowpath_v3,@function
        .size           $__internal_9_$__cuda_sm20_dblrcp_rn_slowpath_v3,($__internal_10_$__cuda_sm20_div_rn_f64_full - $__internal_9_$__cuda_sm20_dblrcp_rn_slowpath_v3)
$__internal_9_$__cuda_sm20_dblrcp_rn_slowpath_v3:
[----:B------:R-:W-:-:S14]  /*4ee0*/  DSETP.GTU.AND P0, PT, |R28|, +INF , PT ;  /* 0x7ff000001c00742a */ /* 0x000fdc0003f0c200 */
[----:B------:R-:W-:Y:S05]  /*4ef0*/  @P0 BRA `(.L_x_149) ;  /* 0x00000000007c0947 */ /* 0x000fea0003800000 */
[----:B------:R-:W-:-:S04]  /*4f00*/  LOP3.LUT R33, R29, 0x7fffffff, RZ, 0xc0, !PT ;  /* 0x7fffffff1d217812 */ /* 0x000fc800078ec0ff */
[----:B------:R-:W-:-:S04]  /*4f10*/  IADD3 R30, PT, PT, R33, -0x1, RZ ;  /* 0xffffffff211e7810 */ /* 0x000fc80007ffe0ff */
[----:B------:R-:W-:-:S13]  /*4f20*/  ISETP.GE.U32.AND P0, PT, R30, 0x7fefffff, PT ;  /* 0x7fefffff1e00780c */ /* 0x000fda0003f06070 */
[----:B------:R-:W-:Y:S01]  /*4f30*/  @P0 LOP3.LUT R31, R29, 0x7ff00000, RZ, 0x3c, !PT ;  /* 0x7ff000001d1f0812 */ /* 0x000fe200078e3cff */
[----:B------:R-:W-:Y:S01]  /*4f40*/  @P0 IMAD.MOV.U32 R30, RZ, RZ, RZ ;  /* 0x000000ffff1e0224 */ /* 0x000fe200078e00ff */
[----:B------:R-:W-:Y:S06]  /*4f50*/  @P0 BRA `(.L_x_150) ;  /* 0x00000000006c0947 */ /* 0x000fec0003800000 */
[----:B------:R-:W-:-:S13]  /*4f60*/  ISETP.GE.U32.AND P0, PT, R33, 0x1000001, PT ;  /* 0x010000012100780c */ /* 0x000fda0003f06070 */
[----:B------:R-:W-:Y:S05]  /*4f70*/  @!P0 BRA `(.L_x_151) ;  /* 0x0000000000348947 */ /* 0x000fea0003800000 */
[----:B------:R-:W-:Y:S01]  /*4f80*/  IADD3 R31, PT, PT, R29, -0x3fe00000, RZ ;  /* 0xc02000001d1f7810 */ /* 0x000fe20007ffe0ff */
[----:B------:R-:W-:-:S03]  /*4f90*/  IMAD.MOV.U32 R30, RZ, RZ, R28 ;  /* 0x000000ffff1e7224 */ /* 0x000fc600078e001c */
[----:B------:R-:W0:Y:S03]  /*4fa0*/  MUFU.RCP64H R33, R31 ;  /* 0x0000001f00217308 */ /* 0x000e260000001800 */
        /* <DEDUP_REMOVED lines=10> */
.L_x_151:
[----:B------:R-:W-:Y:S01]  /*5050*/  DMUL R28, R28, 8.11296384146066816958e+31 ;  /* 0x469000001c1c7828 */ /* 0x000fe20000000000 */
[----:B------:R-:W-:-:S05]  /*5060*/  MOV R30, R32 ;  /* 0x00000020001e7202 */ /* 0x000fca0000000f00 */
        /* <DEDUP_REMOVED lines=8> */
.L_x_149:
[----:B------:R-:W-:Y:S01]  /*50f0*/  LOP3.LUT R31, R29, 0x80000, RZ, 0xfc, !PT ;  /* 0x000800001d1f7812 */ /* 0x000fe200078efcff */
[----:B------:R-:W-:-:S07]  /*5100*/  IMAD.MOV.U32 R30, RZ, RZ, R28 ;  /* 0x000000ffff1e7224 */ /* 0x000fce00078e001c */
.L_x_150:
[----:B------:R-:W-:Y:S01]  /*5110*/  MOV R28, R36 ;  /* 0x00000024001c7202 */ /* 0x000fe20000000f00 */
[----:B------:R-:W-:Y:S01]  /*5120*/  IMAD.MOV.U32 R29, RZ, RZ, 0x0 ;  /* 0x00000000ff1d7424 */ /* 0x000fe200078e00ff */
[----:B------:R-:W-:Y:S01]  /*5130*/  MOV R32, R30 ;  /* 0x0000001e00207202 */ /* 0x000fe20000000f00 */
[----:B------:R-:W-:Y:S02]  /*5140*/  IMAD.MOV.U32 R33, RZ, RZ, R31 ;  /* 0x000000ffff217224 */ /* 0x000fe400078e001f */
[----:B------:R-:W-:Y:S05]  /*5150*/  RET.REL.NODEC R28 `(_Z32compute_mic_neighbours_half_implPKdS0_PKbmdPmS3_PiPdS5_bbb) ;  /* 0xffffffac1ca87950 */ /* 0x000fea0003c3ffff */
        .weak           $__internal_10_$__cuda_sm20_div_rn_f64_full
        .type           $__internal_10_$__cuda_sm20_div_rn_f64_full,@function
        .size           $__internal_10_$__cuda_sm20_div_rn_f64_full,($__internal_11_$__cuda_sm20_dsqrt_rn_f64_mediumpath_v1 - $__internal_10_$__cuda_sm20_div_rn_f64_full)
$__internal_10_$__cuda_sm20_div_rn_f64_full:
[C---:B------:R-:W-:Y:S01]  /*5160*/  FSETP.GEU.AND P0, PT, |R23|.reuse, 1.469367938527859385e-39, PT ;  /* 0x001000001700780b */ /* 0x040fe20003f0e200 */
[----:B------:R-:W-:Y:S01]  /*5170*/  IMAD.MOV.U32 R30, RZ, RZ, 0x1 ;  /* 0x00000001ff1e7424 */ /* 0x000fe200078e00ff */
[----:B------:R-:W-:Y:S01]  /*5180*/  LOP3.LUT R24, R23, 0x800fffff, RZ, 0xc0, !PT ;  /* 0x800fffff17187812 */ /* 0x000fe200078ec0ff */
[----:B------:R-:W-:Y:S01]  /*5190*/  BSSY.RECONVERGENT B1, `(.L_x_152) ;  /* 0x0000054000017945 */ /* 0x000fe20003800200 */
[C---:B------:R-:W-:Y:S02]  /*51a0*/  FSETP.GEU.AND P2, PT, |R29|.reuse, 1.469367938527859385e-39, PT ;  /* 0x001000001d00780b */ /* 0x040fe40003f4e200 */
[----:B------:R-:W-:Y:S02]  /*51b0*/  LOP3.LUT R25, R24, 0x3ff00000, RZ, 0xfc, !PT ;  /* 0x3ff0000018197812 */ /* 0x000fe400078efcff */
[----:B------:R-:W-:Y:S02]  /*51c0*/  MOV R24, R22 ;  /* 0x0000001600187202 */ /* 0x000fe40000000f00 */
[----:B------:R-:W-:-:S02]  /*51d0*/  LOP3.LUT R41, R29, 0x7ff00000, RZ, 0xc0, !PT ;  /* 0x7ff000001d297812 */ /* 0x000fc400078ec0ff */
[----:B------:R-:W-:Y:S01]  /*51e0*/  LOP3.LUT R38, R23, 0x7ff00000, RZ, 0xc0, !PT ;  /* 0x7ff0000017267812 */ /* 0x000fe200078ec0ff */
[----:B------:R-:W-:Y:S01]  /*51f0*/  @!P0 DMUL R24, R22, 8.98846567431157953865e+307 ;  /* 0x7fe0000016188828 */ /* 0x000fe20000000000 */
[----:B------:R-:W-:Y:S02]  /*5200*/  MOV R27, 0x1ca00000 ;  /* 0x1ca00000001b7802 */ /* 0x000fe40000000f00 */
[----:B------:R-:W-:Y:S02]  /*5210*/  ISETP.GE.U32.AND P1, PT, R41, R38, PT ;  /* 0x000000262900720c */ /* 0x000fe40003f26070 */
[----:B------:R-:W-:Y:S01]  /*5220*/  @!P2 LOP3.LUT R34, R23, 0x7ff00000, RZ, 0xc0, !PT ;  /* 0x7ff000001722a812 */ /* 0x000fe200078ec0ff */
[----:B------:R-:W0:Y:S01]  /*5230*/  MUFU.RCP64H R31, R25 ;  /* 0x00000019001f7308 */ /* 0x000e220000001800 */
[----:B------:R-:W-:Y:S02]  /*5240*/  SEL R37, R27, 0x63400000, !P1 ;  /* 0x634000001b257807 */ /* 0x000fe40004800000 */
[----:B------:R-:W-:-:S02]  /*5250*/  @!P2 ISETP.GE.U32.AND P3, PT, R41, R34, PT ;  /* 0x000000222900a20c */ /* 0x000fc40003f66070 */
[----:B------:R-:W-:Y:S02]  /*5260*/  @!P0 LOP3.LUT R38, R25, 0x7ff00000, RZ, 0xc0, !PT ;  /* 0x7ff0000019268812 */ /* 0x000fe400078ec0ff */
[----:B------:R-:W-:-:S03]  /*5270*/  @!P2 SEL R39, R27, 0x63400000, !P3 ;  /* 0x634000001b27a807 */ /* 0x000fc60005800000 */
[----:B------:R-:W-:Y:S01]  /*5280*/  VIADD R42, R38, 0xffffffff ;  /* 0xffffffff262a7836 */ /* 0x000fe20000000000 */
[----:B------:R-:W-:Y:S01]  /*5290*/  @!P2 LOP3.LUT R39, R39, 0x80000000, R29, 0xf8, !PT ;  /* 0x800000002727a812 */ /* 0x000fe200078ef81d */
[----:B0-----:R-:W-:-:S08]  /*52a0*/  DFMA R32, R30, -R24, 1 ;  /* 0x3ff000001e20742b */ /* 0x001fd00000000818 */
[----:B------:R-:W-:-:S08]  /*52b0*/  DFMA R32, R32, R32, R32 ;  /* 0x000000202020722b */ /* 0x000fd00000000020 */
[----:B------:R-:W-:Y:S01]  /*52c0*/  DFMA R34, R30, R32, R30 ;  /* 0x000000201e22722b */ /* 0x000fe2000000001e */
[----:B------:R-:W-:Y:S01]  /*52d0*/  LOP3.LUT R31, R37, 0x800fffff, R29, 0xf8, !PT ;  /* 0x800fffff251f7812 */ /* 0x000fe200078ef81d */
[----:B------:R-:W-:Y:S01]  /*52e0*/  IMAD.MOV.U32 R30, RZ, RZ, R28 ;  /* 0x000000ffff1e7224 */ /* 0x000fe200078e001c */
[----:B------:R-:W-:Y:S01]  /*52f0*/  @!P2 LOP3.LUT R33, R39, 0x100000, RZ, 0xfc, !PT ;  /* 0x001000002721a812 */ /* 0x000fe200078efcff */
[----:B------:R-:W-:Y:S01]  /*5300*/  IMAD.MOV.U32 R39, RZ, RZ, R41 ;  /* 0x000000ffff277224 */ /* 0x000fe200078e0029 */
[----:B------:R-:W-:-:S03]  /*5310*/  @!P2 MOV R32, RZ ;  /* 0x000000ff0020a202 */ /* 0x000fc60000000f00 */
[----:B------:R-:W-:-:S03]  /*5320*/  DFMA R36, R34, -R24, 1 ;  /* 0x3ff000002224742b */ /* 0x000fc60000000818 */
[----:B------:R-:W-:-:S05]  /*5330*/  @!P2 DFMA R30, R30, 2, -R32 ;  /* 0x400000001e1ea82b */ /* 0x000fca0000000820 */
[----:B------:R-:W-:-:S05]  /*5340*/  DFMA R36, R34, R36, R34 ;  /* 0x000000242224722b */ /* 0x000fca0000000022 */
[----:B------:R-:W-:-:S03]  /*5350*/  @!P2 LOP3.LUT R39, R31, 0x7ff00000, RZ, 0xc0, !PT ;  /* 0x7ff000001f27a812 */ /* 0x000fc600078ec0ff */
[----:B------:R-:W-:Y:S01]  /*5360*/  DMUL R32, R36, R30 ;  /* 0x0000001e24207228 */ /* 0x000fe20000000000 */
[----:B------:R-:W-:-:S04]  /*5370*/  IADD3 R40, PT, PT, R39, -0x1, RZ ;  /* 0xffffffff27287810 */ /* 0x000fc80007ffe0ff */
        /* <DEDUP_REMOVED lines=9> */
[----:B------:R-:W-:-:S04]  /*5410*/  SEL R27, R27, 0x63400000, !P0 ;  /* 0x634000001b1b7807 */ /* 0x000fc80004000000 */
[----:B------:R-:W-:Y:S02]  /*5420*/  IADD3 R36, PT, PT, -R27, R28, RZ ;  /* 0x0000001c1b247210 */ /* 0x000fe40007ffe1ff */
[----:B------:R-:W-:-:S03]  /*5430*/  MOV R28, RZ ;  /* 0x000000ff001c7202 */ /* 0x000fc60000000f00 */
        /* <DEDUP_REMOVED lines=10> */
[----:B------:R-:W-:Y:S01]  /*54e0*/  IADD3 R23, PT, PT, -R36, RZ, RZ ;  /* 0x000000ff24177210 */ /* 0x000fe20007ffe1ff */
[----:B------:R-:W-:Y:S01]  /*54f0*/  IMAD.MOV.U32 R22, RZ, RZ, RZ ;  /* 0x000000ffff167224 */ /* 0x000fe200078e00ff */
[----:B------:R-:W-:-:S05]  /*5500*/  DMUL.RP R28, R32, R28 ;  /* 0x0000001c201c7228 */ /* 0x000fca0000008000 */
[----:B------:R-:W-:-:S05]  /*5510*/  DFMA R22, R34, -R22, R32 ;  /* 0x800000162216722b */ /* 0x000fca0000000020 */
[----:B------:R-:W-:Y:S02]  /*5520*/  LOP3.LUT R27, R29, R27, RZ, 0x3c, !PT ;  /* 0x0000001b1d1b7212 */ /* 0x000fe400078e3cff */
[----:B------:R-:W-:-:S04]  /*5530*/  IADD3 R22, PT, PT, -R36, -0x43300000, RZ ;  /* 0xbcd0000024167810 */ /* 0x000fc80007ffe1ff */
[----:B------:R-:W-:-:S04]  /*5540*/  FSETP.NEU.AND P0, PT, |R23|, R22, PT ;  /* 0x000000161700720b */ /* 0x000fc80003f0d200 */
[----:B------:R-:W-:Y:S02]  /*5550*/  FSEL R34, R28, R34, !P0 ;  /* 0x000000221c227208 */ /* 0x000fe40004000000 */
[----:B------:R-:W-:Y:S01]  /*5560*/  FSEL R35, R27, R35, !P0 ;  /* 0x000000231b237208 */ /* 0x000fe20004000000 */
[----:B------:R-:W-:Y:S06]  /*5570*/  BRA `(.L_x_154) ;  /* 0x0000000000547947 */ /* 0x000fec0003800000 */
.L_x_153:
[----:B------:R-:W-:-:S14]  /*5580*/  DSETP.NAN.AND P0, PT, R28, R28, PT ;  /* 0x0000001c1c00722a */ /* 0x000fdc0003f08000 */
[----:B------:R-:W-:Y:S05]  /*5590*/  @P0 BRA `(.L_x_155) ;  /* 0x0000000000440947 */ /* 0x000fea0003800000 */
[----:B------:R-:W-:-:S14]  /*55a0*/  DSETP.NAN.AND P0, PT, R22, R22, PT ;  /* 0x000000161600722a */ /* 0x000fdc0003f08000 */
[----:B------:R-:W-:Y:S05]  /*55b0*/  @P0 BRA `(.L_x_156) ;  /* 0x0000000000300947 */ /* 0x000fea0003800000 */
[----:B------:R-:W-:Y:S01]  /*55c0*/  ISETP.NE.AND P0, PT, R39, R38, PT ;  /* 0x000000262700720c */ /* 0x000fe20003f05270 */
[----:B------:R-:W-:Y:S01]  /*55d0*/  IMAD.MOV.U32 R35, RZ, RZ, -0x80000 ;  /* 0xfff80000ff237424 */ /* 0x000fe200078e00ff */
[----:B------:R-:W-:-:S11]  /*55e0*/  MOV R34, 0x0 ;  /* 0x0000000000227802 */ /* 0x000fd60000000f00 */
[----:B------:R-:W-:Y:S05]  /*55f0*/  @!P0 BRA `(.L_x_154) ;  /* 0x0000000000348947 */ /* 0x000fea0003800000 */
[----:B------:R-:W-:Y:S02]  /*5600*/  ISETP.NE.AND P0, PT, R39, 0x7ff00000, PT ;  /* 0x7ff000002700780c */ /* 0x000fe40003f05270 */
[----:B------:R-:W-:Y:S02]  /*5610*/  LOP3.LUT R35, R29, 0x80000000, R23, 0x48, !PT ;  /* 0x800000001d237812 */ /* 0x000fe400078e4817 */
[----:B------:R-:W-:-:S13]  /*5620*/  ISETP.EQ.OR P0, PT, R38, RZ, !P0 ;  /* 0x000000ff2600720c */ /* 0x000fda0004702670 */
[----:B------:R-:W-:Y:S02]  /*5630*/  @P0 LOP3.LUT R22, R35, 0x7ff00000, RZ, 0xfc, !PT ;  /* 0x7ff0000023160812 */ /* 0x000fe400078efcff */
[----:B------:R-:W-:Y:S01]  /*5640*/  @!P0 MOV R34, RZ ;  /* 0x000000ff00228202 */ /* 0x000fe20000000f00 */
[----:B------:R-:W-:Y:S01]  /*5650*/  @P0 IMAD.MOV.U32 R34, RZ, RZ, RZ ;  /* 0x000000ffff220224 */ /* 0x000fe200078e00ff */
[----:B------:R-:W-:Y:S01]  /*5660*/  @P0 MOV R35, R22 ;  /* 0x0000001600230202 */ /* 0x000fe20000000f00 */
[----:B------:R-:W-:Y:S06]  /*5670*/  BRA `(.L_x_154) ;  /* 0x0000000000147947 */ /* 0x000fec0003800000 */
.L_x_156:
[----:B------:R-:W-:Y:S01]  /*5680*/  LOP3.LUT R35, R23, 0x80000, RZ, 0xfc, !PT ;  /* 0x0008000017237812 */ /* 0x000fe200078efcff */
[----:B------:R-:W-:Y:S01]  /*5690*/  IMAD.MOV.U32 R34, RZ, RZ, R22 ;  /* 0x000000ffff227224 */ /* 0x000fe200078e0016 */
[----:B------:R-:W-:Y:S06]  /*56a0*/  BRA `(.L_x_154) ;  /* 0x0000000000087947 */ /* 0x000fec0003800000 */
.L_x_155:
[----:B------:R-:W-:Y:S02]  /*56b0*/  LOP3.LUT R35, R29, 0x80000, RZ, 0xfc, !PT ;  /* 0x000800001d237812 */ /* 0x000fe400078efcff */
[----:B------:R-:W-:-:S07]  /*56c0*/  MOV R34, R28 ;  /* 0x0000001c00227202 */ /* 0x000fce0000000f00 */
.L_x_154:
[----:B------:R-:W-:Y:S05]  /*56d0*/  BSYNC.RECONVERGENT B1 ;  /* 0x0000000000017941 */ /* 0x000fea0003800200 */
.L_x_152:
[----:B------:R-:W-:-:S04]  /*56e0*/  IMAD.MOV.U32 R27, RZ, RZ, 0x0 ;  /* 0x00000000ff1b7424 */ /* 0x000fc800078e00ff */
[----:B------:R-:W-:Y:S05]  /*56f0*/  RET.REL.NODEC R26 `(_Z32compute_mic_neighbours_half_implPKdS0_PKbmdPmS3_PiPdS5_bbb) ;  /* 0xffffffa81a407950 */ /* 0x000fea0003c3ffff */
        .weak           $__internal_11_$__cuda_sm20_dsqrt_rn_f64_mediumpath_v1
        .type           $__internal_11_$__cuda_sm20_dsqrt_rn_f64_mediumpath_v1,@function
        .size           $__internal_11_$__cuda_sm20_dsqrt_rn_f64_mediumpath_v1,(.L_x_252 - $__internal_11_$__cuda_sm20_dsqrt_rn_f64_mediumpath_v1)
$__internal_11_$__cuda_sm20_dsqrt_rn_f64_mediumpath_v1:
[----:B------:R-:W-:Y:S01]  /*5700*/  ISETP.GE.U32.AND P0, PT, R25, -0x3400000, PT ;  /* 0xfcc000001900780c */ /* 0x000fe20003f06070 */
[----:B------:R-:W-:Y:S01]  /*5710*/  BSSY.RECONVERGENT B2, `(.L_x_157) ;  /* 0x0000028000027945 */ /* 0x000fe20003800200 */
[----:B------:R-:W-:Y:S01]  /*5720*/  MOV R26, R20 ;  /* 0x00000014001a7202 */ /* 0x000fe20000000f00 */
[----:B------:R-:W-:Y:S01]  /*5730*/  IMAD.MOV.U32 R27, RZ, RZ, R21 ;  /* 0x000000ffff1b7224 */ /* 0x000fe200078e0015 */
[----:B------:R-:W-:Y:S01]  /*5740*/  MOV R25, R29 ;  /* 0x0000001d00197202 */ /* 0x000fe20000000f00 */
[----:B------:R-:W-:Y:S01]  /*5750*/  IMAD.MOV.U32 R20, RZ, RZ, R28 ;  /* 0x000000ffff147224 */ /* 0x000fe200078e001c */
[----:B------:R-:W-:-:S07]  /*5760*/  MOV R21, R31 ;  /* 0x0000001f00157202 */ /* 0x000fce0000000f00 */
        /* <DEDUP_REMOVED lines=9> */
.L_x_158:
        /* <DEDUP_REMOVED lines=9> */
[----:B------:R-:W-:Y:S01]  /*5890*/  MOV R22, RZ ;  /* 0x000000ff00167202 */ /* 0x000fe20000000f00 */
[----:B------:R-:W-:Y:S01]  /*58a0*/  IMAD.MOV.U32 R26, RZ, RZ, 0x0 ;  /* 0x00000000ff1a7424 */ /* 0x000fe200078e00ff */
[----:B------:R-:W-:-:S03]  /*58b0*/  MOV R27, 0x3fd80000 ;  /* 0x3fd80000001b7802 */ /* 0x000fc60000000f00 */
        /* <DEDUP_REMOVED lines=10> */
[----:B------:R-:W-:Y:S01]  /*5960*/  IADD3 R21, PT, PT, R21, -0x3500000, RZ ;  /* 0xfcb0000015157810 */ /* 0x000fe20007ffe0ff */
[----:B------:R-:W-:Y:S06]  /*5970*/  BRA `(.L_x_159) ;  /* 0x0000000000047947 */ /* 0x000fec0003800000 */
.L_x_160:
[----:B------:R-:W-:-:S11]  /*5980*/  DADD R20, R26, R26 ;  /* 0x000000001a147229 */ /* 0x000fd6000000001a */
.L_x_159:
[----:B------:R-:W-:Y:S05]  /*5990*/  BSYNC.RECONVERGENT B2 ;  /* 0x0000000000027941 */ /* 0x000fea0003800200 */
.L_x_157:
[----:B------:R-:W-:Y:S01]  /*59a0*/  MOV R23, R21 ;  /* 0x0000001500177202 */ /* 0x000fe20000000f00 */
[----:B------:R-:W-:Y:S02]  /*59b0*/  HFMA2 R21, -RZ, RZ, 0, 0 ;  /* 0x00000000ff157431 */ /* 0x000fe400000001ff */
[----:B------:R-:W-:Y:S02]  /*59c0*/  IMAD.MOV.U32 R22, RZ, RZ, R20 ;  /* 0x000000ffff167224 */ /* 0x000fe400078e0014 */
[----:B------:R-:W-:-:S04]  /*59d0*/  IMAD.MOV.U32 R20, RZ, RZ, R30 ;  /* 0x000000ffff147224 */ /* 0x000fc800078e001e */
[----:B------:R-:W-:Y:S05]  /*59e0*/  RET.REL.NODEC R20 `(_Z32compute_mic_neighbours_half_implPKdS0_PKbmdPmS3_PiPdS5_bbb) ;  /* 0xffffffa414847950 */ /* 0x000fea0003c3ffff */
.L_x_161:
        /* <DEDUP_REMOVED lines=9> */
.L_x_252:


//--------------------- .text._Z32compute_mic_neighbours_full_implPKdS0_PKbmdPmS3_PiPdS5_bbb --------------------------
	.section	.text._Z32compute_mic_neighbours_full_implPKdS0_PKbmdPmS3_PiPdS5_bbb,"ax",@progbits
	.align	128
        .global         _Z32compute_mic_neighbours_full_implPKdS0_PKbmdPmS3_PiPdS5_bbb
        .type           _Z32compute_mic_neighbours_full_implPKdS0_PKbmdPmS3_PiPdS5_bbb,@function
        .size           _Z32compute_mic_neighbours_full_implPKdS0_PKbmdPmS3_PiPdS5_bbb,(.L_x_255 - _Z32compute_mic_neighbours_full_implPKdS0_PKbmdPmS3_PiPdS5_bbb)
        .other          _Z32compute_mic_neighbours_full_implPKdS0_PKbmdPmS3_PiPdS5_bbb,@"STO_CUDA_ENTRY STV_DEFAULT"
_Z32compute_mic_neighbours_full_implPKdS0_PKbmdPmS3_PiPdS5_bbb:
.text._Z32compute_mic_neighbours_full_implPKdS0_PKbmdPmS3_PiPdS5_bbb:
[----:B------:R-:W-:Y:S01]  /*0000*/  LDC R1, c[0x0][0x37c] ;  /* 0x0000df00ff017b82 */ /* 0x000fe20000000800 */
[----:B------:R-:W0:Y:S01]  /*0010*/  S2R R0, SR_TID.X ;  /* 0x0000000000007919 */ /* 0x000e220000002100 */
[----:B------:R-:W1:Y:S01]  /*0020*/  LDCU.64 UR8, c[0x0][0x358] ;  /* 0x00006b00ff0877ac */ /* 0x000e620008000a00 */
[----:B0-----:R-:W-:-:S13]  /*0030*/  ISETP.GT.U32.AND P0, PT, R0, 0x2, PT ;  /* 0x000000020000780c */ /* 0x001fda0003f04070 */
[----:B------:R-:W0:Y:S01]  /*0040*/  @!P0 LDC.64 R2, c[0x0][0x388] ;  /* 0x0000e200ff028b82 */ /* 0x000e220000000a00 */
[----:B------:R-:W-:-:S04]  /*0050*/  @!P0 IMAD R5, R0, 0x3, RZ ;  /* 0x0000000300058824 */ /* 0x000fc800078e02ff */
[----:B0-----:R-:W-:-:S05]  /*0060*/  @!P0 IMAD.WIDE.U32 R2, R5, 0x8, R2 ;  /* 0x0000000805028825 */ /* 0x001fca00078e0002 */
[----:B-1----:R-:W2:Y:S04]  /*0070*/  @!P0 LDG.E.64 R4, desc[UR8][R2.64] ;  /* 0x0000000802048981 */ /* 0x002ea8000c1e1b00 */
[----:B------:R-:W3:Y:S04]  /*0080*/  @!P0 LDG.E.64 R6, desc[UR8][R2.64+0x8] ;  /* 0x0000080802068981 */ /* 0x000ee8000c1e1b00 */
[----:B------:R-:W4:Y:S01]  /*0090*/  @!P0 LDG.E.64 R8, desc[UR8][R2.64+0x10] ;  /* 0x0000100802088981 */ /* 0x000f22000c1e1b00 */
[----:B------:R-:W-:Y:S01]  /*00a0*/  @!P0 MOV R10, 0x400 ;  /* 0x00000400000a8802 */ /* 0x000fe20000000f00 */
[----:B------:R-:W-:Y:S01]  /*00b0*/  BSSY.RECONVERGENT B0, `(.L_x_162) ;  /* 0x000024f000007945 */ /* 0x000fe20003800200 */
[----:B------:R-:W-:Y:S01]  /*00c0*/  SHF.R.U32.HI R36, RZ, 0x5, R0 ;  /* 0x00000005ff247819 */ /* 0x000fe20000011600 */
[----:B------:R-:W0:Y:S01]  /*00d0*/  @!P0 S2R R11, SR_CgaCtaId ;  /* 0x00000000000b8919 */ /* 0x000e220000008800 */
[----:B------:R-:W1:Y:S01]  /*00e0*/  S2R R37, SR_CTAID.X ;  /* 0x0000000000257919 */ /* 0x000e620000002500 */
[----:B0-----:R-:W-:-:S02]  /*00f0*/  @!P0 LEA R11, R11, R10, 0x18 ;  /* 0x0000000a0b0b8211 */ /* 0x001fc400078ec0ff */
[----:B-1----:R-:W-:-:S03]  /*0100*/  IMAD R36, R37, 0x4, R36 ;  /* 0x0000000425247824 */ /* 0x002fc600078e0224 */
[----:B------:R-:W-:Y:S02]  /*0110*/  @!P0 IMAD R11, R0, 0x18, R11 ;  /* 0x00000018000b8824 */ /* 0x000fe400078e020b */
[----:B------:R-:W-:-:S03]  /*0120*/  IMAD.MOV.U32 R37, RZ, RZ, RZ ;  /* 0x000000ffff257224 */ /* 0x000fc600078e00ff */
[----:B--2---:R0:W-:Y:S04]  /*0130*/  @!P0 STS.64 [R11], R4 ;  /* 0x000000040b008388 */ /* 0x0041e80000000a00 */
[----:B---3--:R0:W-:Y:S04]  /*0140*/  @!P0 STS.64 [R11+0x8], R6 ;  /* 0x000008060b008388 */ /* 0x0081e80000000a00 */
[----:B----4-:R0:W-:Y:S01]  /*0150*/  @!P0 STS.64 [R11+0x10], R8 ;  /* 0x000010080b008388 */ /* 0x0101e20000000a00 */
[----:B------:R-:W-:Y:S01]  /*0160*/  BAR.SYNC.DEFER_BLOCKING 0x0 ;  /* 0x0000000000007b1d */ /* 0x000fe20000010000 */
[----:B------:R-:W-:-:S13]  /*0170*/  ISETP.NE.AND P0, PT, R0, RZ, PT ;  /* 0x000000ff0000720c */ /* 0x000fda0003f05270 */
[----:B0-----:R-:W-:Y:S05]  /*0180*/  @P0 BRA `(.L_x_163) ;  /* 0x0000002400040947 */ /* 0x001fea0003800000 */
[----:B------:R-:W0:Y:S02]  /*0190*/  LDC.64 R2, c[0x0][0x390] ;  /* 0x0000e400ff027b82 */ /* 0x000e240000000a00 */
[----:B0-----:R-:W2:Y:S04]  /*01a0*/  LDG.E.U8 R5, desc[UR8][R2.64+0x1] ;  /* 0x0000010802057981 */ /* 0x001ea8000c1e1100 */
[----:B------:R-:W3:Y:S04]  /*01b0*/  LDG.E.U8 R6, desc[UR8][R2.64+0x2] ;  /* 0x0000020802067981 */ /* 0x000ee8000c1e1100 */
[----:B------:R-:W4:Y:S01]  /*01c0*/  LDG.E.U8 R4, desc[UR8][R2.64] ;  /* 0x0000000802047981 */ /* 0x000f22000c1e1100 */
[----:B------:R-:W-:-:S02]  /*01d0*/  HFMA2 R9, -RZ, RZ, 0, 5.9604644775390625e-08 ;  /* 0x00000001ff097431 */ /* 0x000fc400000001ff */
[----:B------:R-:W-:Y:S01]  /*01e0*/  IMAD.MOV.U32 R7, RZ, RZ, -0x1 ;  /* 0xffffffffff077424 */ /* 0x000fe200078e00ff */
[----:B--2---:R-:W-:Y:S02]  /*01f0*/  ISETP.NE.AND P2, PT, R5, RZ, PT ;  /* 0x000000ff0500720c */ /* 0x004fe40003f45270 */
[----:B---3--:R-:W-:Y:S02]  /*0200*/  ISETP.NE.AND P3, PT, R6, RZ, PT ;  /* 0x000000ff0600720c */ /* 0x008fe40003f65270 */
[C---:B----4-:R-:W-:Y:S02]  /*0210*/  ISETP.NE.AND P0, PT, R4.reuse, RZ, PT ;  /* 0x000000ff0400720c */ /* 0x050fe40003f05270 */
[----:B------:R-:W-:Y:S02]  /*0220*/  ISETP.NE.AND P1, PT, R4, RZ, PT ;  /* 0x000000ff0400720c */ /* 0x000fe40003f25270 */
[----:B------:R-:W-:-:S05]  /*0230*/  SEL R6, RZ, 0x1, !P0 ;  /* 0x00000001ff067807 */ /* 0x000fca0004000000 */
[----:B------:R-:W-:-:S05]  /*0240*/  @P2 SEL R6, R9, 0x2, !P1 ;  /* 0x0000000209062807 */ /* 0x000fca0004800000 */
[----:B------:R-:W-:-:S05]  /*0250*/  @P3 VIADD R6, R6, 0x1 ;  /* 0x0000000106063836 */ /* 0x000fca0000000000 */
[----:B------:R-:W-:-:S04]  /*0260*/  VIADDMNMX.U32 R2, R6, R7, 0x2, PT ;  /* 0x0000000206027446 */ /* 0x000fc80003800007 */
[----:B------:R-:W-:-:S04]  /*0270*/  SHF.L.U32 R8, R2, 0x2, RZ ;  /* 0x0000000202087819 */ /* 0x000fc800000006ff */
        /* <DEDUP_REMOVED lines=10> */
.L_x_237:
[----:B------:R-:W-:Y:S05]  /*0320*/  BRX R2 -0x330                                                                        (*"BRANCH_TARGETS .L_x_238,.L_x_239,.L_x_240"*) ;  /* 0xfffffffc02347949 */ /* 0x000fea000383ffff */
.L_x_240:
[----:B------:R-:W-:-:S13]  /*0330*/  ISETP.NE.AND P0, PT, R6, RZ, PT ;  /* 0x000000ff0600720c */ /* 0x000fda0003f05270 */
[----:B------:R-:W-:Y:S05]  /*0340*/  @P0 BRA `(.L_x_164) ;  /* 0x0000001c00600947 */ /* 0x000fea0003800000 */
[----:B------:R-:W0:Y:S01]  /*0350*/  S2UR UR5, SR_CgaCtaId ;  /* 0x00000000000579c3 */ /* 0x000e220000008800 */
[----:B------:R-:W-:Y:S01]  /*0360*/  UMOV UR4, 0x400 ;  /* 0x0000040000047882 */ /* 0x000fe20000000000 */
[----:B------:R-:W-:Y:S02]  /*0370*/  HFMA2 R4, -RZ, RZ, 0, 0 ;  /* 0x00000000ff047431 */ /* 0x000fe400000001ff */
        /* <DEDUP_REMOVED lines=12> */
.L_x_238:
[----:B------:R-:W0:Y:S01]  /*0440*/  S2R R2, SR_CgaCtaId ;  /* 0x0000000000027919 */ /* 0x000e220000008800 */
[----:B------:R-:W-:Y:S01]  /*0450*/  MOV R15, 0x400 ;  /* 0x00000400000f7802 */ /* 0x000fe20000000f00 */
[----:B------:R-:W-:Y:S01]  /*0460*/  IMAD.MOV.U32 R7, RZ, RZ, 0x3fd80000 ;  /* 0x3fd80000ff077424 */ /* 0x000fe200078e00ff */
[----:B------:R-:W-:Y:S02]  /*0470*/  MOV R6, 0x0 ;  /* 0x0000000000067802 */ /* 0x000fe40000000f00 */
        /* <DEDUP_REMOVED lines=24> */
[----:B------:R-:W-:-:S07]  /*0600*/  IMAD.MOV.U32 R49, RZ, RZ, R5 ;  /* 0x000000ffff317224 */ /* 0x000fce00078e0005 */
[----:B------:R-:W-:Y:S05]  /*0610*/  CALL.REL.NOINC `($__internal_14_$__cuda_sm20_dsqrt_rn_f64_mediumpath_v1) ;  /* 0x0000005c00f87944 */ /* 0x000fea0003c00000 */
[----:B------:R-:W-:Y:S01]  /*0620*/  MOV R16, R50 ;  /* 0x0000003200107202 */ /* 0x000fe20000000f00 */
[----:B------:R-:W-:-:S07]  /*0630*/  IMAD.MOV.U32 R17, RZ, RZ, R51 ;  /* 0x000000ffff117224 */ /* 0x000fce00078e0033 */
.L_x_165:
        /* <DEDUP_REMOVED lines=20> */
[----:B------:R-:W-:Y:S05]  /*0780*/  CALL.REL.NOINC `($__internal_13_$__cuda_sm20_div_rn_f64_full) ;  /* 0x0000005800307944 */ /* 0x000fea0003c00000 */
[----:B------:R-:W-:Y:S02]  /*0790*/  IMAD.MOV.U32 R2, RZ, RZ, R30 ;  /* 0x000000ffff027224 */ /* 0x000fe400078e001e */
[----:B------:R-:W-:-:S07]  /*07a0*/  IMAD.MOV.U32 R3, RZ, RZ, R31 ;  /* 0x000000ffff037224 */ /* 0x000fce00078e001f */
.L_x_167:
[----:B------:R-:W-:Y:S05]  /*07b0*/  BSYNC.RECONVERGENT B2 ;  /* 0x0000000000027941 */ /* 0x000fea0003800200 */
.L_x_166:
        /* <DEDUP_REMOVED lines=20> */
[----:B------:R-:W-:Y:S05]  /*0900*/  CALL.REL.NOINC `($__internal_13_$__cuda_sm20_div_rn_f64_full) ;  /* 0x0000005400d07944 */ /* 0x000fea0003c00000 */
[----:B------:R-:W-:Y:S01]  /*0910*/  IMAD.MOV.U32 R4, RZ, RZ, R30 ;  /* 0x000000ffff047224 */ /* 0x000fe200078e001e */
[----:B------:R-:W-:-:S07]  /*0920*/  MOV R5, R31 ;  /* 0x0000001f00057202 */ /* 0x000fce0000000f00 */
.L_x_169:
[----:B------:R-:W-:Y:S05]  /*0930*/  BSYNC.RECONVERGENT B2 ;  /* 0x0000000000027941 */ /* 0x000fea0003800200 */
.L_x_168:
        /* <DEDUP_REMOVED lines=21> */
[----:B------:R-:W-:Y:S01]  /*0a90*/  MOV R6, R30 ;  /* 0x0000001e00067202 */ /* 0x000fe20000000f00 */
[----:B------:R-:W-:-:S07]  /*0aa0*/  IMAD.MOV.U32 R7, RZ, RZ, R31 ;  /* 0x000000ffff077224 */ /* 0x000fce00078e001f */
.L_x_171:
[----:B------:R-:W-:Y:S05]  /*0ab0*/  BSYNC.RECONVERGENT B2 ;  /* 0x0000000000027941 */ /* 0x000fea0003800200 */
.L_x_170:
[----:B------:R-:W-:Y:S01]  /*0ac0*/  DFMA R2, RZ, R2, R4 ;  /* 0x00000002ff02722b */ /* 0x000fe20000000004 */
[----:B------:R-:W-:Y:S01]  /*0ad0*/  UMOV UR4, 0xcccccccd ;  /* 0xcccccccd00047882 */ /* 0x000fe20000000000 */
[----:B------:R-:W-:Y:S01]  /*0ae0*/  UMOV UR5, 0x3feccccc ;  /* 0x3feccccc00057882 */ /* 0x000fe20000000000 */
[----:B------:R-:W-:Y:S01]  /*0af0*/  IMAD.MOV.U32 R4, RZ, RZ, RZ ;  /* 0x000000ffff047224 */ /* 0x000fe200078e00ff */
[----:B------:R-:W-:Y:S01]  /*0b00*/  MOV R16, RZ ;  /* 0x000000ff00107202 */ /* 0x000fe20000000f00 */
[----:B------:R-:W-:Y:S01]  /*0b10*/  DMUL R18, RZ, R8 ;  /* 0x00000008ff127228 */ /* 0x000fe20000000000 */
[----:B------:R-:W-:Y:S01]  /*0b20*/  IMAD.MOV.U32 R20, RZ, RZ, 0x0 ;  /* 0x00000000ff147424 */ /* 0x000fe200078e00ff */
[----:B------:R-:W-:Y:S01]  /*0b30*/  MOV R21, 0x3fd80000 ;  /* 0x3fd8000000157802 */ /* 0x000fe20000000f00 */
        /* <DEDUP_REMOVED lines=29> */
[----:B------:R-:W-:-:S07]  /*0d10*/  MOV R48, 0xd30 ;  /* 0x00000d3000307802 */ /* 0x000fce0000000f00 */
[----:B------:R-:W-:Y:S05]  /*0d20*/  CALL.REL.NOINC `($__internal_14_$__cuda_sm20_dsqrt_rn_f64_mediumpath_v1) ;  /* 0x0000005800347944 */ /* 0x000fea0003c00000 */
[----:B------:R-:W-:Y:S01]  /*0d30*/  IMAD.MOV.U32 R18, RZ, RZ, R50 ;  /* 0x000000ffff127224 */ /* 0x000fe200078e0032 */
[----:B------:R-:W-:-:S07]  /*0d40*/  MOV R19, R51 ;  /* 0x0000003300137202 */ /* 0x000fce0000000f00 */
.L_x_173:
[----:B------:R-:W-:Y:S05]  /*0d50*/  BSYNC.RECONVERGENT B2 ;  /* 0x0000000000027941 */ /* 0x000fea0003800200 */
.L_x_172:
        /* <DEDUP_REMOVED lines=23> */
.L_x_175:
[----:B------:R-:W-:Y:S05]  /*0ed0*/  BSYNC.RECONVERGENT B2 ;  /* 0x0000000000027941 */ /* 0x000fea0003800200 */
.L_x_174:
        /* <DEDUP_REMOVED lines=23> */
.L_x_177:
[----:B------:R-:W-:Y:S05]  /*1050*/  BSYNC.RECONVERGENT B2 ;  /* 0x0000000000027941 */ /* 0x000fea0003800200 */
.L_x_176:
        /* <DEDUP_REMOVED lines=23> */
.L_x_179:
[----:B------:R-:W-:Y:S05]  /*11d0*/  BSYNC.RECONVERGENT B2 ;  /* 0x0000000000027941 */ /* 0x000fea0003800200 */
.L_x_178:
        /* <DEDUP_REMOVED lines=32> */
.L_x_181:
[----:B------:R-:W-:Y:S05]  /*13e0*/  BSYNC.RECONVERGENT B2 ;  /* 0x0000000000027941 */ /* 0x000fea0003800200 */
.L_x_180:
        /* <DEDUP_REMOVED lines=23> */
.L_x_183:
[----:B------:R-:W-:Y:S05]  /*1560*/  BSYNC.RECONVERGENT B2 ;  /* 0x0000000000027941 */ /* 0x000fea0003800200 */
.L_x_182:
        /* <DEDUP_REMOVED lines=23> */
.L_x_185:
[----:B------:R-:W-:Y:S05]  /*16e0*/  BSYNC.RECONVERGENT B2 ;  /* 0x0000000000027941 */ /* 0x000fea0003800200 */
.L_x_184:
        /* <DEDUP_REMOVED lines=23> */
.L_x_187:
[----:B------:R-:W-:Y:S05]  /*1860*/  BSYNC.RECONVERGENT B2 ;  /* 0x0000000000027941 */ /* 0x000fea0003800200 */
.L_x_186:
[C---:B------:R-:W-:Y:S02]  /*1870*/  VIADD R16, R14.reuse, 0x1 ;  /* 0x000000010e107836 */ /* 0x040fe40000000000 */
[----:B------:R-:W-:-:S03]  /*1880*/  VIADD R18, R14, 0x2 ;  /* 0x000000020e127836 */ /* 0x000fc60000000000 */
[----:B------:R-:W-:Y:S02]  /*1890*/  ISETP.GE.U32.AND P0, PT, R16, 0x3, PT ;  /* 0x000000031000780c */ /* 0x000fe40003f06070 */
[----:B------:R-:W-:-:S11]  /*18a0*/  ISETP.GE.U32.AND P1, PT, R18, 0x3, PT ;  /* 0x000000031200780c */ /* 0x000fd60003f26070 */
[C---:B------:R-:W-:Y:S02]  /*18b0*/  @P0 IADD3 R16, PT, PT, R14.reuse, -0x2, RZ ;  /* 0xfffffffe0e100810 */ /* 0x040fe40007ffe0ff */
[----:B------:R-:W-:-:S03]  /*18c0*/  @P1 VIADD R18, R14, 0xffffffff ;  /* 0xffffffff0e121836 */ /* 0x000fc60000000000 */
[--C-:B------:R-:W-:Y:S02]  /*18d0*/  IMAD R17, R16, 0x18, R15.reuse ;  /* 0x0000001810117824 */ /* 0x100fe400078e020f */
[----:B------:R-:W-:-:S03]  /*18e0*/  IMAD R15, R18, 0x18, R15 ;  /* 0x00000018120f7824 */ /* 0x000fc600078e020f */
[----:B------:R2:W-:Y:S04]  /*18f0*/  STS.64 [R17], R8 ;  /* 0x0000000811007388 */ /* 0x0005e80000000a00 */
[----:B------:R2:W-:Y:S04]  /*1900*/  STS.64 [R17+0x8], R10 ;  /* 0x0000080a11007388 */ /* 0x0005e80000000a00 */
[----:B------:R2:W-:Y:S04]  /*1910*/  STS.64 [R17+0x10], R12 ;  /* 0x0000100c11007388 */ /* 0x0005e80000000a00 */
[----:B------:R2:W-:Y:S04]  /*1920*/  STS.64 [R15], R2 ;  /* 0x000000020f007388 */ /* 0x0005e80000000a00 */
[----:B------:R2:W-:Y:S04]  /*1930*/  STS.64 [R15+0x8], R4 ;  /* 0x000008040f007388 */ /* 0x0005e80000000a00 */
[----:B------:R2:W-:Y:S01]  /*1940*/  STS.64 [R15+0x10], R6 ;  /* 0x000010060f007388 */ /* 0x0005e20000000a00 */
[----:B------:R-:W-:Y:S05]  /*1950*/  BRA `(.L_x_164) ;  /* 0x0000000400dc7947 */ /* 0x000fea0003800000 */
.L_x_239:
        /* <DEDUP_REMOVED lines=20> */
[----:B------:R-:W-:Y:S01]  /*1aa0*/  MOV R16, 0x0 ;  /* 0x0000000000107802 */ /* 0x000fe20000000f00 */
[----:B------:R-:W-:-:S04]  /*1ab0*/  IMAD.MOV.U32 R17, RZ, RZ, 0x3fd80000 ;  /* 0x3fd80000ff117424 */ /* 0x000fc800078e00ff */
        /* <DEDUP_REMOVED lines=20> */
.L_x_188:
        /* <DEDUP_REMOVED lines=23> */
.L_x_190:
[----:B------:R-:W-:Y:S05]  /*1d70*/  BSYNC.RECONVERGENT B2 ;  /* 0x0000000000027941 */ /* 0x000fea0003800200 */
.L_x_189:
        /* <DEDUP_REMOVED lines=23> */
.L_x_192:
[----:B------:R-:W-:Y:S05]  /*1ef0*/  BSYNC.RECONVERGENT B2 ;  /* 0x0000000000027941 */ /* 0x000fea0003800200 */
.L_x_191:
        /* <DEDUP_REMOVED lines=23> */
.L_x_194:
[----:B------:R-:W-:Y:S05]  /*2070*/  BSYNC.RECONVERGENT B2 ;  /* 0x0000000000027941 */ /* 0x000fea0003800200 */
.L_x_193:
[----:B------:R-:W-:-:S04]  /*2080*/  IMAD.IADD R9, R9, 0x1, R14 ;  /* 0x0000000109097824 */ /* 0x000fc800078e020e */
[----:B------:R-:W-:-:S05]  /*2090*/  IMAD R9, R9, -0x18, R8 ;  /* 0xffffffe809097824 */ /* 0x000fca00078e0208 */
[----:B------:R1:W-:Y:S04]  /*20a0*/  STS.64 [R9+0x48], R2 ;  /* 0x0000480209007388 */ /* 0x0003e80000000a00 */
[----:B------:R1:W-:Y:S04]  /*20b0*/  STS.64 [R9+0x50], R4 ;  /* 0x0000500409007388 */ /* 0x0003e80000000a00 */
[----:B------:R1:W-:Y:S02]  /*20c0*/  STS.64 [R9+0x58], R6 ;  /* 0x0000580609007388 */ /* 0x0003e40000000a00 */
.L_x_164:
[----:B------:R-:W3:Y:S01]  /*20d0*/  S2UR UR5, SR_CgaCtaId ;  /* 0x00000000000579c3 */ /* 0x000ee20000008800 */
[----:B------:R-:W-:Y:S02]  /*20e0*/  UMOV UR4, 0x400 ;  /* 0x0000040000047882 */ /* 0x000fe40000000000 */
[----:B---3--:R-:W-:-:S09]  /*20f0*/  ULEA UR4, UR5, UR4, 0x18 ;  /* 0x0000000405047291 */ /* 0x008fd2000f8ec0ff */
[----:B------:R-:W-:Y:S04]  /*2100*/  LDS.64 R20, [UR4+0x40] ;  /* 0x00004004ff147984 */ /* 0x000fe80008000a00 */
[----:B012---:R-:W-:Y:S04]  /*2110*/  LDS.128 R8, [UR4+0x20] ;  /* 0x00002004ff087984 */ /* 0x007fe80008000c00 */
[----:B------:R-:W0:Y:S04]  /*2120*/  LDS.128 R12, [UR4+0x30] ;  /* 0x00003004ff0c7984 */ /* 0x000e280008000c00 */
        /* <DEDUP_REMOVED lines=13> */
[----:B------:R-:W-:-:S04]  /*2200*/  IADD3 R30, PT, PT, R29, 0x300402, RZ ;  /* 0x003004021d1e7810 */ /* 0x000fc80007ffe0ff */
[----:B------:R-:W-:Y:S02]  /*2210*/  FSETP.GEU.AND P0, PT, |R30|, 5.8789094863358348022e-39, PT ;  /* 0x004004021e00780b */ /* 0x000fe40003f0e200 */
[----:B0-----:R-:W-:-:S08]  /*2220*/  DFMA R32, -R28, R30, 1 ;  /* 0x3ff000001c20742b */ /* 0x001fd0000000011e */
[----:B------:R-:W-:-:S08]  /*2230*/  DFMA R32, R32, R32, R32 ;  /* 0x000000202020722b */ /* 0x000fd00000000020 */
[----:B------:R-:W-:-:S08]  /*2240*/  DFMA R32, R30, R32, R30 ;  /* 0x000000201e20722b */ /* 0x000fd0000000001e */
[----:B------:R-:W-:-:S08]  /*2250*/  DFMA R34, -R28, R32, 1 ;  /* 0x3ff000001c22742b */ /* 0x000fd00000000120 */
[----:B------:R-:W-:Y:S01]  /*2260*/  DFMA R32, R32, R34, R32 ;  /* 0x000000222020722b */ /* 0x000fe20000000020 */
[----:B------:R-:W-:Y:S10]  /*2270*/  @P0 BRA `(.L_x_195) ;  /* 0x0000000000100947 */ /* 0x000ff40003800000 */
[----:B------:R-:W-:Y:S02]  /*2280*/  LOP3.LUT R30, R29, 0x7fffffff, RZ, 0xc0, !PT ;  /* 0x7fffffff1d1e7812 */ /* 0x000fe400078ec0ff */
[----:B------:R-:W-:-:S03]  /*2290*/  MOV R38, 0x22c0 ;  /* 0x000022c000267802 */ /* 0x000fc60000000f00 */
[----:B------:R-:W-:-:S07]  /*22a0*/  VIADD R32, R30, 0xfff00000 ;  /* 0xfff000001e207836 */ /* 0x000fce0000000000 */
[----:B------:R-:W-:Y:S05]  /*22b0*/  CALL.REL.NOINC `($__internal_12_$__cuda_sm20_dblrcp_rn_slowpath_v3) ;  /* 0x0000003800c47944 */ /* 0x000fea0003c00000 */
.L_x_195:
        /* <DEDUP_REMOVED lines=15> */
[----:B------:R-:W-:-:S02]  /*23b0*/  DFMA R38, R16, R10, R38 ;  /* 0x0000000a1026722b */ /* 0x000fc40000000026 */
[----:B------:R-:W-:Y:S01]  /*23c0*/  DMUL R26, R16, R8 ;  /* 0x00000008101a7228 */ /* 0x000fe20000000000 */
[----:B0-----:R-:W-:Y:S01]  /*23d0*/  ULEA UR4, UR5, UR4, 0x18 ;  /* 0x0000000405047291 */ /* 0x001fe2000f8ec0ff */
[----:B------:R-:W-:Y:S02]  /*23e0*/  DSETP.GEU.AND P0, PT, |R40|, UR6, PT ;  /* 0x0000000628007e2a */ /* 0x000fe4000bf0e200 */
[-C--:B------:R-:W-:Y:S02]  /*23f0*/  DFMA R24, R16, R14.reuse, -R24 ;  /* 0x0000000e1018722b */ /* 0x080fe40000000818 */
[----:B------:R-:W-:Y:S02]  /*2400*/  DMUL R14, R4, R14 ;  /* 0x0000000e040e7228 */ /* 0x000fe40000000000 */
[----:B------:R-:W-:Y:S02]  /*2410*/  DMUL R16, R16, R12 ;  /* 0x0000000c10107228 */ /* 0x000fe40000000000 */
[----:B------:R-:W-:-:S02]  /*2420*/  DMUL R18, R6, R18 ;  /* 0x0000001206127228 */ /* 0x000fc40000000000 */
[-C--:B------:R-:W-:Y:S02]  /*2430*/  DFMA R42, R20, R10.reuse, R42 ;  /* 0x0000000a142a722b */ /* 0x080fe4000000002a */
[----:B------:R-:W-:Y:S02]  /*2440*/  DSETP.LT.AND P0, PT, |R38|, UR6, !P0 ;  /* 0x0000000626007e2a */ /* 0x000fe4000c701200 */
[----:B------:R-:W-:Y:S02]  /*2450*/  DFMA R26, R6, R10, -R26 ;  /* 0x0000000a061a722b */ /* 0x000fe4000000081a */
[----:B------:R-:W-:Y:S02]  /*2460*/  DFMA R14, R12, R6, -R14 ;  /* 0x000000060c0e722b */ /* 0x000fe4000000080e */
[C---:B------:R-:W-:Y:S02]  /*2470*/  DFMA R16, R4.reuse, R20, -R16 ;  /* 0x000000140410722b */ /* 0x040fe40000000810 */
[----:B------:R-:W-:-:S02]  /*2480*/  DFMA R6, R4, R8, -R18 ;  /* 0x000000080406722b */ /* 0x000fc40000000812 */
[----:B------:R-:W-:Y:S02]  /*2490*/  DSETP.LT.AND P0, PT, |R42|, UR6, P0 ;  /* 0x000000062a007e2a */ /* 0x000fe40008701200 */
[-C--:B------:R-:W-:Y:S02]  /*24a0*/  DMUL R2, R2, R32.reuse ;  /* 0x0000002002027228 */ /* 0x080fe40000000000 */
[-C--:B------:R-:W-:Y:S02]  /*24b0*/  DMUL R22, R22, R32.reuse ;  /* 0x0000002016167228 */ /* 0x080fe40000000000 */
[-C--:B------:R-:W-:Y:S01]  /*24c0*/  DMUL R28, R28, R32.reuse ;  /* 0x000000201c1c7228 */ /* 0x080fe20000000000 */
[----:B------:R-:W-:Y:S01]  /*24d0*/  SEL R8, RZ, 0x1, !P0 ;  /* 0x00000001ff087807 */ /* 0x000fe20004000000 */
[-C--:B------:R-:W-:Y:S01]  /*24e0*/  DMUL R24, R24, R32.reuse ;  /* 0x0000002018187228 */ /* 0x080fe20000000000 */
[----:B------:R0:W-:Y:S01]  /*24f0*/  STS.64 [UR4+0x48], R2 ;  /* 0x00004802ff007988 */ /* 0x0001e20008000a04 */
[----:B------:R-:W-:-:S02]  /*2500*/  DMUL R26, R26, R32 ;  /* 0x000000201a1a7228 */ /* 0x000fc40000000000 */
[-C--:B------:R-:W-:Y:S01]  /*2510*/  DMUL R30, R16, R32.reuse ;  /* 0x00000020101e7228 */ /* 0x080fe20000000000 */
[----:B------:R0:W-:Y:S01]  /*2520*/  STS.U8 [UR4+0x90], R8 ;  /* 0x00009008ff007988 */ /* 0x0001e20008000004 */
[-C--:B------:R-:W-:Y:S02]  /*2530*/  DMUL R20, R34, R32.reuse ;  /* 0x0000002022147228 */ /* 0x080fe40000000000 */
[-C--:B------:R-:W-:Y:S01]  /*2540*/  DMUL R4, R14, R32.reuse ;  /* 0x000000200e047228 */ /* 0x080fe20000000000 */
[----:B------:R0:W-:Y:S01]  /*2550*/  STS.128 [UR4+0x50], R24 ;  /* 0x00005018ff007988 */ /* 0x0001e20008000c04 */
[----:B------:R-:W-:-:S03]  /*2560*/  DMUL R6, R6, R32 ;  /* 0x0000002006067228 */ /* 0x000fc60000000000 */
[----:B------:R0:W-:Y:S04]  /*2570*/  STS.128 [UR4+0x60], R28 ;  /* 0x0000601cff007988 */ /* 0x0001e80008000c04 */
[----:B------:R0:W-:Y:S04]  /*2580*/  STS.128 [UR4+0x70], R20 ;  /* 0x00007014ff007988 */ /* 0x0001e80008000c04 */
[----:B------:R0:W-:Y:S02]  /*2590*/  STS.128 [UR4+0x80], R4 ;  /* 0x00008004ff007988 */ /* 0x0001e40008000c04 */
.L_x_163:
[----:B------:R-:W-:Y:S05]  /*25a0*/  BSYNC.RECONVERGENT B0 ;  /* 0x0000000000007941 */ /* 0x000fea0003800200 */
.L_x_162:
[----:B------:R-:W1:Y:S01]  /*25b0*/  LDCU.64 UR6, c[0x0][0x398] ;  /* 0x00007300ff0677ac */ /* 0x000e620008000a00 */
[----:B------:R-:W-:Y:S01]  /*25c0*/  BAR.SYNC.DEFER_BLOCKING 0x0 ;  /* 0x0000000000007b1d */ /* 0x000fe20000010000 */
[----:B-1----:R-:W-:-:S04]  /*25d0*/  ISETP.GE.U32.AND P0, PT, R36, UR6, PT ;  /* 0x0000000624007c0c */ /* 0x002fc8000bf06070 */
[----:B------:R-:W-:-:S13]  /*25e0*/  ISETP.GE.U32.AND.EX P0, PT, RZ, UR7, PT, P0 ;  /* 0x00000007ff007c0c */ /* 0x000fda000bf06100 */
[----:B------:R-:W-:Y:S05]  /*25f0*/  @P0 EXIT ;  /* 0x000000000000094d */ /* 0x000fea0003800000 */
[----:B0-----:R-:W0:Y:S01]  /*2600*/  LDC.64 R24, c[0x0][0x380] ;  /* 0x0000e000ff187b82 */ /* 0x001e220000000a00 */
[----:B------:R-:W-:Y:S01]  /*2610*/  LOP3.LUT R80, R0, 0x1f, RZ, 0xc0, !PT ;  /* 0x0000001f00507812 */ /* 0x000fe200078ec0ff */
[----:B------:R-:W-:-:S03]  /*2620*/  UMOV UR4, URZ ;  /* 0x000000ff00047c82 */ /* 0x000fc60008000000 */
[----:B------:R-:W-:-:S04]  /*2630*/  ISETP.GE.U32.AND P0, PT, R80, UR6, PT ;  /* 0x0000000650007c0c */ /* 0x000fc8000bf06070 */
[----:B------:R-:W-:Y:S01]  /*2640*/  ISETP.GE.U32.AND.EX P0, PT, RZ, UR7, PT, P0 ;  /* 0x00000007ff007c0c */ /* 0x000fe2000bf06100 */
[----:B0-----:R-:W-:-:S04]  /*2650*/  IMAD.WIDE.U32 R24, R36, 0x18, R24 ;  /* 0x0000001824187825 */ /* 0x001fc800078e0018 */
[----:B------:R-:W-:-:S08]  /*2660*/  VIADD R25, R25, UR4 ;  /* 0x0000000419197c36 */ /* 0x000fd00008000000 */
[----:B------:R-:W-:Y:S05]  /*2670*/  @P0 EXIT ;  /* 0x000000000000094d */ /* 0x000fea0003800000 */
[----:B------:R-:W0:Y:S01]  /*2680*/  S2UR UR5, SR_CgaCtaId ;  /* 0x00000000000579c3 */ /* 0x000e220000008800 */
[----:B------:R-:W-:Y:S01]  /*2690*/  UMOV UR4, 0x400 ;  /* 0x0000040000047882 */ /* 0x000fe20000000000 */
[----:B------:R-:W5:Y:S01]  /*26a0*/  LDG.E.64 R2, desc[UR8][R24.64] ;  /* 0x0000000818027981 */ /* 0x000f62000c1e1b00 */
[----:B------:R-:W1:Y:S03]  /*26b0*/  LDCU.U8 UR16, c[0x0][0x3d0] ;  /* 0x00007a00ff1077ac */ /* 0x000e660008000000 */
[----:B------:R-:W5:Y:S01]  /*26c0*/  LDG.E.64 R38, desc[UR8][R24.64+0x8] ;  /* 0x0000080818267981 */ /* 0x000f62000c1e1b00 */
[----:B------:R-:W2:Y:S01]  /*26d0*/  LDCU.64 UR22, c[0x0][0x398] ;  /* 0x00007300ff1677ac */ /* 0x000ea20008000a00 */
[----:B------:R-:W3:Y:S02]  /*26e0*/  LDC.64 R42, c[0x0][0x3a0] ;  /* 0x0000e800ff2a7b82 */ /* 0x000ee40000000a00 */
[----:B------:R4:W5:Y:S01]  /*26f0*/  LDG.E.64 R40, desc[UR8][R24.64+0x10] ;  /* 0x0000100818287981 */ /* 0x000962000c1e1b00 */
[----:B------:R-:W1:Y:S01]  /*2700*/  LDCU.64 UR18, c[0x0][0x3b0] ;  /* 0x00007600ff1277ac */ /* 0x000e620008000a00 */
[----:B------:R-:W-:Y:S01]  /*2710*/  MOV R81, RZ ;  /* 0x000000ff00517202 */ /* 0x000fe20000000f00 */
[----:B------:R-:W1:Y:S01]  /*2720*/  LDCU.64 UR20, c[0x0][0x3c0] ;  /* 0x00007800ff1477ac */ /* 0x000e620008000a00 */
[----:B0-----:R-:W-:Y:S01]  /*2730*/  ULEA UR4, UR5, UR4, 0x18 ;  /* 0x0000000405047291 */ /* 0x001fe2000f8ec0ff */
[----:B---3--:R-:W-:-:S08]  /*2740*/  DMUL R42, R42, R42 ;  /* 0x0000002a2a2a7228 */ /* 0x008fd00000000000 */
[----:B------:R-:W0:Y:S04]  /*2750*/  LDS.U8 R0, [UR4+0x90] ;  /* 0x00009004ff007984 */ /* 0x000e280008000000 */
[----:B------:R-:W3:Y:S04]  /*2760*/  LDS.128 R44, [UR4+0x20] ;  /* 0x00002004ff2c7984 */ /* 0x000ee80008000c00 */
[----:B------:R-:W2:Y:S04]  /*2770*/  LDS.128 R4, [UR4+0x10] ;  /* 0x00001004ff047984 */ /* 0x000ea80008000c00 */
[----:B------:R-:W1:Y:S04]  /*2780*/  LDS.128 R8, [UR4+0x40] ;  /* 0x00004004ff087984 */ /* 0x000e680008000c00 */
[----:B------:R-:W1:Y:S04]  /*2790*/  LDS.128 R12, [UR4+0x60] ;  /* 0x00006004ff0c7984 */ /* 0x000e680008000c00 */
[----:B------:R-:W1:Y:S04]  /*27a0*/  LDS.128 R16, [UR4+0x70] ;  /* 0x00007004ff107984 */ /* 0x000e680008000c00 */
[----:B------:R-:W1:Y:S04]  /*27b0*/  LDS.128 R20, [UR4+0x50] ;  /* 0x00005004ff147984 */ /* 0x000e680008000c00 */
[----:B----4-:R-:W4:Y:S04]  /*27c0*/  LDS.128 R24, [UR4+0x80] ;  /* 0x00008004ff187984 */ /* 0x010f280008000c00 */
[----:B------:R-:W1:Y:S04]  /*27d0*/  LDS.128 R28, [UR4] ;  /* 0x00000004ff1c7984 */ /* 0x000e680008000c00 */
[----:B------:R-:W1:Y:S01]  /*27e0*/  LDS.128 R32, [UR4+0x30] ;  /* 0x00003004ff207984 */ /* 0x000e620008000c00 */
[----:B0-----:R-:W-:-:S02]  /*27f0*/  ISETP.NE.AND P0, PT, R0, RZ, PT ;  /* 0x000000ff0000720c */ /* 0x001fc40003f05270 */
[----:B---3--:R-:W-:Y:S02]  /*2800*/  R2UR UR10, R46 ;  /* 0x000000002e0a72ca */ /* 0x008fe400000e0000 */
[----:B------:R-:W-:Y:S02]  /*2810*/  R2UR UR11, R47 ;  /* 0x000000002f0b72ca */ /* 0x000fe400000e0000 */
[----:B------:R-:W-:Y:S02]  /*2820*/  R2UR UR12, R44 ;  /* 0x000000002c0c72ca */ /* 0x000fe400000e0000 */
[----:B------:R-:W-:Y:S02]  /*2830*/  R2UR UR13, R45 ;  /* 0x000000002d0d72ca */ /* 0x000fe400000e0000 */
[----:B--2---:R-:W-:Y:S02]  /*2840*/  R2UR UR14, R6 ;  /* 0x00000000060e72ca */ /* 0x004fe400000e0000 */
[----:B------:R-:W-:Y:S01]  /*2850*/  R2UR UR15, R7 ;  /* 0x00000000070f72ca */ /* 0x000fe200000e0000 */
[----:B------:R-:W-:-:S14]  /*2860*/  @P0 BRA `(.L_x_196) ;  /* 0x0000002000b00947 */ /* 0x000fdc0003800000 */
[----:B------:R-:W-:Y:S01]  /*2870*/  BSSY B0, `(.L_x_197) ;  /* 0x000022a000007945 */ /* 0x000fe20003800000 */
.L_x_204:
[----:B------:R-:W0:Y:S01]  /*2880*/  LDC.64 R6, c[0x0][0x380] ;  /* 0x0000e000ff067b82 */ /* 0x000e220000000a00 */
[----:B---3--:R-:W-:Y:S02]  /*2890*/  IMAD R45, R81, 0x18, RZ ;  /* 0x00000018512d7824 */ /* 0x008fe400078e02ff */
[----:B0-----:R-:W-:-:S04]  /*28a0*/  IMAD.WIDE.U32 R6, R80, 0x18, R6 ;  /* 0x0000001850067825 */ /* 0x001fc800078e0006 */
[----:B------:R-:W-:-:S05]  /*28b0*/  IMAD.IADD R7, R7, 0x1, R45 ;  /* 0x0000000107077824 */ /* 0x000fca00078e022d */
[----:B--2---:R-:W2:Y:S04]  /*28c0*/  LDG.E.64 R46, desc[UR8][R6.64+0x8] ;  /* 0x00000808062e7981 */ /* 0x004ea8000c1e1b00 */
[----:B------:R-:W3:Y:S04]  /*28d0*/  LDG.E.64 R44, desc[UR8][R6.64] ;  /* 0x00000008062c7981 */ /* 0x000ee8000c1e1b00 */
[----:B-1----:R-:W4:Y:S01]  /*28e0*/  LDG.E.64 R48, desc[UR8][R6.64+0x10] ;  /* 0x0000100806307981 */ /* 0x002f22000c1e1b00 */
[----:B------:R-:W0:Y:S03]  /*28f0*/  LDC.64 R54, c[0x0][0x390] ;  /* 0x0000e400ff367b82 */ /* 0x000e260000000a00 */
[----:B0-----:R-:W4:Y:S04]  /*2900*/  LDG.E.S8 R86, desc[UR8][R54.64] ;  /* 0x0000000836567981 */ /* 0x001f28000c1e1300 */
[----:B------:R-:W4:Y:S04]  /*2910*/  LDG.E.S8 R88, desc[UR8][R54.64+0x1] ;  /* 0x0000010836587981 */ /* 0x000f28000c1e1300 */
[----:B------:R0:W4:Y:S01]  /*2920*/  LDG.E.S8 R83, desc[UR8][R54.64+0x2] ;  /* 0x0000020836537981 */ /* 0x000122000c1e1300 */
[----:B------:R-:W-:Y:S05]  /*2930*/  YIELD ;  /* 0x0000000000007946 */ /* 0x000fea0003800000 */
[----:B------:R-:W-:Y:S01]  /*2940*/  UMOV UR4, 0x39a08cea ;  /* 0x39a08cea00047882 */ /* 0x000fe20000000000 */
[----:B------:R-:W-:Y:S01]  /*2950*/  UMOV UR5, 0x46293e59 ;  /* 0x46293e5900057882 */ /* 0x000fe20000000000 */
[----:B------:R-:W-:Y:S01]  /*2960*/  BSSY.RECONVERGENT B2, `(.L_x_198) ;  /* 0x0000215000027945 */ /* 0x000fe20003800200 */
[----:B--2--5:R-:W-:-:S02]  /*2970*/  DADD R46, -R38, R46 ;  /* 0x00000000262e7229 */ /* 0x024fc4000000012e */
[----:B---3--:R-:W-:-:S06]  /*2980*/  DADD R44, -R2, R44 ;  /* 0x00000000022c7229 */ /* 0x008fcc000000012c */
[----:B-1----:R-:W-:Y:S02]  /*2990*/  DMUL R52, R12, R46 ;  /* 0x0000002e0c347228 */ /* 0x002fe40000000000 */
[----:B----4-:R-:W-:Y:S02]  /*29a0*/  DADD R50, -R40, R48 ;  /* 0x0000000028327229 */ /* 0x010fe40000000130 */
[C---:B------:R-:W-:Y:S02]  /*29b0*/  DMUL R48, R46.reuse, R14 ;  /* 0x0000000e2e307228 */ /* 0x040fe40000000000 */
[----:B------:R-:W-:Y:S02]  /*29c0*/  DMUL R6, R46, R16 ;  /* 0x000000102e067228 */ /* 0x000fe40000000000 */
[----:B------:R-:W-:-:S04]  /*29d0*/  DFMA R52, R10, R44, R52 ;  /* 0x0000002c0a34722b */ /* 0x000fc80000000034 */
[----:B------:R-:W-:Y:S02]  /*29e0*/  DFMA R48, R20, R44, R48 ;  /* 0x0000002c1430722b */ /* 0x000fe40000000030 */
[----:B------:R-:W-:Y:S02]  /*29f0*/  DFMA R44, R44, R22, R6 ;  /* 0x000000162c2c722b */ /* 0x000fe40000000006 */
[-C--:B------:R-:W-:Y:S01]  /*2a00*/  DFMA R46, R18, R50.reuse, R52 ;  /* 0x00000032122e722b */ /* 0x080fe20000000034 */
[----:B------:R-:W-:Y:S01]  /*2a10*/  MOV R6, RZ ;  /* 0x000000ff00067202 */ /* 0x000fe20000000f00 */
[----:B------:R-:W-:Y:S02]  /*2a20*/  IMAD.MOV.U32 R53, RZ, RZ, 0x3fe00000 ;  /* 0x3fe00000ff357424 */ /* 0x000fe400078e00ff */
[----:B------:R-:W-:Y:S01]  /*2a30*/  DFMA R48, R24, R50, R48 ;  /* 0x000000321830722b */ /* 0x000fe20000000030 */
[----:B------:R-:W-:Y:S01]  /*2a40*/  IMAD.MOV.U32 R52, RZ, RZ, RZ ;  /* 0x000000ffff347224 */ /* 0x000fe200078e00ff */
[----:B------:R-:W-:Y:S01]  /*2a50*/  DFMA R44, R50, R26, R44 ;  /* 0x0000001a322c722b */ /* 0x000fe2000000002c */
[----:B------:R-:W-:-:S03]  /*2a60*/  IMAD.MOV.U32 R50, RZ, RZ, RZ ;  /* 0x000000ffff327224 */ /* 0x000fc600078e00ff */
[----:B------:R-:W-:-:S04]  /*2a70*/  LOP3.LUT R7, R53, 0x80000000, R47, 0xb8, !PT ;  /* 0x8000000035077812 */ /* 0x000fc800078eb82f */
[C---:B------:R-:W-:Y:S02]  /*2a80*/  LOP3.LUT R51, R53.reuse, 0x80000000, R49, 0xb8, !PT ;  /* 0x8000000035337812 */ /* 0x040fe400078eb831 */
[----:B------:R-:W-:Y:S01]  /*2a90*/  DADD.RZ R6, R46, R6 ;  /* 0x000000002e067229 */ /* 0x000fe2000000c006 */
[----:B------:R-:W-:-:S03]  /*2aa0*/  LOP3.LUT R53, R53, 0x80000000, R45, 0xb8, !PT ;  /* 0x8000000035357812 */ /* 0x000fc600078eb82d */
[----:B------:R-:W-:-:S03]  /*2ab0*/  DADD.RZ R50, R48, R50 ;  /* 0x0000000030327229 */ /* 0x000fc6000000c032 */
[----:B------:R-:W-:-:S03]  /*2ac0*/  DADD.RZ R52, R44, R52 ;  /* 0x000000002c347229 */ /* 0x000fc6000000c034 */
[----:B------:R-:W1:Y:S08]  /*2ad0*/  F2I.F64.TRUNC R7, R6 ;  /* 0x0000000600077311 */ /* 0x000e70000030d100 */
[----:B------:R-:W2:Y:S01]  /*2ae0*/  F2I.F64.TRUNC R51, R50 ;  /* 0x0000003200337311 */ /* 0x000ea2000030d100 */
[----:B-1----:R-:W-:-:S07]  /*2af0*/  IMAD R79, R86, R7, RZ ;  /* 0x00000007564f7224 */ /* 0x002fce00078e02ff */
[----:B------:R-:W1:Y:S01]  /*2b00*/  F2I.F64.TRUNC R52, R52 ;  /* 0x0000003400347311 */ /* 0x000e62000030d100 */
[----:B------:R-:W-:Y:S01]  /*2b10*/  IADD3 R89, PT, PT, R79, -0x1, RZ ;  /* 0xffffffff4f597810 */ /* 0x000fe20007ffe0ff */
[----:B--2---:R-:W-:-:S04]  /*2b20*/  IMAD R78, R88, R51, RZ ;  /* 0x00000033584e7224 */ /* 0x004fc800078e02ff */
[----:B------:R-:W-:Y:S02]  /*2b30*/  IMAD R89, R86, R89, RZ ;  /* 0x0000005956597224 */ /* 0x000fe400078e02ff */
[----:B------:R-:W-:Y:S02]  /*2b40*/  VIADD R87, R78, 0xffffffff ;  /* 0xffffffff4e577836 */ /* 0x000fe40000000000 */
[----:B0-----:R-:W0:Y:S01]  /*2b50*/  I2F.F64 R54, R89 ;  /* 0x0000005900367312 */ /* 0x001e220000201c00 */
[C---:B------:R-:W-:Y:S02]  /*2b60*/  IMAD R85, R88.reuse, R78, RZ ;  /* 0x0000004e58557224 */ /* 0x040fe400078e02ff */
[C---:B-1----:R-:W-:Y:S02]  /*2b70*/  IMAD R0, R83.reuse, R52, RZ ;  /* 0x0000003453007224 */ /* 0x042fe400078e02ff */
[----:B------:R-:W-:Y:S02]  /*2b80*/  IMAD R87, R88, R87, RZ ;  /* 0x0000005758577224 */ /* 0x000fe400078e02ff */
[----:B------:R-:W-:Y:S01]  /*2b90*/  VIADD R82, R0, 0xffffffff ;  /* 0xffffffff00527836 */ /* 0x000fe20000000000 */
[----:B------:R-:W1:Y:S01]  /*2ba0*/  I2F.F64 R72, R85 ;  /* 0x0000005500487312 */ /* 0x000e620000201c00 */
[----:B------:R-:W-:-:S02]  /*2bb0*/  IMAD R84, R83, R0, RZ ;  /* 0x0000000053547224 */ /* 0x000fc400078e02ff */
[C---:B------:R-:W-:Y:S02]  /*2bc0*/  IMAD R82, R83.reuse, R82, RZ ;  /* 0x0000005253527224 */ /* 0x040fe400078e02ff */
[----:B------:R-:W-:Y:S01]  /*2bd0*/  IMAD.IADD R88, R88, 0x1, R85 ;  /* 0x0000000158587824 */ /* 0x000fe200078e0255 */
[----:B------:R-:W-:Y:S01]  /*2be0*/  IADD3 R83, PT, PT, R83, R84, RZ ;  /* 0x0000005453537210 */ /* 0x000fe20007ffe0ff */
[----:B0-----:R-:W-:Y:S01]  /*2bf0*/  DADD R90, R46, -R54 ;  /* 0x000000002e5a7229 */ /* 0x001fe20000000836 */
[----:B------:R-:W0:Y:S07]  /*2c00*/  I2F.F64 R60, R87 ;  /* 0x00000057003c7312 */ /* 0x000e2e0000201c00 */
[----:B------:R-:W-:Y:S01]  /*2c10*/  DMUL R94, R90, R30 ;  /* 0x0000001e5a5e7228 */ /* 0x000fe20000000000 */
[----:B------:R-:W2:Y:S01]  /*2c20*/  I2F.F64 R6, R82 ;  /* 0x0000005200067312 */ /* 0x000ea20000201c00 */
[----:B------:R-:W-:-:S02]  /*2c30*/  DMUL R92, R28, R90 ;  /* 0x0000005a1c5c7228 */ /* 0x000fc40000000000 */
[----:B------:R-:W-:Y:S02]  /*2c40*/  DMUL R90, R90, R4 ;  /* 0x000000045a5a7228 */ /* 0x000fe40000000000 */
[C---:B-1----:R-:W-:Y:S02]  /*2c50*/  DADD R72, R48.reuse, -R72 ;  /* 0x0000000030487229 */ /* 0x042fe40000000848 */
[----:B0-----:R-:W-:Y:S01]  /*2c60*/  DADD R60, R48, -R60 ;  /* 0x00000000303c7229 */ /* 0x001fe2000000083c */
[----:B------:R-:W0:Y:S01]  /*2c70*/  I2F.F64 R68, R84 ;  /* 0x0000005400447312 */ /* 0x000e220000201c00 */
[----:B--2---:R-:W-:-:S07]  /*2c80*/  DADD R56, R44, -R6 ;  /* 0x000000002c387229 */ /* 0x004fce0000000806 */
[----:B------:R-:W1:Y:S01]  /*2c90*/  I2F.F64 R96, R83 ;  /* 0x0000005300607312 */ /* 0x000e620000201c00 */
[C---:B------:R-:W-:Y:S02]  /*2ca0*/  DMUL R52, R60.reuse, UR12 ;  /* 0x0000000c3c347c28 */ /* 0x040fe40008000000 */
[C---:B------:R-:W-:Y:S02]  /*2cb0*/  DFMA R74, R60.reuse, UR14, R92 ;  /* 0x0000000e3c4a7c2b */ /* 0x040fe4000800005c */
[----:B------:R-:W-:Y:S02]  /*2cc0*/  DMUL R58, R60, UR10 ;  /* 0x0000000a3c3a7c28 */ /* 0x000fe40008000000 */
[----:B------:R-:W-:Y:S02]  /*2cd0*/  DMUL R50, R56, R34 ;  /* 0x0000002238327228 */ /* 0x000fe40000000000 */
[----:B------:R-:W-:Y:S02]  /*2ce0*/  DADD R6, R52, R94 ;  /* 0x0000000034067229 */ /* 0x000fe4000000005e */
[----:B------:R-:W-:-:S02]  /*2cf0*/  DMUL R54, R32, R56 ;  /* 0x0000003820367228 */ /* 0x000fc40000000000 */
[----:B0-----:R-:W-:Y:S02]  /*2d00*/  DADD R68, R44, -R68 ;  /* 0x000000002c447229 */ /* 0x001fe40000000844 */
[----:B------:R-:W-:Y:S02]  /*2d10*/  DMUL R56, R56, R8 ;  /* 0x0000000838387228 */ /* 0x000fe40000000000 */
[----:B------:R-:W-:Y:S02]  /*2d20*/  DADD R64, R50, R6 ;  /* 0x0000000032407229 */ /* 0x000fe40000000006 */
[----:B------:R-:W-:Y:S02]  /*2d30*/  DADD R62, R54, R74 ;  /* 0x00000000363e7229 */ /* 0x000fe4000000004a */
[----:B------:R-:W-:Y:S02]  /*2d40*/  DADD R76, R58, R90 ;  /* 0x000000003a4c7229 */ /* 0x000fe4000000005a */
[----:B-1----:R-:W-:-:S02]  /*2d50*/  DADD R96, R44, -R96 ;  /* 0x000000002c607229 */ /* 0x002fc40000000860 */
[----:B------:R-:W-:-:S04]  /*2d60*/  DMUL R64, R64, R64 ;  /* 0x0000004040407228 */ /* 0x000fc80000000000 */
[----:B------:R-:W-:-:S04]  /*2d70*/  DADD R98, R56, R76 ;  /* 0x0000000038627229 */ /* 0x000fc8000000004c */
[----:B------:R-:W-:Y:S02]  /*2d80*/  DFMA R66, R62, R62, R64 ;  /* 0x0000003e3e42722b */ /* 0x000fe40000000040 */
[----:B------:R-:W-:Y:S02]  /*2d90*/  DMUL R62, R68, R34 ;  /* 0x00000022443e7228 */ /* 0x000fe40000000000 */
[----:B------:R-:W-:Y:S02]  /*2da0*/  DMUL R64, R32, R68 ;  /* 0x0000004420407228 */ /* 0x000fe40000000000 */
[----:B------:R-:W-:Y:S02]  /*2db0*/  DMUL R68, R68, R8 ;  /* 0x0000000844447228 */ /* 0x000fe40000000000 */
[----:B------:R-:W-:Y:S02]  /*2dc0*/  DFMA R98, R98, R98, R66 ;  /* 0x000000626262722b */ /* 0x000fe40000000042 */
[----:B------:R-:W-:-:S02]  /*2dd0*/  DADD R70, R62, R6 ;  /* 0x000000003e467229 */ /* 0x000fc40000000006 */
[----:B------:R-:W-:Y:S02]  /*2de0*/  DADD R102, R64, R74 ;  /* 0x0000000040667229 */ /* 0x000fe4000000004a */
[----:B------:R-:W-:Y:S02]  /*2df0*/  DMUL R66, R96, R34 ;  /* 0x0000002260427228 */ /* 0x000fe40000000000 */
[----:B------:R-:W-:Y:S02]  /*2e00*/  DSETP.GEU.AND P4, PT, R98, UR4, PT ;  /* 0x0000000462007e2a */ /* 0x000fe4000bf8e000 */
[----:B------:R-:W-:Y:S02]  /*2e10*/  DMUL R70, R70, R70 ;  /* 0x0000004646467228 */ /* 0x000fe40000000000 */
[----:B------:R-:W-:Y:S02]  /*2e20*/  DADD R100, R68, R76 ;  /* 0x0000000044647229 */ /* 0x000fe4000000004c */
[----:B------:R-:W-:Y:S01]  /*2e30*/  DADD R106, R66, R6 ;  /* 0x00000000426a7229 */ /* 0x000fe20000000006 */
[----:B------:R-:W-:-:S03]  /*2e40*/  IMAD.MOV.U32 R6, RZ, RZ, 0x39a08cea ;  /* 0x39a08ceaff067424 */ /* 0x000fc600078e00ff */
[----:B------:R-:W-:Y:S01]  /*2e50*/  DFMA R102, R102, R102, R70 ;  /* 0x000000666666722b */ /* 0x000fe20000000046 */
[----:B------:R-:W-:Y:S01]  /*2e60*/  IMAD.MOV.U32 R7, RZ, RZ, 0x46293e59 ;  /* 0x46293e59ff077424 */ /* 0x000fe200078e00ff */
[----:B------:R-:W-:Y:S02]  /*2e70*/  DMUL R70, R32, R96 ;  /* 0x0000006020467228 */ /* 0x000fe40000000000 */
[----:B------:R-:W-:Y:S01]  /*2e80*/  @!P4 MOV R6, R98 ;  /* 0x000000620006c202 */ /* 0x000fe20000000f00 */
[----:B------:R-:W-:Y:S01]  /*2e90*/  @!P4 IMAD.MOV.U32 R7, RZ, RZ, R99 ;  /* 0x000000ffff07c224 */ /* 0x000fe200078e0063 */
[----:B------:R-:W-:Y:S01]  /*2ea0*/  DMUL R106, R106, R106 ;  /* 0x0000006a6a6a7228 */ /* 0x000fe20000000000 */
[----:B------:R-:W-:Y:S01]  /*2eb0*/  @!P4 IMAD.MOV.U32 R79, RZ, RZ, R89 ;  /* 0x000000ffff4fc224 */ /* 0x000fe200078e0059 */
[----:B------:R-:W-:Y:S01]  /*2ec0*/  DFMA R102, R100, R100, R102 ;  /* 0x000000646466722b */ /* 0x000fe20000000066 */
[----:B------:R-:W-:Y:S01]  /*2ed0*/  @!P4 IMAD.MOV.U32 R78, RZ, RZ, R87 ;  /* 0x000000ffff4ec224 */ /* 0x000fe200078e0057 */
[----:B------:R-:W-:Y:S01]  /*2ee0*/  DADD R104, R70, R74 ;  /* 0x0000000046687229 */ /* 0x000fe2000000004a */
[----:B------:R-:W-:Y:S01]  /*2ef0*/  @!P4 MOV R0, R82 ;  /* 0x000000520000c202 */ /* 0x000fe20000000f00 */
[----:B------:R-:W-:-:S02]  /*2f00*/  DMUL R74, R96, R8 ;  /* 0x00000008604a7228 */ /* 0x000fc40000000000 */
[----:B------:R-:W-:Y:S02]  /*2f10*/  DFMA R100, R72, UR12, R94 ;  /* 0x0000000c48647c2b */ /* 0x000fe4000800005e */
[----:B------:R-:W-:Y:S02]  /*2f20*/  DSETP.GEU.AND P5, PT, R102, R6, PT ;  /* 0x000000066600722a */ /* 0x000fe40003fae000 */
[----:B------:R-:W-:Y:S02]  /*2f30*/  DFMA R106, R104, R104, R106 ;  /* 0x00000068686a722b */ /* 0x000fe4000000006a */
[----:B------:R-:W-:Y:S02]  /*2f40*/  DADD R76, R74, R76 ;  /* 0x000000004a4c7229 */ /* 0x000fe4000000004c */
[----:B------:R-:W-:Y:S02]  /*2f50*/  DFMA R98, R72, UR14, R92 ;  /* 0x0000000e48627c2b */ /* 0x000fe4000800005c */
[----:B------:R-:W-:-:S02]  /*2f60*/  DADD R108, R50, R100 ;  /* 0x00000000326c7229 */ /* 0x000fc40000000064 */
[----:B------:R-:W-:Y:S02]  /*2f70*/  DFMA R96, R72, UR10, R90 ;  /* 0x0000000a48607c2b */ /* 0x000fe4000800005a */
[----:B------:R-:W-:Y:S02]  /*2f80*/  DFMA R76, R76, R76, R106 ;  /* 0x0000004c4c4c722b */ /* 0x000fe4000000006a */
[----:B------:R-:W-:Y:S01]  /*2f90*/  @!P5 IMAD.MOV.U32 R6, RZ, RZ, R102 ;  /* 0x000000ffff06d224 */ /* 0x000fe200078e0066 */
[----:B------:R-:W-:Y:S01]  /*2fa0*/  @!P5 MOV R7, R103 ;  /* 0x000000670007d202 */ /* 0x000fe20000000f00 */
[----:B------:R-:W-:Y:S01]  /*2fb0*/  DADD R104, R54, R98 ;  /* 0x0000000036687229 */ /* 0x000fe20000000062 */
[----:B------:R-:W-:Y:S01]  /*2fc0*/  @!P5 MOV R79, R89 ;  /* 0x00000059004fd202 */ /* 0x000fe20000000f00 */
[----:B------:R-:W-:Y:S01]  /*2fd0*/  DMUL R108, R108, R108 ;  /* 0x0000006c6c6c7228 */ /* 0x000fe20000000000 */
[----:B------:R-:W-:Y:S01]  /*2fe0*/  @!P5 IMAD.MOV.U32 R78, RZ, RZ, R87 ;  /* 0x000000ffff4ed224 */ /* 0x000fe200078e0057 */
[----:B------:R-:W-:Y:S01]  /*2ff0*/  DADD R102, R56, R96 ;  /* 0x0000000038667229 */ /* 0x000fe20000000060 */
[----:B------:R-:W-:Y:S01]  /*3000*/  @!P5 IMAD.MOV.U32 R0, RZ, RZ, R84 ;  /* 0x000000ffff00d224 */ /* 0x000fe200078e0054 */
[----:B------:R-:W-:-:S02]  /*3010*/  DSETP.GEU.AND P6, PT, R76, R6, PT ;  /* 0x000000064c00722a */ /* 0x000fc40003fce000 */
[----:B------:R-:W-:Y:S02]  /*3020*/  DADD R106, R62, R100 ;  /* 0x000000003e6a7229 */ /* 0x000fe40000000064 */
[----:B------:R-:W-:Y:S02]  /*3030*/  DFMA R108, R104, R104, R108 ;  /* 0x00000068686c722b */ /* 0x000fe4000000006c */
[--C-:B------:R-:W-:Y:S02]  /*3040*/  DADD R104, R64, R98.reuse ;  /* 0x0000000040687229 */ /* 0x100fe40000000062 */
[----:B------:R-:W-:Y:S02]  /*3050*/  DADD R98, R70, R98 ;  /* 0x0000000046627229 */ /* 0x000fe40000000062 */
[----:B------:R-:W-:Y:S02]  /*3060*/  DMUL R106, R106, R106 ;  /* 0x0000006a6a6a7228 */ /* 0x000fe40000000000 */
[----:B------:R-:W-:-:S02]  /*3070*/  DFMA R102, R102, R102, R108 ;  /* 0x000000666666722b */ /* 0x000fc4000000006c */
[----:B------:R-:W-:Y:S01]  /*3080*/  @!P6 IMAD.MOV.U32 R6, RZ, RZ, R76 ;  /* 0x000000ffff06e224 */ /* 0x000fe200078e004c */
[----:B------:R-:W-:Y:S01]  /*3090*/  @!P6 MOV R7, R77 ;  /* 0x0000004d0007e202 */ /* 0x000fe20000000f00 */
[----:B------:R-:W-:Y:S01]  /*30a0*/  @!P6 IMAD.MOV.U32 R79, RZ, RZ, R89 ;  /* 0x000000ffff4fe224 */ /* 0x000fe200078e0059 */
[----:B------:R-:W0:Y:S01]  /*30b0*/  I2F.F64 R76, R88 ;  /* 0x00000058004c7312 */ /* 0x000e220000201c00 */
[----:B------:R-:W-:Y:S01]  /*30c0*/  DFMA R108, R104, R104, R106 ;  /* 0x00000068686c722b */ /* 0x000fe2000000006a */
[----:B------:R-:W-:Y:S01]  /*30d0*/  @!P6 MOV R78, R87 ;  /* 0x00000057004ee202 */ /* 0x000fe20000000f00 */
[----:B------:R-:W-:Y:S01]  /*30e0*/  DADD R106, R68, R96 ;  /* 0x00000000446a7229 */ /* 0x000fe20000000060 */
[----:B------:R-:W-:Y:S01]  /*30f0*/  @!P6 IMAD.MOV.U32 R0, RZ, RZ, R83 ;  /* 0x000000ffff00e224 */ /* 0x000fe200078e0053 */
[----:B------:R-:W-:Y:S02]  /*3100*/  DSETP.GEU.AND P0, PT, R102, R6, PT ;  /* 0x000000066600722a */ /* 0x000fe40003f0e000 */
[----:B------:R-:W-:-:S04]  /*3110*/  DADD R104, R66, R100 ;  /* 0x0000000042687229 */ /* 0x000fc80000000064 */
[----:B------:R-:W-:Y:S02]  /*3120*/  DFMA R100, R106, R106, R108 ;  /* 0x0000006a6a64722b */ /* 0x000fe4000000006c */
[----:B0-----:R-:W-:Y:S02]  /*3130*/  DADD R76, R48, -R76 ;  /* 0x00000000304c7229 */ /* 0x001fe4000000084c */
[----:B------:R-:W-:-:S04]  /*3140*/  DMUL R104, R104, R104 ;  /* 0x0000006868687228 */ /* 0x000fc80000000000 */
[----:B------:R-:W-:Y:S01]  /*3150*/  @!P0 IMAD.MOV.U32 R6, RZ, RZ, R102 ;  /* 0x000000ffff068224 */ /* 0x000fe200078e0066 */
[----:B------:R-:W-:Y:S01]  /*3160*/  @!P0 MOV R0, R82 ;  /* 0x0000005200008202 */ /* 0x000fe20000000f00 */
[----:B------:R-:W-:Y:S01]  /*3170*/  @!P0 IMAD.MOV.U32 R7, RZ, RZ, R103 ;  /* 0x000000ffff078224 */ /* 0x000fe200078e0067 */
[----:B------:R-:W-:Y:S01]  /*3180*/  DFMA R94, R76, UR12, R94 ;  /* 0x0000000c4c5e7c2b */ /* 0x000fe2000800005e */
[----:B------:R-:W-:Y:S01]  /*3190*/  @!P0 IMAD.MOV.U32 R79, RZ, RZ, R89 ;  /* 0x000000ffff4f8224 */ /* 0x000fe200078e0059 */
[----:B------:R-:W-:Y:S01]  /*31a0*/  DFMA R104, R98, R98, R104 ;  /* 0x000000626268722b */ /* 0x000fe20000000068 */
[----:B------:R-:W-:Y:S02]  /*31b0*/  @!P0 IMAD.MOV.U32 R78, RZ, RZ, R85 ;  /* 0x000000ffff4e8224 */ /* 0x000fe400078e0055 */
[----:B------:R-:W-:Y:S02]  /*31c0*/  DSETP.GEU.AND P1, PT, R100, R6, PT ;  /* 0x000000066400722a */ /* 0x000fe40003f2e000 */
[----:B------:R-:W-:-:S02]  /*31d0*/  DADD R98, R74, R96 ;  /* 0x000000004a627229 */ /* 0x000fc40000000060 */
[----:B------:R-:W-:Y:S02]  /*31e0*/  DFMA R96, R76, UR14, R92 ;  /* 0x0000000e4c607c2b */ /* 0x000fe4000800005c */
[--C-:B------:R-:W-:Y:S02]  /*31f0*/  DADD R102, R50, R94.reuse ;  /* 0x0000000032667229 */ /* 0x100fe4000000005e */
[----:B------:R-:W-:Y:S02]  /*3200*/  DADD R106, R62, R94 ;  /* 0x000000003e6a7229 */ /* 0x000fe4000000005e */
[----:B------:R-:W-:Y:S02]  /*3210*/  DFMA R92, R98, R98, R104 ;  /* 0x00000062625c722b */ /* 0x000fe40000000068 */
[----:B------:R-:W-:Y:S02]  /*3220*/  DADD R98, R54, R96 ;  /* 0x0000000036627229 */ /* 0x000fe40000000060 */
[----:B------:R-:W-:Y:S01]  /*3230*/  @!P1 MOV R6, R100 ;  /* 0x0000006400069202 */ /* 0x000fe20000000f00 */
[----:B------:R-:W-:Y:S01]  /*3240*/  @!P1 IMAD.MOV.U32 R7, RZ, RZ, R101 ;  /* 0x000000ffff079224 */ /* 0x000fe200078e0065 */
[----:B------:R-:W-:Y:S01]  /*3250*/  DMUL R104, R102, R102 ;  /* 0x0000006666687228 */ /* 0x000fe20000000000 */
[----:B------:R-:W-:Y:S01]  /*3260*/  @!P1 MOV R79, R89 ;  /* 0x00000059004f9202 */ /* 0x000fe20000000f00 */
[----:B------:R-:W-:Y:S01]  /*3270*/  DFMA R100, R76, UR10, R90 ;  /* 0x0000000a4c647c2b */ /* 0x000fe2000800005a */
[C---:B------:R-:W-:Y:S01]  /*3280*/  IMAD.IADD R103, R86.reuse, 0x1, R89 ;  /* 0x0000000156677824 */ /* 0x040fe200078e0259 */
[----:B------:R-:W-:Y:S01]  /*3290*/  DMUL R106, R106, R106 ;  /* 0x0000006a6a6a7228 */ /* 0x000fe20000000000 */
[----:B------:R-:W-:Y:S01]  /*32a0*/  @!P1 IMAD.MOV.U32 R78, RZ, RZ, R85 ;  /* 0x000000ffff4e9224 */ /* 0x000fe200078e0055 */
[----:B------:R-:W-:Y:S01]  /*32b0*/  DSETP.GEU.AND P2, PT, R92, R6, PT ;  /* 0x000000065c00722a */ /* 0x000fe20003f4e000 */
[----:B------:R-:W-:Y:S01]  /*32c0*/  @!P1 IMAD.MOV.U32 R0, RZ, RZ, R84 ;  /* 0x000000ffff009224 */ /* 0x000fe200078e0054 */
[----:B------:R-:W-:Y:S01]  /*32d0*/  DFMA R90, R98, R98, R104 ;  /* 0x00000062625a722b */ /* 0x000fe20000000068 */
[----:B------:R-:W-:Y:S01]  /*32e0*/  IADD3 R86, PT, PT, R86, R103, RZ ;  /* 0x0000006756567210 */ /* 0x000fe20007ffe0ff */
[----:B------:R-:W-:Y:S01]  /*32f0*/  DADD R104, R56, R100 ;  /* 0x0000000038687229 */ /* 0x000fe20000000064 */
[----:B------:R-:W0:Y:S07]  /*3300*/  I2F.F64 R98, R103 ;  /* 0x0000006700627312 */ /* 0x000e2e0000201c00 */
[----:B------:R-:W-:-:S02]  /*3310*/  DFMA R104, R104, R104, R90 ;  /* 0x000000686868722b */ /* 0x000fc4000000005a */
[----:B------:R-:W-:Y:S01]  /*3320*/  @!P2 MOV R6, R92 ;  /* 0x0000005c0006a202 */ /* 0x000fe20000000f00 */
[----:B------:R-:W-:Y:S01]  /*3330*/  @!P2 IMAD.MOV.U32 R7, RZ, RZ, R93 ;  /* 0x000000ffff07a224 */ /* 0x000fe200078e005d */
[----:B------:R-:W-:Y:S01]  /*3340*/  DADD R90, R64, R96 ;  /* 0x00000000405a7229 */ /* 0x000fe20000000060 */
[----:B------:R-:W-:Y:S01]  /*3350*/  @!P2 IMAD.MOV.U32 R79, RZ, RZ, R89 ;  /* 0x000000ffff4fa224 */ /* 0x000fe200078e0059 */
[----:B------:R-:W-:Y:S01]  /*3360*/  @!P2 MOV R78, R85 ;  /* 0x00000055004ea202 */ /* 0x000fe20000000f00 */
[----:B------:R-:W-:Y:S01]  /*3370*/  @!P2 IMAD.MOV.U32 R0, RZ, RZ, R83 ;  /* 0x000000ffff00a224 */ /* 0x000fe200078e0053 */
[----:B0-----:R-:W-:Y:S02]  /*3380*/  DADD R98, R46, -R98 ;  /* 0x000000002e627229 */ /* 0x001fe40000000862 */
[----:B------:R-:W-:Y:S02]  /*3390*/  DSETP.GEU.AND P3, PT, R104, R6, PT ;  /* 0x000000066800722a */ /* 0x000fe40003f6e000 */
[----:B------:R-:W-:-:S02]  /*33a0*/  DFMA R108, R90, R90, R106 ;  /* 0x0000005a5a6c722b */ /* 0x000fc4000000006a */
[----:B------:R-:W-:Y:S02]  /*33b0*/  DADD R90, R68, R100 ;  /* 0x00000000445a7229 */ /* 0x000fe40000000064 */
[----:B------:R-:W-:Y:S02]  /*33c0*/  DADD R106, R66, R94 ;  /* 0x00000000426a7229 */ /* 0x000fe4000000005e */
[----:B------:R-:W-:-:S04]  /*33d0*/  DMUL R92, R98, R30 ;  /* 0x0000001e625c7228 */ /* 0x000fc80000000000 */
[----:B------:R-:W-:Y:S02]  /*33e0*/  DFMA R94, R90, R90, R108 ;  /* 0x0000005a5a5e722b */ /* 0x000fe4000000006c */
[----:B------:R-:W-:Y:S01]  /*33f0*/  @!P3 IMAD.MOV.U32 R6, RZ, RZ, R104 ;  /* 0x000000ffff06b224 */ /* 0x000fe200078e0068 */
[----:B------:R-:W-:Y:S01]  /*3400*/  @!P3 MOV R7, R105 ;  /* 0x000000690007b202 */ /* 0x000fe20000000f00 */
[----:B------:R-:W-:Y:S01]  /*3410*/  DADD R108, R70, R96 ;  /* 0x00000000466c7229 */ /* 0x000fe20000000060 */
[----:B------:R-:W-:Y:S01]  /*3420*/  @!P3 IMAD.MOV.U32 R79, RZ, RZ, R89 ;  /* 0x000000ffff4fb224 */ /* 0x000fe200078e0059 */
[----:B------:R-:W-:Y:S01]  /*3430*/  DMUL R104, R106, R106 ;  /* 0x0000006a6a687228 */ /* 0x000fe20000000000 */
[----:B------:R-:W-:Y:S01]  /*3440*/  @!P3 IMAD.MOV.U32 R78, RZ, RZ, R88 ;  /* 0x000000ffff4eb224 */ /* 0x000fe200078e0058 */
[----:B------:R-:W-:Y:S01]  /*3450*/  DMUL R90, R28, R98 ;  /* 0x000000621c5a7228 */ /* 0x000fe20000000000 */
[----:B------:R-:W-:Y:S01]  /*3460*/  @!P3 MOV R0, R82 ;  /* 0x000000520000b202 */ /* 0x000fe20000000f00 */
[----:B------:R-:W-:-:S02]  /*3470*/  DADD R96, R52, R92 ;  /* 0x0000000034607229 */ /* 0x000fc4000000005c */
[----:B------:R-:W-:Y:S02]  /*3480*/  DSETP.GEU.AND P4, PT, R94, R6, PT ;  /* 0x000000065e00722a */ /* 0x000fe40003f8e000 */
[----:B------:R-:W-:Y:S02]  /*3490*/  DFMA R104, R108, R108, R104 ;  /* 0x0000006c6c68722b */ /* 0x000fe40000000068 */
[----:B------:R-:W-:Y:S02]  /*34a0*/  DADD R108, R74, R100 ;  /* 0x000000004a6c7229 */ /* 0x000fe40000000064 */
[----:B------:R-:W-:Y:S02]  /*34b0*/  DFMA R100, R60, UR14, R90 ;  /* 0x0000000e3c647c2b */ /* 0x000fe4000800005a */
[----:B------:R-:W-:Y:S02]  /*34c0*/  DADD R106, R50, R96 ;  /* 0x00000000326a7229 */ /* 0x000fe40000000060 */
[----:B------:R-:W-:-:S02]  /*34d0*/  DMUL R98, R98, R4 ;  /* 0x0000000462627228 */ /* 0x000fc40000000000 */
[----:B------:R-:W-:Y:S02]  /*34e0*/  DFMA R104, R108, R108, R104 ;  /* 0x0000006c6c68722b */ /* 0x000fe40000000068 */
[----:B------:R-:W-:Y:S01]  /*34f0*/  @!P4 IMAD.MOV.U32 R6, RZ, RZ, R94 ;  /* 0x000000ffff06c224 */ /* 0x000fe200078e005e */
[----:B------:R-:W-:Y:S01]  /*3500*/  DADD R108, R54, R100 ;  /* 0x00000000366c7229 */ /* 0x000fe20000000064 */
[----:B------:R-:W-:Y:S01]  /*3510*/  @!P4 IMAD.MOV.U32 R7, RZ, RZ, R95 ;  /* 0x000000ffff07c224 */ /* 0x000fe200078e005f */
[----:B------:R-:W-:Y:S01]  /*3520*/  DMUL R106, R106, R106 ;  /* 0x0000006a6a6a7228 */ /* 0x000fe20000000000 */
[----:B------:R-:W-:Y:S01]  /*3530*/  @!P4 IMAD.MOV.U32 R79, RZ, RZ, R89 ;  /* 0x000000ffff4fc224 */ /* 0x000fe200078e0059 */
[----:B------:R-:W-:Y:S01]  /*3540*/  DADD R94, R58, R98 ;  /* 0x000000003a5e7229 */ /* 0x000fe20000000062 */
[----:B------:R-:W-:Y:S01]  /*3550*/  @!P4 IMAD.MOV.U32 R78, RZ, RZ, R88 ;  /* 0x000000ffff4ec224 */ /* 0x000fe200078e0058 */
[----:B------:R-:W-:Y:S01]  /*3560*/  @!P4 MOV R0, R84 ;  /* 0x000000540000c202 */ /* 0x000fe20000000f00 */
[----:B------:R-:W-:-:S03]  /*3570*/  DSETP.GEU.AND P5, PT, R104, R6, PT ;  /* 0x000000066800722a */ /* 0x000fc60003fae000 */
[----:B------:R-:W-:Y:S02]  /*3580*/  DFMA R110, R108, R108, R106 ;  /* 0x0000006c6c6e722b */ /* 0x000fe4000000006a */
[----:B------:R-:W-:Y:S02]  /*3590*/  DADD R106, R56, R94 ;  /* 0x00000000386a7229 */ /* 0x000fe4000000005e */
[----:B------:R-:W-:-:S06]  /*35a0*/  DADD R108, R62, R96 ;  /* 0x000000003e6c7229 */ /* 0x000fcc0000000060 */
[----:B------:R-:W-:Y:S01]  /*35b0*/  DFMA R106, R106, R106, R110 ;  /* 0x0000006a6a6a722b */ /* 0x000fe2000000006e */
[----:B------:R-:W-:Y:S01]  /*35c0*/  @!P5 MOV R6, R104 ;  /* 0x000000680006d202 */ /* 0x000fe20000000f00 */
[----:B------:R-:W-:Y:S01]  /*35d0*/  @!P5 IMAD.MOV.U32 R7, RZ, RZ, R105 ;  /* 0x000000ffff07d224 */ /* 0x000fe200078e0069 */
[----:B------:R-:W-:Y:S01]  /*35e0*/  DADD R110, R64, R100 ;  /* 0x00000000406e7229 */ /* 0x000fe20000000064 */
[----:B------:R-:W-:Y:S01]  /*35f0*/  @!P5 MOV R79, R89 ;  /* 0x00000059004fd202 */ /* 0x000fe20000000f00 */
[----:B------:R-:W-:Y:S01]  /*3600*/  DMUL R108, R108, R108 ;  /* 0x0000006c6c6c7228 */ /* 0x000fe20000000000 */
[----:B------:R-:W-:Y:S01]  /*3610*/  @!P5 IMAD.MOV.U32 R78, RZ, RZ, R88 ;  /* 0x000000ffff4ed224 */ /* 0x000fe200078e0058 */
[----:B------:R-:W-:Y:S01]  /*3620*/  DADD R104, R66, R96 ;  /* 0x0000000042687229 */ /* 0x000fe20000000060 */
[----:B------:R-:W-:Y:S01]  /*3630*/  @!P5 IMAD.MOV.U32 R0, RZ, RZ, R83 ;  /* 0x000000ffff00d224 */ /* 0x000fe200078e0053 */
[----:B------:R-:W-:-:S04]  /*3640*/  DSETP.GEU.AND P6, PT, R106, R6, PT ;  /* 0x000000066a00722a */ /* 0x000fc80003fce000 */
[----:B------:R-:W-:Y:S02]  /*3650*/  DFMA R110, R110, R110, R108 ;  /* 0x0000006e6e6e722b */ /* 0x000fe4000000006c */
[----:B------:R-:W-:Y:S02]  /*3660*/  DADD R108, R68, R94 ;  /* 0x00000000446c7229 */ /* 0x000fe4000000005e */
[----:B------:R-:W-:-:S06]  /*3670*/  DMUL R104, R104, R104 ;  /* 0x0000006868687228 */ /* 0x000fcc0000000000 */
[----:B------:R-:W-:Y:S01]  /*3680*/  DFMA R96, R108, R108, R110 ;  /* 0x0000006c6c60722b */ /* 0x000fe2000000006e */
[----:B------:R-:W-:Y:S01]  /*3690*/  @!P6 IMAD.MOV.U32 R6, RZ, RZ, R106 ;  /* 0x000000ffff06e224 */ /* 0x000fe200078e006a */
[----:B------:R-:W-:Y:S01]  /*36a0*/  @!P6 MOV R7, R107 ;  /* 0x0000006b0007e202 */ /* 0x000fe20000000f00 */
[----:B------:R-:W-:Y:S01]  /*36b0*/  DADD R108, R70, R100 ;  /* 0x00000000466c7229 */ /* 0x000fe20000000064 */
[----:B------:R-:W-:Y:S01]  /*36c0*/  @!P6 IMAD.MOV.U32 R79, RZ, RZ, R103 ;  /* 0x000000ffff4fe224 */ /* 0x000fe200078e0067 */
[--C-:B------:R-:W-:Y:S01]  /*36d0*/  DFMA R100, R72, UR12, R92.reuse ;  /* 0x0000000c48647c2b */ /* 0x100fe2000800005c */
[----:B------:R-:W-:Y:S01]  /*36e0*/  @!P6 MOV R78, R87 ;  /* 0x00000057004ee202 */ /* 0x000fe20000000f00 */
[----:B------:R-:W-:Y:S01]  /*36f0*/  DFMA R92, R76, UR12, R92 ;  /* 0x0000000c4c5c7c2b */ /* 0x000fe2000800005c */
[----:B------:R-:W-:Y:S01]  /*3700*/  @!P6 IMAD.MOV.U32 R0, RZ, RZ, R82 ;  /* 0x000000ffff00e224 */ /* 0x000fe200078e0052 */
[----:B------:R-:W-:Y:S02]  /*3710*/  DSETP.GEU.AND P0, PT, R96, R6, PT ;  /* 0x000000066000722a */ /* 0x000fe40003f0e000 */
[----:B------:R-:W-:-:S02]  /*3720*/  DFMA R108, R108, R108, R104 ;  /* 0x0000006c6c6c722b */ /* 0x000fc40000000068 */
[----:B------:R-:W-:Y:S02]  /*3730*/  DADD R104, R74, R94 ;  /* 0x000000004a687229 */ /* 0x000fe4000000005e */
[----:B------:R-:W-:Y:S02]  /*3740*/  DFMA R94, R72, UR14, R90 ;  /* 0x0000000e485e7c2b */ /* 0x000fe4000800005a */
[----:B------:R-:W-:Y:S02]  /*3750*/  DADD R106, R50, R100 ;  /* 0x00000000326a7229 */ /* 0x000fe40000000064 */
[----:B------:R-:W-:Y:S02]  /*3760*/  DFMA R90, R76, UR14, R90 ;  /* 0x0000000e4c5a7c2b */ /* 0x000fe4000800005a */
[----:B------:R-:W-:Y:S02]  /*3770*/  DFMA R104, R104, R104, R108 ;  /* 0x000000686868722b */ /* 0x000fe4000000006c */
[----:B------:R-:W-:Y:S01]  /*3780*/  @!P0 IMAD.MOV.U32 R6, RZ, RZ, R96 ;  /* 0x000000ffff068224 */ /* 0x000fe200078e0060 */
[----:B------:R-:W-:Y:S01]  /*3790*/  DADD R108, R54, R94 ;  /* 0x00000000366c7229 */ /* 0x000fe2000000005e */
[----:B------:R-:W-:Y:S01]  /*37a0*/  @!P0 IMAD.MOV.U32 R7, RZ, RZ, R97 ;  /* 0x000000ffff078224 */ /* 0x000fe200078e0061 */
[----:B------:R-:W-:Y:S01]  /*37b0*/  DMUL R106, R106, R106 ;  /* 0x0000006a6a6a7228 */ /* 0x000fe20000000000 */
[----:B------:R-:W-:Y:S01]  /*37c0*/  @!P0 IMAD.MOV.U32 R79, RZ, RZ, R103 ;  /* 0x000000ffff4f8224 */ /* 0x000fe200078e0067 */
[--C-:B------:R-:W-:Y:S01]  /*37d0*/  DFMA R96, R72, UR10, R98.reuse ;  /* 0x0000000a48607c2b */ /* 0x100fe20008000062 */
[----:B------:R-:W-:Y:S01]  /*37e0*/  @!P0 IMAD.MOV.U32 R78, RZ, RZ, R87 ;  /* 0x000000ffff4e8224 */ /* 0x000fe200078e0057 */
[----:B------:R-:W-:Y:S01]  /*37f0*/  DFMA R98, R76, UR10, R98 ;  /* 0x0000000a4c627c2b */ /* 0x000fe20008000062 */
[----:B------:R-:W-:Y:S01]  /*3800*/  @!P0 MOV R0, R84 ;  /* 0x0000005400008202 */ /* 0x000fe20000000f00 */
[----:B------:R-:W-:-:S02]  /*3810*/  DSETP.GEU.AND P1, PT, R104, R6, PT ;  /* 0x000000066800722a */ /* 0x000fc40003f2e000 */
[----:B------:R-:W-:Y:S02]  /*3820*/  DFMA R110, R108, R108, R106 ;  /* 0x0000006c6c6e722b */ /* 0x000fe4000000006a */
[----:B------:R-:W-:Y:S02]  /*3830*/  DADD R106, R56, R96 ;  /* 0x00000000386a7229 */ /* 0x000fe40000000060 */
[----:B------:R-:W-:-:S06]  /*3840*/  DADD R108, R62, R100 ;  /* 0x000000003e6c7229 */ /* 0x000fcc0000000064 */
[----:B------:R-:W-:Y:S02]  /*3850*/  DFMA R106, R106, R106, R110 ;  /* 0x0000006a6a6a722b */ /* 0x000fe4000000006e */
        /* <DEDUP_REMOVED lines=11> */
[----:B------:R-:W-:Y:S02]  /*3910*/  DADD R108, R68, R96 ;  /* 0x00000000446c7229 */ /* 0x000fe40000000060 */
[----:B------:R-:W-:-:S06]  /*3920*/  DMUL R104, R104, R104 ;  /* 0x0000006868687228 */ /* 0x000fcc0000000000 */
[----:B------:R-:W-:Y:S01]  /*3930*/  DFMA R100, R108, R108, R110 ;  /* 0x0000006c6c64722b */ /* 0x000fe2000000006e */
[----:B------:R-:W-:Y:S01]  /*3940*/  @!P2 IMAD.MOV.U32 R6, RZ, RZ, R106 ;  /* 0x000000ffff06a224 */ /* 0x000fe200078e006a */
[----:B------:R-:W-:Y:S01]  /*3950*/  @!P2 MOV R7, R107 ;  /* 0x0000006b0007a202 */ /* 0x000fe20000000f00 */
[----:B------:R-:W-:Y:S01]  /*3960*/  DFMA R104, R94, R94, R104 ;  /* 0x0000005e5e68722b */ /* 0x000fe20000000068 */
[----:B------:R-:W-:Y:S01]  /*3970*/  @!P2 IMAD.MOV.U32 R79, RZ, RZ, R103 ;  /* 0x000000ffff4fa224 */ /* 0x000fe200078e0067 */
[----:B------:R-:W-:Y:S01]  /*3980*/  DADD R94, R74, R96 ;  /* 0x000000004a5e7229 */ /* 0x000fe20000000060 */
[----:B------:R-:W-:Y:S01]  /*3990*/  @!P2 MOV R78, R85 ;  /* 0x00000055004ea202 */ /* 0x000fe20000000f00 */
[----:B------:R-:W-:Y:S01]  /*39a0*/  DADD R106, R50, R92 ;  /* 0x00000000326a7229 */ /* 0x000fe2000000005c */
[----:B------:R-:W-:Y:S01]  /*39b0*/  @!P2 IMAD.MOV.U32 R0, RZ, RZ, R82 ;  /* 0x000000ffff00a224 */ /* 0x000fe200078e0052 */
[----:B------:R-:W-:Y:S02]  /*39c0*/  DSETP.GEU.AND P3, PT, R100, R6, PT ;  /* 0x000000066400722a */ /* 0x000fe40003f6e000 */
[----:B------:R-:W-:-:S02]  /*39d0*/  DADD R96, R54, R90 ;  /* 0x0000000036607229 */ /* 0x000fc4000000005a */
[----:B------:R-:W-:Y:S02]  /*39e0*/  DFMA R94, R94, R94, R104 ;  /* 0x0000005e5e5e722b */ /* 0x000fe40000000068 */
[----:B------:R-:W-:Y:S02]  /*39f0*/  DMUL R106, R106, R106 ;  /* 0x0000006a6a6a7228 */ /* 0x000fe40000000000 */
[----:B------:R-:W-:Y:S02]  /*3a00*/  DADD R108, R62, R92 ;  /* 0x000000003e6c7229 */ /* 0x000fe4000000005c */
[----:B------:R-:W-:Y:S02]  /*3a10*/  DADD R104, R64, R90 ;  /* 0x0000000040687229 */ /* 0x000fe4000000005a */
[----:B------:R-:W-:Y:S02]  /*3a20*/  DADD R110, R66, R92 ;  /* 0x00000000426e7229 */ /* 0x000fe4000000005c */
[----:B------:R-:W-:Y:S01]  /*3a30*/  @!P3 IMAD.MOV.U32 R6, RZ, RZ, R100 ;  /* 0x000000ffff06b224 */ /* 0x000fe200078e0064 */
[----:B------:R-:W-:Y:S01]  /*3a40*/  DFMA R106, R96, R96, R106 ;  /* 0x00000060606a722b */ /* 0x000fe2000000006a */
[----:B------:R-:W-:Y:S01]  /*3a50*/  @!P3 IMAD.MOV.U32 R7, RZ, RZ, R101 ;  /* 0x000000ffff07b224 */ /* 0x000fe200078e0065 */
[----:B------:R-:W-:Y:S01]  /*3a60*/  DADD R96, R56, R98 ;  /* 0x0000000038607229 */ /* 0x000fe20000000062 */
[----:B------:R-:W0:Y:S01]  /*3a70*/  I2F.F64 R100, R86 ;  /* 0x0000005600647312 */ /* 0x000e220000201c00 */
[----:B------:R-:W-:Y:S01]  /*3a80*/  DMUL R108, R108, R108 ;  /* 0x0000006c6c6c7228 */ /* 0x000fe20000000000 */
[----:B------:R-:W-:Y:S01]  /*3a90*/  @!P3 IMAD.MOV.U32 R79, RZ, RZ, R103 ;  /* 0x000000ffff4fb224 */ /* 0x000fe200078e0067 */
[----:B------:R-:W-:Y:S01]  /*3aa0*/  DMUL R110, R110, R110 ;  /* 0x0000006e6e6e7228 */ /* 0x000fe20000000000 */
[----:B------:R-:W-:Y:S01]  /*3ab0*/  @!P3 IMAD.MOV.U32 R78, RZ, RZ, R85 ;  /* 0x000000ffff4eb224 */ /* 0x000fe200078e0055 */
[----:B------:R-:W-:Y:S01]  /*3ac0*/  DSETP.GEU.AND P4, PT, R94, R6, PT ;  /* 0x000000065e00722a */ /* 0x000fe20003f8e000 */
[----:B------:R-:W-:Y:S01]  /*3ad0*/  @!P3 MOV R0, R84 ;  /* 0x000000540000b202 */ /* 0x000fe20000000f00 */
[----:B------:R-:W-:-:S02]  /*3ae0*/  DFMA R96, R96, R96, R106 ;  /* 0x000000606060722b */ /* 0x000fc4000000006a */
[----:B------:R-:W-:Y:S02]  /*3af0*/  DFMA R108, R104, R104, R108 ;  /* 0x00000068686c722b */ /* 0x000fe4000000006c */
[----:B------:R-:W-:Y:S02]  /*3b00*/  DADD R104, R68, R98 ;  /* 0x0000000044687229 */ /* 0x000fe40000000062 */
[----:B------:R-:W-:Y:S02]  /*3b10*/  DADD R106, R70, R90 ;  /* 0x00000000466a7229 */ /* 0x000fe4000000005a */
[----:B0-----:R-:W-:-:S04]  /*3b20*/  DADD R100, R46, -R100 ;  /* 0x000000002e647229 */ /* 0x001fc80000000864 */
[----:B------:R-:W-:Y:S01]  /*3b30*/  @!P4 IMAD.MOV.U32 R6, RZ, RZ, R94 ;  /* 0x000000ffff06c224 */ /* 0x000fe200078e005e */
[----:B------:R-:W-:Y:S01]  /*3b40*/  DFMA R104, R104, R104, R108 ;  /* 0x000000686868722b */ /* 0x000fe2000000006c */
[----:B------:R-:W-:Y:S01]  /*3b50*/  @!P4 IMAD.MOV.U32 R7, RZ, RZ, R95 ;  /* 0x000000ffff07c224 */ /* 0x000fe200078e005f */
[----:B------:R-:W-:Y:S01]  /*3b60*/  DFMA R110, R106, R106, R110 ;  /* 0x0000006a6a6e722b */ /* 0x000fe2000000006e */
[----:B------:R-:W-:Y:S01]  /*3b70*/  @!P4 MOV R79, R103 ;  /* 0x00000067004fc202 */ /* 0x000fe20000000f00 */
[----:B------:R-:W-:Y:S01]  /*3b80*/  DMUL R92, R100, R30 ;  /* 0x0000001e645c7228 */ /* 0x000fe20000000000 */
[----:B------:R-:W-:Y:S01]  /*3b90*/  @!P4 IMAD.MOV.U32 R78, RZ, RZ, R85 ;  /* 0x000000ffff4ec224 */ /* 0x000fe200078e0055 */
[----:B------:R-:W-:Y:S01]  /*3ba0*/  DMUL R94, R28, R100 ;  /* 0x000000641c5e7228 */ /* 0x000fe20000000000 */
[----:B------:R-:W-:Y:S01]  /*3bb0*/  @!P4 IMAD.MOV.U32 R0, RZ, RZ, R83 ;  /* 0x000000ffff00c224 */ /* 0x000fe200078e0053 */
[----:B------:R-:W-:-:S04]  /*3bc0*/  DSETP.GEU.AND P5, PT, R96, R6, PT ;  /* 0x000000066000722a */ /* 0x000fc80003fae000 */
[----:B------:R-:W-:Y:S02]  /*3bd0*/  DADD R90, R52, R92 ;  /* 0x00000000345a7229 */ /* 0x000fe4000000005c */
[----:B------:R-:W-:Y:S02]  /*3be0*/  DFMA R60, R60, UR14, R94 ;  /* 0x0000000e3c3c7c2b */ /* 0x000fe4000800005e */
[----:B------:R-:W-:-:S04]  /*3bf0*/  DMUL R52, R100, R4 ;  /* 0x0000000464347228 */ /* 0x000fc80000000000 */
[----:B------:R-:W-:Y:S02]  /*3c00*/  DADD R106, R50, R90 ;  /* 0x00000000326a7229 */ /* 0x000fe4000000005a */
[----:B------:R-:W-:Y:S01]  /*3c10*/  @!P5 MOV R6, R96 ;  /* 0x000000600006d202 */ /* 0x000fe20000000f00 */
        /* <DEDUP_REMOVED lines=11> */
[----:B------:R-:W-:-:S04]  /*3cd0*/  DADD R100, R64, R60 ;  /* 0x0000000040647229 */ /* 0x000fc8000000003c */
[----:B------:R-:W-:Y:S02]  /*3ce0*/  DADD R98, R56, R58 ;  /* 0x0000000038627229 */ /* 0x000fe4000000003a */
[----:B------:R-:W-:Y:S01]  /*3cf0*/  @!P6 IMAD.MOV.U32 R6, RZ, RZ, R104 ;  /* 0x000000ffff06e224 */ /* 0x000fe200078e0068 */
[----:B------:R-:W-:Y:S01]  /*3d00*/  @!P6 MOV R7, R105 ;  /* 0x000000690007e202 */ /* 0x000fe20000000f00 */
[----:B------:R-:W-:Y:S01]  /*3d10*/  DADD R104, R62, R90 ;  /* 0x000000003e687229 */ /* 0x000fe2000000005a */
[----:B------:R-:W-:Y:S01]  /*3d20*/  @!P6 IMAD.MOV.U32 R79, RZ, RZ, R103 ;  /* 0x000000ffff4fe224 */ /* 0x000fe200078e0067 */
[----:B------:R-:W-:Y:S01]  /*3d30*/  @!P6 MOV R0, R84 ;  /* 0x000000540000e202 */ /* 0x000fe20000000f00 */
[----:B------:R-:W-:Y:S01]  /*3d40*/  @!P6 IMAD.MOV.U32 R78, RZ, RZ, R88 ;  /* 0x000000ffff4ee224 */ /* 0x000fe200078e0058 */
[----:B------:R-:W-:Y:S02]  /*3d50*/  DFMA R98, R98, R98, R106 ;  /* 0x000000626262722b */ /* 0x000fe4000000006a */
[----:B------:R-:W-:-:S02]  /*3d60*/  DSETP.GEU.AND P0, PT, R96, R6, PT ;  /* 0x000000066000722a */ /* 0x000fc40003f0e000 */
[----:B------:R-:W-:-:S08]  /*3d70*/  DMUL R104, R104, R104 ;  /* 0x0000006868687228 */ /* 0x000fd00000000000 */
[----:B------:R-:W-:Y:S02]  /*3d80*/  DFMA R104, R100, R100, R104 ;  /* 0x000000646468722b */ /* 0x000fe40000000068 */
[----:B------:R-:W-:Y:S02]  /*3d90*/  DADD R100, R66, R90 ;  /* 0x0000000042647229 */ /* 0x000fe4000000005a */
[----:B------:R-:W-:Y:S01]  /*3da0*/  @!P0 IMAD.MOV.U32 R6, RZ, RZ, R96 ;  /* 0x000000ffff068224 */ /* 0x000fe200078e0060 */
[----:B------:R-:W-:Y:S01]  /*3db0*/  @!P0 MOV R79, R103 ;  /* 0x00000067004f8202 */ /* 0x000fe20000000f00 */
[----:B------:R-:W-:Y:S01]  /*3dc0*/  @!P0 IMAD.MOV.U32 R7, RZ, RZ, R97 ;  /* 0x000000ffff078224 */ /* 0x000fe200078e0061 */
[----:B------:R-:W-:Y:S01]  /*3dd0*/  DADD R96, R68, R58 ;  /* 0x0000000044607229 */ /* 0x000fe2000000003a */
[----:B------:R-:W-:Y:S02]  /*3de0*/  @!P0 IMAD.MOV.U32 R78, RZ, RZ, R88 ;  /* 0x000000ffff4e8224 */ /* 0x000fe400078e0058 */
[----:B------:R-:W-:Y:S01]  /*3df0*/  DMUL R100, R100, R100 ;  /* 0x0000006464647228 */ /* 0x000fe20000000000 */
[----:B------:R-:W-:Y:S01]  /*3e00*/  @!P0 IMAD.MOV.U32 R0, RZ, RZ, R83 ;  /* 0x000000ffff008224 */ /* 0x000fe200078e0053 */
[----:B------:R-:W-:-:S03]  /*3e10*/  DSETP.GEU.AND P1, PT, R98, R6, PT ;  /* 0x000000066200722a */ /* 0x000fc60003f2e000 */
[----:B------:R-:W-:Y:S02]  /*3e20*/  DFMA R90, R96, R96, R104 ;  /* 0x00000060605a722b */ /* 0x000fe40000000068 */
[----:B------:R-:W-:Y:S02]  /*3e30*/  DADD R96, R70, R60 ;  /* 0x0000000046607229 */ /* 0x000fe4000000003c */
[--C-:B------:R-:W-:Y:S02]  /*3e40*/  DFMA R60, R72, UR12, R92.reuse ;  /* 0x0000000c483c7c2b */ /* 0x100fe4000800005c */
[----:B------:R-:W-:-:S04]  /*3e50*/  DFMA R92, R76, UR12, R92 ;  /* 0x0000000c4c5c7c2b */ /* 0x000fc8000800005c */
[----:B------:R-:W-:Y:S01]  /*3e60*/  DFMA R100, R96, R96, R100 ;  /* 0x000000606064722b */ /* 0x000fe20000000064 */
[----:B------:R-:W-:Y:S01]  /*3e70*/  @!P1 MOV R6, R98 ;  /* 0x0000006200069202 */ /* 0x000fe20000000f00 */
[----:B------:R-:W-:Y:S01]  /*3e80*/  @!P1 IMAD.MOV.U32 R7, RZ, RZ, R99 ;  /* 0x000000ffff079224 */ /* 0x000fe200078e0063 */
[----:B------:R-:W-:Y:S01]  /*3e90*/  DADD R96, R74, R58 ;  /* 0x000000004a607229 */ /* 0x000fe2000000003a */
[----:B------:R-:W-:Y:S01]  /*3ea0*/  @!P1 IMAD.MOV.U32 R79, RZ, RZ, R86 ;  /* 0x000000ffff4f9224 */ /* 0x000fe200078e0056 */
[----:B------:R-:W-:Y:S01]  /*3eb0*/  DFMA R58, R72, UR14, R94 ;  /* 0x0000000e483a7c2b */ /* 0x000fe2000800005e */
[----:B------:R-:W-:Y:S01]  /*3ec0*/  @!P1 MOV R78, R87 ;  /* 0x00000057004e9202 */ /* 0x000fe20000000f00 */
[----:B------:R-:W-:Y:S01]  /*3ed0*/  DADD R104, R50, R60 ;  /* 0x0000000032687229 */ /* 0x000fe2000000003c */
[----:B------:R-:W-:Y:S01]  /*3ee0*/  @!P1 IMAD.MOV.U32 R0, RZ, RZ, R82 ;  /* 0x000000ffff009224 */ /* 0x000fe200078e0052 */
[----:B------:R-:W-:Y:S02]  /*3ef0*/  DSETP.GEU.AND P2, PT, R90, R6, PT ;  /* 0x000000065a00722a */ /* 0x000fe40003f4e000 */
[----:B------:R-:W-:-:S02]  /*3f00*/  DFMA R96, R96, R96, R100 ;  /* 0x000000606060722b */ /* 0x000fc40000000064 */
[----:B------:R-:W-:Y:S02]  /*3f10*/  DADD R98, R54, R58 ;  /* 0x0000000036627229 */ /* 0x000fe4000000003a */
[----:B------:R-:W-:Y:S02]  /*3f20*/  DMUL R104, R104, R104 ;  /* 0x0000006868687228 */ /* 0x000fe40000000000 */
[----:B------:R-:W-:Y:S02]  /*3f30*/  DFMA R72, R72, UR10, R52 ;  /* 0x0000000a48487c2b */ /* 0x000fe40008000034 */
[----:B------:R-:W-:Y:S02]  /*3f40*/  DADD R100, R62, R60 ;  /* 0x000000003e647229 */ /* 0x000fe4000000003c */
[----:B------:R-:W-:Y:S02]  /*3f50*/  DFMA R94, R76, UR14, R94 ;  /* 0x0000000e4c5e7c2b */ /* 0x000fe4000800005e */
        /* <DEDUP_REMOVED lines=8> */
[----:B------:R-:W-:-:S02]  /*3fe0*/  DSETP.GEU.AND P3, PT, R96, R6, PT ;  /* 0x000000066000722a */ /* 0x000fc40003f6e000 */
[----:B------:R-:W-:Y:S02]  /*3ff0*/  DMUL R100, R100, R100 ;  /* 0x0000006464647228 */ /* 0x000fe40000000000 */
[----:B------:R-:W-:Y:S02]  /*4000*/  DFMA R90, R90, R90, R104 ;  /* 0x0000005a5a5a722b */ /* 0x000fe40000000068 */
[----:B------:R-:W-:Y:S02]  /*4010*/  DADD R58, R70, R58 ;  /* 0x00000000463a7229 */ /* 0x000fe4000000003a */
[----:B------:R-:W-:Y:S02]  /*4020*/  DADD R50, R50, R92 ;  /* 0x0000000032327229 */ /* 0x000fe4000000005c */
        /* <DEDUP_REMOVED lines=9> */
[----:B------:R-:W-:Y:S01]  /*40c0*/  DMUL R98, R98, R98 ;  /* 0x0000006262627228 */ /* 0x000fe20000000000 */
[----:B------:R-:W-:Y:S01]  /*40d0*/  @!P3 IMAD.MOV.U32 R0, RZ, RZ, R83 ;  /* 0x000000ffff00b224 */ /* 0x000fe200078e0053 */
[----:B------:R-:W-:Y:S02]  /*40e0*/  DSETP.GEU.AND P4, PT, R90, R6, PT ;  /* 0x000000065a00722a */ /* 0x000fe40003f8e000 */
[----:B------:R-:W-:-:S02]  /*40f0*/  DFMA R60, R96, R96, R100 ;  /* 0x00000060603c722b */ /* 0x000fc40000000064 */
[----:B------:R-:W-:Y:S02]  /*4100*/  DMUL R50, R50, R50 ;  /* 0x0000003232327228 */ /* 0x000fe40000000000 */
[----:B------:R-:W-:Y:S02]  /*4110*/  DFMA R98, R58, R58, R98 ;  /* 0x0000003a3a62722b */ /* 0x000fe40000000062 */
[----:B------:R-:W-:Y:S02]  /*4120*/  DFMA R52, R76, UR10, R52 ;  /* 0x0000000a4c347c2b */ /* 0x000fe40008000034 */
[----:B------:R-:W-:Y:S02]  /*4130*/  DADD R62, R62, R92 ;  /* 0x000000003e3e7229 */ /* 0x000fe4000000005c */
[----:B------:R-:W-:Y:S02]  /*4140*/  DFMA R50, R54, R54, R50 ;  /* 0x000000363632722b */ /* 0x000fe40000000032 */
[----:B------:R-:W-:Y:S01]  /*4150*/  @!P4 MOV R6, R90 ;  /* 0x0000005a0006c202 */ /* 0x000fe20000000f00 */
[----:B------:R-:W-:Y:S01]  /*4160*/  @!P4 IMAD.MOV.U32 R7, RZ, RZ, R91 ;  /* 0x000000ffff07c224 */ /* 0x000fe200078e005b */
[----:B------:R-:W-:Y:S01]  /*4170*/  DFMA R98, R72, R72, R98 ;  /* 0x000000484862722b */ /* 0x000fe20000000062 */
[----:B------:R-:W-:Y:S01]  /*4180*/  @!P4 IMAD.MOV.U32 R78, RZ, RZ, R85 ;  /* 0x000000ffff4ec224 */ /* 0x000fe200078e0055 */
[----:B------:R-:W-:Y:S01]  /*4190*/  DADD R56, R56, R52 ;  /* 0x0000000038387229 */ /* 0x000fe20000000034 */
[----:B------:R-:W-:Y:S01]  /*41a0*/  @!P4 IMAD.MOV.U32 R79, RZ, RZ, R86 ;  /* 0x000000ffff4fc224 */ /* 0x000fe200078e0056 */
        /* <DEDUP_REMOVED lines=10> */
[----:B------:R-:W-:Y:S01]  /*4250*/  @!P5 MOV R7, R61 ;  /* 0x0000003d0007d202 */ /* 0x000fe20000000f00 */
[----:B------:R-:W-:Y:S01]  /*4260*/  DMUL R66, R66, R66 ;  /* 0x0000004242427228 */ /* 0x000fe20000000000 */
[----:B------:R-:W-:Y:S01]  /*4270*/  @!P5 MOV R78, R85 ;  /* 0x00000055004ed202 */ /* 0x000fe20000000f00 */
[----:B------:R-:W-:Y:S01]  /*4280*/  DFMA R62, R68, R68, R62 ;  /* 0x00000044443e722b */ /* 0x000fe2000000003e */
[----:B------:R-:W-:Y:S01]  /*4290*/  @!P5 IMAD.MOV.U32 R79, RZ, RZ, R86 ;  /* 0x000000ffff4fd224 */ /* 0x000fe200078e0056 */
[----:B------:R-:W-:Y:S01]  /*42a0*/  DADD R74, R74, R52 ;  /* 0x000000004a4a7229 */ /* 0x000fe20000000034 */
[----:B------:R-:W-:Y:S01]  /*42b0*/  @!P5 IMAD.MOV.U32 R0, RZ, RZ, R84 ;  /* 0x000000ffff00d224 */ /* 0x000fe200078e0054 */
[----:B------:R-:W-:Y:S02]  /*42c0*/  DSETP.GEU.AND P6, PT, R98, R6, PT ;  /* 0x000000066200722a */ /* 0x000fe40003fce000 */
[----:B------:R-:W-:-:S08]  /*42d0*/  DFMA R66, R70, R70, R66 ;  /* 0x000000464642722b */ /* 0x000fd00000000042 */
[----:B------:R-:W-:-:S04]  /*42e0*/  DFMA R66, R74, R74, R66 ;  /* 0x0000004a4a42722b */ /* 0x000fc80000000042 */
[----:B------:R-:W-:Y:S01]  /*42f0*/  @!P6 IMAD.MOV.U32 R6, RZ, RZ, R98 ;  /* 0x000000ffff06e224 */ /* 0x000fe200078e0062 */
[----:B------:R-:W-:Y:S01]  /*4300*/  @!P6 MOV R78, R85 ;  /* 0x00000055004ee202 */ /* 0x000fe20000000f00 */
[----:B------:R-:W-:Y:S02]  /*4310*/  @!P6 IMAD.MOV.U32 R7, RZ, RZ, R99 ;  /* 0x000000ffff07e224 */ /* 0x000fe400078e0063 */
[----:B------:R-:W-:Y:S02]  /*4320*/  @!P6 IMAD.MOV.U32 R79, RZ, RZ, R86 ;  /* 0x000000ffff4fe224 */ /* 0x000fe400078e0056 */
[----:B------:R-:W-:Y:S02]  /*4330*/  @!P6 IMAD.MOV.U32 R0, RZ, RZ, R83 ;  /* 0x000000ffff00e224 */ /* 0x000fe400078e0053 */
[----:B------:R-:W-:-:S14]  /*4340*/  DSETP.GEU.AND P0, PT, R50, R6, PT ;  /* 0x000000063200722a */ /* 0x000fdc0003f0e000 */
[----:B------:R-:W-:Y:S01]  /*4350*/  @!P0 MOV R6, R50 ;  /* 0x0000003200068202 */ /* 0x000fe20000000f00 */
[----:B------:R-:W-:Y:S01]  /*4360*/  @!P0 IMAD.MOV.U32 R7, RZ, RZ, R51 ;  /* 0x000000ffff078224 */ /* 0x000fe200078e0033 */
[----:B------:R-:W-:Y:S01]  /*4370*/  @!P0 MOV R78, R88 ;  /* 0x00000058004e8202 */ /* 0x000fe20000000f00 */
[----:B------:R-:W-:Y:S01]  /*4380*/  @!P0 IMAD.MOV.U32 R79, RZ, RZ, R86 ;  /* 0x000000ffff4f8224 */ /* 0x000fe200078e0056 */
[----:B------:R-:W-:-:S03]  /*4390*/  @!P0 MOV R0, R82 ;  /* 0x0000005200008202 */ /* 0x000fc60000000f00 */
[----:B------:R-:W-:-:S14]  /*43a0*/  DSETP.GEU.AND P1, PT, R62, R6, PT ;  /* 0x000000063e00722a */ /* 0x000fdc0003f2e000 */
        /* <DEDUP_REMOVED lines=8> */
[----:B------:R-:W-:Y:S02]  /*4430*/  @!P2 MOV R0, R83 ;  /* 0x000000530000a202 */ /* 0x000fe40000000f00 */
[----:B------:R-:W0:Y:S08]  /*4440*/  I2F.F64 R50, R78 ;  /* 0x0000004e00327312 */ /* 0x000e300000201c00 */
[----:B------:R-:W1:Y:S01]  /*4450*/  I2F.F64 R6, R79 ;  /* 0x0000004f00067312 */ /* 0x000e620000201c00 */
[----:B0-----:R-:W-:-:S07]  /*4460*/  DADD R50, R48, -R50 ;  /* 0x0000000030327229 */ /* 0x001fce0000000832 */
[----:B------:R-:W0:Y:S01]  /*4470*/  I2F.F64 R52, R0 ;  /* 0x0000000000347312 */ /* 0x000e220000201c00 */
[----:B-1----:R-:W-:Y:S02]  /*4480*/  DADD R6, R46, -R6 ;  /* 0x000000002e067229 */ /* 0x002fe40000000806 */
[----:B------:R-:W-:Y:S02]  /*4490*/  DMUL R46, R50, UR12 ;  /* 0x0000000c322e7c28 */ /* 0x000fe40008000000 */
[----:B0-----:R-:W-:Y:S02]  /*44a0*/  DADD R52, R44, -R52 ;  /* 0x000000002c347229 */ /* 0x001fe40000000834 */
[----:B------:R-:W-:-:S04]  /*44b0*/  DMUL R44, R50, UR14 ;  /* 0x0000000e322c7c28 */ /* 0x000fc80008000000 */
[----:B------:R-:W-:Y:S02]  /*44c0*/  DFMA R46, R6, R30, R46 ;  /* 0x0000001e062e722b */ /* 0x000fe4000000002e */
[----:B------:R-:W-:Y:S02]  /*44d0*/  DMUL R50, R50, UR10 ;  /* 0x0000000a32327c28 */ /* 0x000fe40008000000 */
[----:B------:R-:W-:-:S04]  /*44e0*/  DFMA R44, R28, R6, R44 ;  /* 0x000000061c2c722b */ /* 0x000fc8000000002c */
[----:B------:R-:W-:Y:S02]  /*44f0*/  DFMA R56, R52, R34, R46 ;  /* 0x000000223438722b */ /* 0x000fe4000000002e */
[----:B------:R-:W-:Y:S02]  /*4500*/  DFMA R50, R6, R4, R50 ;  /* 0x000000040632722b */ /* 0x000fe40000000032 */
[----:B------:R-:W-:-:S04]  /*4510*/  DFMA R54, R32, R52, R44 ;  /* 0x000000342036722b */ /* 0x000fc8000000002c */
[----:B------:R-:W-:Y:S02]  /*4520*/  DMUL R6, R56, R56 ;  /* 0x0000003838067228 */ /* 0x000fe40000000000 */
[----:B------:R-:W-:-:S06]  /*4530*/  DFMA R52, R52, R8, R50 ;  /* 0x000000083434722b */ /* 0x000fcc0000000032 */
[----:B------:R-:W-:-:S08]  /*4540*/  DFMA R6, R54, R54, R6 ;  /* 0x000000363606722b */ /* 0x000fd00000000006 */
[----:B------:R-:W-:-:S08]  /*4550*/  DFMA R44, R52, R52, R6 ;  /* 0x00000034342c722b */ /* 0x000fd00000000006 */
[----:B------:R-:W-:-:S06]  /*4560*/  DSETP.GT.AND P0, PT, R44, RZ, PT ;  /* 0x000000ff2c00722a */ /* 0x000fcc0003f04000 */
[----:B------:R-:W-:-:S14]  /*4570*/  DSETP.GEU.OR P0, PT, R44, R42, !P0 ;  /* 0x0000002a2c00722a */ /* 0x000fdc000470e400 */
[----:B------:R-:W-:Y:S05]  /*4580*/  @P0 BRA `(.L_x_199) ;  /* 0x0000000400480947 */ /* 0x000fea0003800000 */
        /* <DEDUP_REMOVED lines=10> */
[----:B------:R-:W-:Y:S02]  /*4630*/  MOV R51, UR4 ;  /* 0x0000000400337c02 */ /* 0x000fe40008000f00 */
[----:B0-----:R-:W-:-:S13]  /*4640*/  ISETP.EQ.U32.AND P0, PT, R59, R6, PT ;  /* 0x000000063b00720c */ /* 0x001fda0003f02070 */
[----:B-1----:R-:W2:Y:S01]  /*4650*/  @P0 ATOMG.E.ADD.64.STRONG.GPU PT, R50, desc[UR8][R46.64], R50 ;  /* 0x800000322e3209a8 */ /* 0x002ea200081ef508 */
[----:B------:R-:W-:Y:S01]  /*4660*/  UMOV UR4, URZ ;  /* 0x000000ff00047c82 */ /* 0x000fe20008000000 */
[----:B------:R-:W-:Y:S01]  /*4670*/  UPRMT UR7, UR16, 0x8880, URZ ;  /* 0x0000888010077896 */ /* 0x000fe200080000ff */
[----:B------:R-:W0:Y:S01]  /*4680*/  S2R R48, SR_LTMASK ;  /* 0x0000000000307919 */ /* 0x000e220000003900 */
[----:B------:R-:W1:Y:S02]  /*4690*/  LDCU.S8 UR6, c[0x0][0x3d1] ;  /* 0x00007a20ff0677ac */ /* 0x000e640008000200 */
[----:B-1----:R-:W-:Y:S01]  /*46a0*/  UISETP.NE.AND UP2, UPT, UR6, URZ, UPT ;  /* 0x000000ff0600728c */ /* 0x002fe2000bf45270 */
[----:B0-----:R-:W-:Y:S01]  /*46b0*/  LOP3.LUT R58, R48, UR5, RZ, 0xc0, !PT ;  /* 0x00000005303a7c12 */ /* 0x001fe2000f8ec0ff */
[----:B------:R-:W0:Y:S03]  /*46c0*/  LDCU.S8 UR5, c[0x0][0x3d2] ;  /* 0x00007a40ff0577ac */ /* 0x000e260008000200 */
[----:B------:R-:W1:Y:S01]  /*46d0*/  POPC R49, R58 ;  /* 0x0000003a00317309 */ /* 0x000e620000000000 */
[----:B0-----:R-:W-:Y:S01]  /*46e0*/  UISETP.NE.AND UP1, UPT, UR5, URZ, UPT ;  /* 0x000000ff0500728c */ /* 0x001fe2000bf25270 */
[----:B--2---:R-:W-:Y:S04]  /*46f0*/  SHFL.IDX PT, R6, R50, R59, 0x1f ;  /* 0x00001f3b32067589 */ /* 0x004fe800000e0000 */
[----:B------:R-:W1:Y:S02]  /*4700*/  SHFL.IDX PT, R7, R51, R59, 0x1f ;  /* 0x00001f3b33077589 */ /* 0x000e6400000e0000 */
[----:B-1----:R-:W-:-:S04]  /*4710*/  IMAD.WIDE.U32 R6, R49, 0x1, R6 ;  /* 0x0000000131067825 */ /* 0x002fc800078e0006 */
[----:B------:R-:W-:Y:S01]  /*4720*/  VIADD R47, R7, UR4 ;  /* 0x00000004072f7c36 */ /* 0x000fe20008000000 */
[C---:B------:R-:W-:Y:S01]  /*4730*/  LEA R48, P0, R6.reuse, UR18, 0x4 ;  /* 0x0000001206307c11 */ /* 0x040fe2000f8020ff */
        /* <DEDUP_REMOVED lines=15> */
[----:B------:R1:W-:Y:S02]  /*4830*/  STG.E desc[UR8][R48.64+0x8], R59 ;  /* 0x0000083b30007986 */ /* 0x0003e4000c101908 */
.L_x_200:
[----:B------:R-:W-:Y:S05]  /*4840*/  BRA.U !UP1, `(.L_x_201) ;  /* 0x00000001091c7547 */ /* 0x000fea000b800000 */
[----:B01----:R-:W0:Y:S01]  /*4850*/  LDC.64 R48, c[0x0][0x3c8] ;  /* 0x0000f200ff307b82 */ /* 0x003e220000000a00 */
[----:B------:R-:W-:Y:S02]  /*4860*/  IMAD R51, R47, 0x18, RZ ;  /* 0x000000182f337824 */ /* 0x000fe400078e02ff */
[----:B0-----:R-:W-:-:S05]  /*4870*/  IMAD.WIDE.U32 R48, R6, 0x18, R48 ;  /* 0x0000001806307825 */ /* 0x001fca00078e0030 */
[----:B------:R-:W-:-:S05]  /*4880*/  IADD3 R49, PT, PT, R49, R51, RZ ;  /* 0x0000003331317210 */ /* 0x000fca0007ffe0ff */
[----:B------:R2:W-:Y:S04]  /*4890*/  STG.E.64 desc[UR8][R48.64], R54 ;  /* 0x0000003630007986 */ /* 0x0005e8000c101b08 */
[----:B------:R2:W-:Y:S04]  /*48a0*/  STG.E.64 desc[UR8][R48.64+0x8], R56 ;  /* 0x0000083830007986 */ /* 0x0005e8000c101b08 */
[----:B------:R2:W-:Y:S02]  /*48b0*/  STG.E.64 desc[UR8][R48.64+0x10], R52 ;  /* 0x0000103430007986 */ /* 0x0005e4000c101b08 */
.L_x_201:
[----:B------:R-:W-:Y:S05]  /*48c0*/  BRA.U !UP2, `(.L_x_199) ;  /* 0x000000010a787547 */ /* 0x000fea000b800000 */
        /* <DEDUP_REMOVED lines=25> */
[----:B------:R-:W-:Y:S05]  /*4a60*/  CALL.REL.NOINC `($__internal_14_$__cuda_sm20_dsqrt_rn_f64_mediumpath_v1) ;  /* 0x0000001800e47944 */ /* 0x000fea0003c00000 */
.L_x_203:
[----:B------:R-:W-:Y:S05]  /*4a70*/  BSYNC.RECONVERGENT B3 ;  /* 0x0000000000037941 */ /* 0x000fea0003800200 */
.L_x_202:
[----:B------:R-:W-:-:S04]  /*4a80*/  LEA R44, P0, R6, UR20, 0x3 ;  /* 0x00000014062c7c11 */ /* 0x000fc8000f8018ff */
[----:B------:R-:W-:-:S05]  /*4a90*/  LEA.HI.X R45, R6, UR21, R47, 0x3, P0 ;  /* 0x00000015062d7c11 */ /* 0x000fca00080f1c2f */
[----:B------:R3:W-:Y:S04]  /*4aa0*/  STG.E.64 desc[UR8][R44.64], R50 ;  /* 0x000000322c007986 */ /* 0x0007e8000c101b08 */
.L_x_199:
[----:B------:R-:W-:Y:S05]  /*4ab0*/  BSYNC.RECONVERGENT B2 ;  /* 0x0000000000027941 */ /* 0x000fea0003800200 */
.L_x_198:
[----:B0-----:R-:W-:-:S05]  /*4ac0*/  IADD3 R80, P0, PT, R80, 0x20, RZ ;  /* 0x0000002050507810 */ /* 0x001fca0007f1e0ff */
[----:B------:R-:W-:Y:S01]  /*4ad0*/  IMAD.X R81, RZ, RZ, R81, P0 ;  /* 0x000000ffff517224 */ /* 0x000fe200000e0651 */
[----:B------:R-:W-:-:S04]  /*4ae0*/  ISETP.GE.U32.AND P0, PT, R80, UR22, PT ;  /* 0x0000001650007c0c */ /* 0x000fc8000bf06070 */
[----:B------:R-:W-:-:S13]  /*4af0*/  ISETP.GE.U32.AND.EX P0, PT, R81, UR23, PT, P0 ;  /* 0x0000001751007c0c */ /* 0x000fda000bf06100 */
[----:B------:R-:W-:Y:S05]  /*4b00*/  @!P0 BRA `(.L_x_204) ;  /* 0xffffffdc005c8947 */ /* 0x000fea000383ffff */
[----:B------:R-:W-:Y:S05]  /*4b10*/  BSYNC B0 ;  /* 0x0000000000007941 */ /* 0x000fea0003800000 */
.L_x_197:
[----:B------:R-:W-:Y:S05]  /*4b20*/  EXIT ;  /* 0x000000000000794d */ /* 0x000fea0003800000 */
.L_x_196:
[----:B------:R-:W0:Y:S01]  /*4b30*/  LDCU.U8 UR4, c[0x0][0x3d0] ;  /* 0x00007a00ff0477ac */ /* 0x000e220008000000 */
[----:B------:R-:W2:Y:S01]  /*4b40*/  LDCU.64 UR26, c[0x0][0x398] ;  /* 0x00007300ff1a77ac */ /* 0x000ea20008000a00 */
[----:B-1----:R-:W1:Y:S01]  /*4b50*/  LDCU.64 UR20, c[0x0][0x398] ;  /* 0x00007300ff1477ac */ /* 0x002e620008000a00 */
[----:B------:R-:W3:Y:S01]  /*4b60*/  LDCU.64 UR16, c[0x0][0x3b0] ;  /* 0x00007600ff1077ac */ /* 0x000ee20008000a00 */
[----:B------:R-:W1:Y:S01]  /*4b70*/  LDCU.64 UR22, c[0x0][0x3b0] ;  /* 0x00007600ff1677ac */ /* 0x000e620008000a00 */
[----:B0-----:R-:W-:Y:S01]  /*4b80*/  UPRMT UR4, UR4, 0x8880, URZ ;  /* 0x0000888004047896 */ /* 0x001fe200080000ff */
[----:B------:R-:W0:Y:S03]  /*4b90*/  LDCU.64 UR18, c[0x0][0x3c0] ;  /* 0x00007800ff1277ac */ /* 0x000e260008000a00 */
[----:B------:R-:W-:Y:S01]  /*4ba0*/  UISETP.NE.AND UP0, UPT, UR4, URZ, UPT ;  /* 0x000000ff0400728c */ /* 0x000fe2000bf05270 */
[----:B------:R-:W0:Y:S08]  /*4bb0*/  LDCU.64 UR24, c[0x0][0x3c0] ;  /* 0x00007800ff1877ac */ /* 0x000e300008000a00 */
[----:B-123--:R-:W-:Y:S05]  /*4bc0*/  BRA.U !UP0, `(.L_x_205) ;  /* 0x0000000908507547 */ /* 0x00efea000b800000 */
[----:B------:R-:W-:Y:S01]  /*4bd0*/  BSSY B0, `(.L_x_206) ;  /* 0x0000092000007945 */ /* 0x000fe20003800000 */
.L_x_212:
[----:B------:R-:W1:Y:S01]  /*4be0*/  LDC.64 R6, c[0x0][0x380] ;  /* 0x0000e000ff067b82 */ /* 0x000e620000000a00 */
[----:B--2---:R-:W-:Y:S02]  /*4bf0*/  IMAD R45, R81, 0x18, RZ ;  /* 0x00000018512d7824 */ /* 0x004fe400078e02ff */
[----:B-1----:R-:W-:-:S04]  /*4c00*/  IMAD.WIDE.U32 R6, R80, 0x18, R6 ;  /* 0x0000001850067825 */ /* 0x002fc800078e0006 */
[----:B------:R-:W-:-:S05]  /*4c10*/  IMAD.IADD R7, R7, 0x1, R45 ;  /* 0x0000000107077824 */ /* 0x000fca00078e022d */
[----:B------:R-:W2:Y:S04]  /*4c20*/  LDG.E.64 R46, desc[UR8][R6.64+0x8] ;  /* 0x00000808062e7981 */ /* 0x000ea8000c1e1b00 */
[----:B------:R-:W3:Y:S04]  /*4c30*/  LDG.E.64 R44, desc[UR8][R6.64] ;  /* 0x00000008062c7981 */ /* 0x000ee8000c1e1b00 */
[----:B0-----:R1:W4:Y:S01]  /*4c40*/  LDG.E.64 R48, desc[UR8][R6.64+0x10] ;  /* 0x0000100806307981 */ /* 0x001322000c1e1b00 */
[----:B------:R-:W0:Y:S03]  /*4c50*/  LDC.64 R54, c[0x0][0x390] ;  /* 0x0000e400ff367b82 */ /* 0x000e260000000a00 */
[----:B0-----:R-:W4:Y:S04]  /*4c60*/  LDG.E.S8 R56, desc[UR8][R54.64+0x1] ;  /* 0x0000010836387981 */ /* 0x001f28000c1e1300 */
[----:B------:R-:W4:Y:S04]  /*4c70*/  LDG.E.S8 R0, desc[UR8][R54.64] ;  /* 0x0000000836007981 */ /* 0x000f28000c1e1300 */
[----:B------:R0:W4:Y:S01]  /*4c80*/  LDG.E.S8 R57, desc[UR8][R54.64+0x2] ;  /* 0x0000020836397981 */ /* 0x000122000c1e1300 */
[----:B-1----:R-:W-:Y:S01]  /*4c90*/  IMAD.MOV.U32 R6, RZ, RZ, RZ ;  /* 0x000000ffff067224 */ /* 0x002fe200078e00ff */
[----:B------:R-:W-:Y:S05]  /*4ca0*/  YIELD ;  /* 0x0000000000007946 */ /* 0x000fea0003800000 */
[----:B------:R-:W-:Y:S01]  /*4cb0*/  BSSY.RECONVERGENT B2, `(.L_x_207) ;  /* 0x000007e000027945 */ /* 0x000fe20003800200 */
[----:B0-----:R-:W-:Y:S01]  /*4cc0*/  MOV R55, 0x3fe00000 ;  /* 0x3fe0000000377802 */ /* 0x001fe20000000f00 */
[----:B--2--5:R-:W-:-:S02]  /*4cd0*/  DADD R46, -R38, R46 ;  /* 0x00000000262e7229 */ /* 0x024fc4000000012e */
[----:B---3--:R-:W-:-:S06]  /*4ce0*/  DADD R44, -R2, R44 ;  /* 0x00000000022c7229 */ /* 0x008fcc000000012c */
[----:B------:R-:W-:Y:S02]  /*4cf0*/  DMUL R52, R46, R14 ;  /* 0x0000000e2e347228 */ /* 0x000fe40000000000 */
[----:B------:R-:W-:Y:S02]  /*4d00*/  DMUL R50, R12, R46 ;  /* 0x0000002e0c327228 */ /* 0x000fe40000000000 */
[----:B----4-:R-:W-:Y:S02]  /*4d10*/  DADD R48, -R40, R48 ;  /* 0x0000000028307229 */ /* 0x010fe40000000130 */
[----:B------:R-:W-:Y:S02]  /*4d20*/  DMUL R46, R46, R16 ;  /* 0x000000102e2e7228 */ /* 0x000fe40000000000 */
[-C--:B------:R-:W-:Y:S02]  /*4d30*/  DFMA R52, R20, R44.reuse, R52 ;  /* 0x0000002c1434722b */ /* 0x080fe40000000034 */
[----:B------:R-:W-:-:S04]  /*4d40*/  DFMA R50, R10, R44, R50 ;  /* 0x0000002c0a32722b */ /* 0x000fc80000000032 */
[----:B------:R-:W-:Y:S02]  /*4d50*/  DFMA R46, R44, R22, R46 ;  /* 0x000000162c2e722b */ /* 0x000fe4000000002e */
[-C--:B------:R-:W-:Y:S02]  /*4d60*/  DFMA R52, R24, R48.reuse, R52 ;  /* 0x000000301834722b */ /* 0x080fe40000000034 */
[----:B------:R-:W-:-:S04]  /*4d70*/  DFMA R50, R18, R48, R50 ;  /* 0x000000301232722b */ /* 0x000fc80000000032 */
[----:B------:R-:W-:Y:S01]  /*4d80*/  DFMA R46, R48, R26, R46 ;  /* 0x0000001a302e722b */ /* 0x000fe2000000002e */
[----:B------:R-:W-:-:S03]  /*4d90*/  IMAD.MOV.U32 R48, RZ, RZ, RZ ;  /* 0x000000ffff307224 */ /* 0x000fc600078e00ff */
[----:B------:R-:W-:-:S06]  /*4da0*/  LOP3.LUT R7, R55, 0x80000000, R53, 0xb8, !PT ;  /* 0x8000000037077812 */ /* 0x000fcc00078eb835 */
[----:B------:R-:W-:Y:S01]  /*4db0*/  DADD.RZ R44, R52, R6 ;  /* 0x00000000342c7229 */ /* 0x000fe2000000c006 */
[C---:B------:R-:W-:Y:S02]  /*4dc0*/  LOP3.LUT R49, R55.reuse, 0x80000000, R47, 0xb8, !PT ;  /* 0x8000000037317812 */ /* 0x040fe400078eb82f */
[----:B------:R-:W-:-:S04]  /*4dd0*/  LOP3.LUT R7, R55, 0x80000000, R51, 0xb8, !PT ;  /* 0x8000000037077812 */ /* 0x000fc800078eb833 */
[----:B------:R-:W-:Y:S02]  /*4de0*/  DADD.RZ R48, R46, R48 ;  /* 0x000000002e307229 */ /* 0x000fe4000000c030 */
[----:B------:R-:W-:Y:S01]  /*4df0*/  DADD.RZ R6, R50, R6 ;  /* 0x0000000032067229 */ /* 0x000fe2000000c006 */
[----:B------:R-:W0:Y:S08]  /*4e00*/  F2I.F64.TRUNC R45, R44 ;  /* 0x0000002c002d7311 */ /* 0x000e30000030d100 */
[----:B------:R-:W1:Y:S01]  /*4e10*/  F2I.F64.TRUNC R48, R48 ;  /* 0x0000003000307311 */ /* 0x000e62000030d100 */
[----:B0-----:R-:W-:-:S07]  /*4e20*/  IMAD R60, R56, R45, RZ ;  /* 0x0000002d383c7224 */ /* 0x001fce00078e02ff */
[----:B------:R-:W0:Y:S01]  /*4e30*/  F2I.F64.TRUNC R7, R6 ;  /* 0x0000000600077311 */ /* 0x000e22000030d100 */
[----:B-1----:R-:W-:-:S07]  /*4e40*/  IMAD R62, R57, R48, RZ ;  /* 0x00000030393e7224 */ /* 0x002fce00078e02ff */
[----:B------:R-:W1:Y:S01]  /*4e50*/  I2F.F64 R54, R60 ;  /* 0x0000003c00367312 */ /* 0x000e620000201c00 */
[----:B0-----:R-:W-:-:S07]  /*4e60*/  IMAD R63, R0, R7, RZ ;  /* 0x00000007003f7224 */ /* 0x001fce00078e02ff */
[----:B------:R-:W0:Y:S01]  /*4e70*/  I2F.F64 R56, R62 ;  /* 0x0000003e00387312 */ /* 0x000e220000201c00 */
[----:B-1----:R-:W-:-:S07]  /*4e80*/  DADD R54, R52, -R54 ;  /* 0x0000000034367229 */ /* 0x002fce0000000836 */
[----:B------:R-:W1:Y:S01]  /*4e90*/  I2F.F64 R44, R63 ;  /* 0x0000003f002c7312 */ /* 0x000e620000201c00 */
[----:B------:R-:W-:Y:S02]  /*4ea0*/  DMUL R6, R54, UR14 ;  /* 0x0000000e36067c28 */ /* 0x000fe40008000000 */
[----:B0-----:R-:W-:Y:S02]  /*4eb0*/  DADD R56, R46, -R56 ;  /* 0x000000002e387229 */ /* 0x001fe40000000838 */
[----:B-1----:R-:W-:Y:S02]  /*4ec0*/  DADD R44, R50, -R44 ;  /* 0x00000000322c7229 */ /* 0x002fe4000000082c */
[C---:B------:R-:W-:Y:S02]  /*4ed0*/  DMUL R50, R54.reuse, UR12 ;  /* 0x0000000c36327c28 */ /* 0x040fe40008000000 */
[----:B------:R-:W-:-:S04]  /*4ee0*/  DMUL R54, R54, UR10 ;  /* 0x0000000a36367c28 */ /* 0x000fc80008000000 */
[----:B------:R-:W-:Y:S02]  /*4ef0*/  DFMA R6, R28, R44, R6 ;  /* 0x0000002c1c06722b */ /* 0x000fe40000000006 */
[C---:B------:R-:W-:Y:S02]  /*4f00*/  DFMA R50, R44.reuse, R30, R50 ;  /* 0x0000001e2c32722b */ /* 0x040fe40000000032 */
[----:B------:R-:W-:-:S04]  /*4f10*/  DFMA R54, R44, R4, R54 ;  /* 0x000000042c36722b */ /* 0x000fc80000000036 */
[----:B------:R-:W-:Y:S02]  /*4f20*/  DFMA R52, R32, R56, R6 ;  /* 0x000000382034722b */ /* 0x000fe40000000006 */
[C---:B------:R-:W-:Y:S02]  /*4f30*/  DFMA R58, R56.reuse, R34, R50 ;  /* 0x00000022383a722b */ /* 0x040fe40000000032 */
[----:B------:R-:W-:-:S06]  /*4f40*/  DFMA R54, R56, R8, R54 ;  /* 0x000000083836722b */ /* 0x000fcc0000000036 */
[----:B------:R-:W-:-:S08]  /*4f50*/  DMUL R6, R58, R58 ;  /* 0x0000003a3a067228 */ /* 0x000fd00000000000 */
        /* <DEDUP_REMOVED lines=11> */
[----:B------:R-:W-:Y:S02]  /*5010*/  UIMAD.WIDE.U32 UR6, UR6, 0x1, URZ ;  /* 0x00000001060678a5 */ /* 0x000fe4000f8e00ff */
[----:B------:R-:W2:Y:S02]  /*5020*/  LDC.64 R56, c[0x0][0x3b8] ;  /* 0x0000ee00ff387b82 */ /* 0x000ea40000000a00 */
[----:B------:R-:W-:Y:S02]  /*5030*/  UIADD3 UR4, UPT, UPT, UR7, UR4, URZ ;  /* 0x0000000407047290 */ /* 0x000fe4000fffe0ff */
[----:B------:R-:W-:Y:S01]  /*5040*/  IMAD.U32 R51, RZ, RZ, UR7 ;  /* 0x00000007ff337e24 */ /* 0x000fe2000f8e00ff */
[----:B------:R-:W-:-:S03]  /*5050*/  MOV R50, UR6 ;  /* 0x0000000600327c02 */ /* 0x000fc60008000f00 */
[----:B------:R-:W-:Y:S01]  /*5060*/  IMAD.U32 R51, RZ, RZ, UR4 ;  /* 0x00000004ff337e24 */ /* 0x000fe2000f8e00ff */
[----:B0-----:R-:W-:-:S13]  /*5070*/  ISETP.EQ.U32.AND P0, PT, R61, R0, PT ;  /* 0x000000003d00720c */ /* 0x001fda0003f02070 */
[----:B-1----:R-:W3:Y:S01]  /*5080*/  @P0 ATOMG.E.ADD.64.STRONG.GPU PT, R50, desc[UR8][R48.64], R50 ;  /* 0x80000032303209a8 */ /* 0x002ee200081ef508 */
[----:B------:R-:W-:Y:S01]  /*5090*/  UMOV UR4, URZ ;  /* 0x000000ff00047c82 */ /* 0x000fe20008000000 */
[----:B------:R-:W-:Y:S01]  /*50a0*/  IMAD.MOV R63, RZ, RZ, -R63 ;  /* 0x000000ffff3f7224 */ /* 0x000fe200078e0a3f */
[----:B------:R-:W0:Y:S02]  /*50b0*/  S2R R0, SR_LTMASK ;  /* 0x0000000000007919 */ /* 0x000e240000003900 */
[----:B0-----:R-:W-:Y:S01]  /*50c0*/  LOP3.LUT R0, R0, UR5, RZ, 0xc0, !PT ;  /* 0x0000000500007c12 */ /* 0x001fe2000f8ec0ff */
[----:B------:R-:W0:Y:S03]  /*50d0*/  LDCU.S8 UR5, c[0x0][0x3d2] ;  /* 0x00007a40ff0577ac */ /* 0x000e260008000200 */
[----:B------:R-:W1:Y:S01]  /*50e0*/  POPC R47, R0 ;  /* 0x00000000002f7309 */ /* 0x000e620000000000 */
[----:B0-----:R-:W-:Y:S01]  /*50f0*/  UISETP.NE.AND UP0, UPT, UR5, URZ, UPT ;  /* 0x000000ff0500728c */ /* 0x001fe2000bf05270 */
[----:B---3--:R-:W-:Y:S04]  /*5100*/  SHFL.IDX PT, R6, R50, R61, 0x1f ;  /* 0x00001f3d32067589 */ /* 0x008fe800000e0000 */
[----:B------:R0:W1:Y:S02]  /*5110*/  SHFL.IDX PT, R7, R51, R61, 0x1f ;  /* 0x00001f3d33077589 */ /* 0x00006400000e0000 */
[----:B0-----:R-:W-:Y:S01]  /*5120*/  IADD3 R61, PT, PT, -R60, RZ, RZ ;  /* 0x000000ff3c3d7210 */ /* 0x001fe20007ffe1ff */
[----:B-1----:R-:W-:-:S05]  /*5130*/  IMAD.WIDE.U32 R6, R47, 0x1, R6 ;  /* 0x000000012f067825 */ /* 0x002fca00078e0006 */
[----:B------:R-:W-:Y:S01]  /*5140*/  IADD3 R47, PT, PT, R7, UR4, RZ ;  /* 0x00000004072f7c10 */ /* 0x000fe2000fffe0ff */
[C---:B--2---:R-:W-:Y:S01]  /*5150*/  IMAD.WIDE.U32 R50, R6.reuse, 0xc, R56 ;  /* 0x0000000c06327825 */ /* 0x044fe200078e0038 */
[C---:B------:R-:W-:Y:S01]  /*5160*/  LEA R48, P0, R6.reuse, UR16, 0x4 ;  /* 0x0000001006307c11 */ /* 0x040fe2000f8020ff */
[----:B------:R-:W0:Y:S02]  /*5170*/  LDCU.S8 UR4, c[0x0][0x3d1] ;  /* 0x00007a20ff0477ac */ /* 0x000e240008000200 */
[----:B------:R-:W-:Y:S01]  /*5180*/  IMAD R57, R47, 0xc, RZ ;  /* 0x0000000c2f397824 */ /* 0x000fe200078e02ff */
[----:B------:R-:W-:-:S03]  /*5190*/  LEA.HI.X R49, R6, UR17, R47, 0x4, P0 ;  /* 0x0000001106317c11 */ /* 0x000fc600080f242f */
[----:B------:R-:W-:Y:S02]  /*51a0*/  IMAD.IADD R51, R51, 0x1, R57 ;  /* 0x0000000133337824 */ /* 0x000fe400078e0239 */
[----:B------:R-:W-:Y:S01]  /*51b0*/  IMAD.MOV R57, RZ, RZ, -R62 ;  /* 0x000000ffff397224 */ /* 0x000fe200078e0a3e */
[----:B------:R1:W-:Y:S04]  /*51c0*/  STG.E.64 desc[UR8][R48.64+0x8], R80 ;  /* 0x0000085030007986 */ /* 0x0003e8000c101b08 */
[----:B------:R1:W-:Y:S04]  /*51d0*/  STG.E.64 desc[UR8][R48.64], R36 ;  /* 0x0000002430007986 */ /* 0x0003e8000c101b08 */
[----:B------:R1:W-:Y:S01]  /*51e0*/  STG.E desc[UR8][R50.64], R63 ;  /* 0x0000003f32007986 */ /* 0x0003e2000c101908 */
[----:B0-----:R-:W-:-:S03]  /*51f0*/  UISETP.NE.AND UP1, UPT, UR4, URZ, UPT ;  /* 0x000000ff0400728c */ /* 0x001fc6000bf25270 */
[----:B------:R1:W-:Y:S04]  /*5200*/  STG.E desc[UR8][R50.64+0x4], R61 ;  /* 0x0000043d32007986 */ /* 0x0003e8000c101908 */
[----:B------:R1:W-:Y:S01]  /*5210*/  STG.E desc[UR8][R50.64+0x8], R57 ;  /* 0x0000083932007986 */ /* 0x0003e2000c101908 */
[----:B------:R-:W-:Y:S05]  /*5220*/  BRA.U !UP0, `(.L_x_209) ;  /* 0x00000001081c7547 */ /* 0x000fea000b800000 */
[----:B-1----:R-:W0:Y:S01]  /*5230*/  LDC.64 R48, c[0x0][0x3c8] ;  /* 0x0000f200ff307b82 */ /* 0x002e220000000a00 */
[----:B------:R-:W-:Y:S02]  /*5240*/  IMAD R51, R47, 0x18, RZ ;  /* 0x000000182f337824 */ /* 0x000fe400078e02ff */
[----:B0-----:R-:W-:-:S04]  /*5250*/  IMAD.WIDE.U32 R48, R6, 0x18, R48 ;  /* 0x0000001806307825 */ /* 0x001fc800078e0030 */
[----:B------:R-:W-:-:S05]  /*5260*/  IMAD.IADD R49, R49, 0x1, R51 ;  /* 0x0000000131317824 */ /* 0x000fca00078e0233 */
[----:B------:R0:W-:Y:S04]  /*5270*/  STG.E.64 desc[UR8][R48.64], R52 ;  /* 0x0000003430007986 */ /* 0x0001e8000c101b08 */
[----:B------:R0:W-:Y:S04]  /*5280*/  STG.E.64 desc[UR8][R48.64+0x8], R58 ;  /* 0x0000083a30007986 */ /* 0x0001e8000c101b08 */
[----:B------:R0:W-:Y:S02]  /*5290*/  STG.E.64 desc[UR8][R48.64+0x10], R54 ;  /* 0x0000103630007986 */ /* 0x0001e4000c101b08 */
.L_x_209:
[----:B------:R-:W-:Y:S05]  /*52a0*/  BRA.U !UP1, `(.L_x_208) ;  /* 0x0000000109787547 */ /* 0x000fea000b800000 */
[----:B01----:R-:W0:Y:S01]  /*52b0*/  MUFU.RSQ64H R49, R45 ;  /* 0x0000002d00317308 */ /* 0x003e220000001c00 */
        /* <DEDUP_REMOVED lines=24> */
[----:B------:R-:W-:Y:S05]  /*5440*/  CALL.REL.NOINC `($__internal_14_$__cuda_sm20_dsqrt_rn_f64_mediumpath_v1) ;  /* 0x00000010006c7944 */ /* 0x000fea0003c00000 */
.L_x_211:
[----:B------:R-:W-:Y:S05]  /*5450*/  BSYNC.RECONVERGENT B3 ;  /* 0x0000000000037941 */ /* 0x000fea0003800200 */
.L_x_210:
[----:B------:R-:W-:-:S04]  /*5460*/  LEA R44, P0, R6, UR18, 0x3 ;  /* 0x00000012062c7c11 */ /* 0x000fc8000f8018ff */
[----:B------:R-:W-:-:S05]  /*5470*/  LEA.HI.X R45, R6, UR19, R47, 0x3, P0 ;  /* 0x00000013062d7c11 */ /* 0x000fca00080f1c2f */
[----:B------:R2:W-:Y:S04]  /*5480*/  STG.E.64 desc[UR8][R44.64], R50 ;  /* 0x000000322c007986 */ /* 0x0005e8000c101b08 */
.L_x_208:
[----:B------:R-:W-:Y:S05]  /*5490*/  BSYNC.RECONVERGENT B2 ;  /* 0x0000000000027941 */ /* 0x000fea0003800200 */
.L_x_207:
[----:B-1----:R-:W-:-:S04]  /*54a0*/  IADD3 R80, P0, PT, R80, 0x20, RZ ;  /* 0x0000002050507810 */ /* 0x002fc80007f1e0ff */
[----:B------:R-:W-:Y:S02]  /*54b0*/  IADD3.X R81, PT, PT, RZ, R81, RZ, P0, !PT ;  /* 0x00000051ff517210 */ /* 0x000fe400007fe4ff */
[----:B------:R-:W-:-:S04]  /*54c0*/  ISETP.GE.U32.AND P0, PT, R80, UR20, PT ;  /* 0x0000001450007c0c */ /* 0x000fc8000bf06070 */
[----:B------:R-:W-:-:S13]  /*54d0*/  ISETP.GE.U32.AND.EX P0, PT, R81, UR21, PT, P0 ;  /* 0x0000001551007c0c */ /* 0x000fda000bf06100 */
[----:B------:R-:W-:Y:S05]  /*54e0*/  @!P0 BRA `(.L_x_212) ;  /* 0xfffffff400bc8947 */ /* 0x000fea000383ffff */
[----:B------:R-:W-:Y:S05]  /*54f0*/  BSYNC B0 ;  /* 0x0000000000007941 */ /* 0x000fea0003800000 */
.L_x_206:
[----:B------:R-:W-:Y:S05]  /*5500*/  EXIT ;  /* 0x000000000000794d */ /* 0x000fea0003800000 */
.L_x_205:
[----:B------:R-:W-:Y:S01]  /*5510*/  BSSY B0, `(.L_x_213) ;  /* 0x000008a000007945 */ /* 0x000fe20003800000 */
.L_x_219:
[----:B-1----:R-:W1:Y:S01]  /*5520*/  LDC.64 R6, c[0x0][0x380] ;  /* 0x0000e000ff067b82 */ /* 0x002e620000000a00 */
[----:B--2---:R-:W-:Y:S02]  /*5530*/  IMAD R45, R81, 0x18, RZ ;  /* 0x00000018512d7824 */ /* 0x004fe400078e02ff */
[----:B-1----:R-:W-:-:S04]  /*5540*/  IMAD.WIDE.U32 R6, R80, 0x18, R6 ;  /* 0x0000001850067825 */ /* 0x002fc800078e0006 */
[----:B------:R-:W-:-:S05]  /*5550*/  IMAD.IADD R7, R7, 0x1, R45 ;  /* 0x0000000107077824 */ /* 0x000fca00078e022d */
[----:B------:R-:W2:Y:S04]  /*5560*/  LDG.E.64 R46, desc[UR8][R6.64+0x8] ;  /* 0x00000808062e7981 */ /* 0x000ea8000c1e1b00 */
[----:B------:R-:W3:Y:S04]  /*5570*/  LDG.E.64 R44, desc[UR8][R6.64] ;  /* 0x00000008062c7981 */ /* 0x000ee8000c1e1b00 */
[----:B------:R1:W4:Y:S01]  /*5580*/  LDG.E.64 R48, desc[UR8][R6.64+0x10] ;  /* 0x0000100806307981 */ /* 0x000322000c1e1b00 */
[----:B------:R-:W0:Y:S03]  /*5590*/  LDC.64 R54, c[0x0][0x390] ;  /* 0x0000e400ff367b82 */ /* 0x000e260000000a00 */
[----:B0-----:R-:W4:Y:S04]  /*55a0*/  LDG.E.S8 R56, desc[UR8][R54.64+0x1] ;  /* 0x0000010836387981 */ /* 0x001f28000c1e1300 */
[----:B------:R-:W4:Y:S04]  /*55b0*/  LDG.E.S8 R0, desc[UR8][R54.64] ;  /* 0x0000000836007981 */ /* 0x000f28000c1e1300 */
[----:B------:R0:W4:Y:S01]  /*55c0*/  LDG.E.S8 R57, desc[UR8][R54.64+0x2] ;  /* 0x0000020836397981 */ /* 0x000122000c1e1300 */
[----:B-1----:R-:W-:Y:S01]  /*55d0*/  MOV R6, RZ ;  /* 0x000000ff00067202 */ /* 0x002fe20000000f00 */
[----:B------:R-:W-:Y:S05]  /*55e0*/  YIELD ;  /* 0x0000000000007946 */ /* 0x000fea0003800000 */
[----:B------:R-:W-:Y:S01]  /*55f0*/  BSSY.RECONVERGENT B2, `(.L_x_214) ;  /* 0x0000076000027945 */ /* 0x000fe20003800200 */
[----:B0-----:R-:W-:Y:S01]  /*5600*/  IMAD.MOV.U32 R55, RZ, RZ, 0x3fe00000 ;  /* 0x3fe00000ff377424 */ /* 0x001fe200078e00ff */
        /* <DEDUP_REMOVED lines=36> */
[----:B------:R-:W-:-:S06]  /*5850*/  DFMA R54, R44, R4, R54 ;  /* 0x000000042c36722b */ /* 0x000fcc0000000036 */
[----:B------:R-:W-:Y:S02]  /*5860*/  DFMA R52, R56, R34, R50 ;  /* 0x000000223834722b */ /* 0x000fe40000000032 */
[----:B------:R-:W-:Y:S02]  /*5870*/  DFMA R50, R32, R56, R6 ;  /* 0x000000382032722b */ /* 0x000fe40000000006 */
[----:B------:R-:W-:-:S04]  /*5880*/  DFMA R54, R56, R8, R54 ;  /* 0x000000083836722b */ /* 0x000fc80000000036 */
        /* <DEDUP_REMOVED lines=17> */
[----:B0-----:R-:W-:-:S13]  /*59a0*/  ISETP.EQ.U32.AND P0, PT, R59, R0, PT ;  /* 0x000000003b00720c */ /* 0x001fda0003f02070 */
[----:B-1----:R-:W2:Y:S01]  /*59b0*/  @P0 ATOMG.E.ADD.64.STRONG.GPU PT, R48, desc[UR8][R44.64], R48 ;  /* 0x800000302c3009a8 */ /* 0x002ea200081ef508 */
[----:B------:R-:W-:Y:S01]  /*59c0*/  UMOV UR4, URZ ;  /* 0x000000ff00047c82 */ /* 0x000fe20008000000 */
[----:B------:R-:W0:Y:S01]  /*59d0*/  LDCU.S8 UR6, c[0x0][0x3d1] ;  /* 0x00007a20ff0677ac */ /* 0x000e220008000200 */
[----:B------:R-:W1:Y:S01]  /*59e0*/  S2R R0, SR_LTMASK ;  /* 0x0000000000007919 */ /* 0x000e620000003900 */
[----:B0-----:R-:W-:Y:S01]  /*59f0*/  UISETP.NE.AND UP1, UPT, UR6, URZ, UPT ;  /* 0x000000ff0600728c */ /* 0x001fe2000bf25270 */
[----:B-1----:R-:W-:Y:S01]  /*5a00*/  LOP3.LUT R0, R0, UR5, RZ, 0xc0, !PT ;  /* 0x0000000500007c12 */ /* 0x002fe2000f8ec0ff */
[----:B------:R-:W0:Y:S03]  /*5a10*/  LDCU.S8 UR5, c[0x0][0x3d2] ;  /* 0x00007a40ff0577ac */ /* 0x000e260008000200 */
[----:B------:R-:W1:Y:S01]  /*5a20*/  POPC R47, R0 ;  /* 0x00000000002f7309 */ /* 0x000e620000000000 */
[----:B0-----:R-:W-:Y:S01]  /*5a30*/  UISETP.NE.AND UP0, UPT, UR5, URZ, UPT ;  /* 0x000000ff0500728c */ /* 0x001fe2000bf05270 */
[----:B--2---:R-:W-:Y:S04]  /*5a40*/  SHFL.IDX PT, R6, R48, R59, 0x1f ;  /* 0x00001f3b30067589 */ /* 0x004fe800000e0000 */
[----:B------:R-:W1:Y:S02]  /*5a50*/  SHFL.IDX PT, R7, R49, R59, 0x1f ;  /* 0x00001f3b31077589 */ /* 0x000e6400000e0000 */
[----:B-1----:R-:W-:-:S04]  /*5a60*/  IMAD.WIDE.U32 R6, R47, 0x1, R6 ;  /* 0x000000012f067825 */ /* 0x002fc800078e0006 */
[----:B------:R-:W-:Y:S01]  /*5a70*/  VIADD R47, R7, UR4 ;  /* 0x00000004072f7c36 */ /* 0x000fe20008000000 */
[----:B------:R-:W-:-:S04]  /*5a80*/  LEA R44, P0, R6, UR22, 0x4 ;  /* 0x00000016062c7c11 */ /* 0x000fc8000f8020ff */
[----:B------:R-:W-:-:S05]  /*5a90*/  LEA.HI.X R45, R6, UR23, R47, 0x4, P0 ;  /* 0x00000017062d7c11 */ /* 0x000fca00080f242f */
[----:B------:R0:W-:Y:S04]  /*5aa0*/  STG.E.64 desc[UR8][R44.64+0x8], R80 ;  /* 0x000008502c007986 */ /* 0x0001e8000c101b08 */
[----:B------:R0:W-:Y:S01]  /*5ab0*/  STG.E.64 desc[UR8][R44.64], R36 ;  /* 0x000000242c007986 */ /* 0x0001e2000c101b08 */
[----:B------:R-:W-:Y:S05]  /*5ac0*/  BRA.U !UP0, `(.L_x_216) ;  /* 0x00000001081c7547 */ /* 0x000fea000b800000 */
[----:B0-----:R-:W0:Y:S01]  /*5ad0*/  LDC.64 R44, c[0x0][0x3c8] ;  /* 0x0000f200ff2c7b82 */ /* 0x001e220000000a00 */
[----:B------:R-:W-:Y:S02]  /*5ae0*/  IMAD R49, R47, 0x18, RZ ;  /* 0x000000182f317824 */ /* 0x000fe400078e02ff */
[----:B0-----:R-:W-:-:S05]  /*5af0*/  IMAD.WIDE.U32 R44, R6, 0x18, R44 ;  /* 0x00000018062c7825 */ /* 0x001fca00078e002c */
[----:B------:R-:W-:-:S05]  /*5b00*/  IADD3 R45, PT, PT, R45, R49, RZ ;  /* 0x000000312d2d7210 */ /* 0x000fca0007ffe0ff */
[----:B------:R1:W-:Y:S04]  /*5b10*/  STG.E.64 desc[UR8][R44.64], R50 ;  /* 0x000000322c007986 */ /* 0x0003e8000c101b08 */
[----:B------:R1:W-:Y:S04]  /*5b20*/  STG.E.64 desc[UR8][R44.64+0x8], R52 ;  /* 0x000008342c007986 */ /* 0x0003e8000c101b08 */
[----:B------:R1:W-:Y:S02]  /*5b30*/  STG.E.64 desc[UR8][R44.64+0x10], R54 ;  /* 0x000010362c007986 */ /* 0x0003e4000c101b08 */
.L_x_216:
[----:B------:R-:W-:Y:S05]  /*5b40*/  BRA.U !UP1, `(.L_x_215) ;  /* 0x0000000109807547 */ /* 0x000fea000b800000 */
[----:B------:R-:W0:Y:S01]  /*5b50*/  MUFU.RSQ64H R49, R57 ;  /* 0x0000003900317308 */ /* 0x000e220000001c00 */
[----:B------:R-:W-:Y:S01]  /*5b60*/  VIADD R48, R57, 0xfcb00000 ;  /* 0xfcb0000039307836 */ /* 0x000fe20000000000 */
[----:B-1----:R-:W-:Y:S01]  /*5b70*/  MOV R51, 0x3fd80000 ;  /* 0x3fd8000000337802 */ /* 0x002fe20000000f00 */
        /* <DEDUP_REMOVED lines=23> */
[----:B------:R-:W-:Y:S02]  /*5cf0*/  IMAD.MOV.U32 R44, RZ, RZ, R50 ;  /* 0x000000ffff2c7224 */ /* 0x000fe400078e0032 */
[----:B------:R-:W-:-:S07]  /*5d00*/  IMAD.MOV.U32 R45, RZ, RZ, R51 ;  /* 0x000000ffff2d7224 */ /* 0x000fce00078e0033 */
.L_x_218:
[----:B------:R-:W-:Y:S05]  /*5d10*/  BSYNC.RECONVERGENT B3 ;  /* 0x0000000000037941 */ /* 0x000fea0003800200 */
.L_x_217:
[----:B------:R-:W-:-:S04]  /*5d20*/  LEA R46, P0, R6, UR24, 0x3 ;  /* 0x00000018062e7c11 */ /* 0x000fc8000f8018ff */
[----:B------:R-:W-:-:S05]  /*5d30*/  LEA.HI.X R47, R6, UR25, R47, 0x3, P0 ;  /* 0x00000019062f7c11 */ /* 0x000fca00080f1c2f */
[----:B------:R2:W-:Y:S04]  /*5d40*/  STG.E.64 desc[UR8][R46.64], R44 ;  /* 0x0000002c2e007986 */ /* 0x0005e8000c101b08 */
.L_x_215:
[----:B------:R-:W-:Y:S05]  /*5d50*/  BSYNC.RECONVERGENT B2 ;  /* 0x0000000000027941 */ /* 0x000fea0003800200 */
.L_x_214:
[----:B0-----:R-:W-:-:S04]  /*5d60*/  IADD3 R80, P0, PT, R80, 0x20, RZ ;  /* 0x0000002050507810 */ /* 0x001fc80007f1e0ff */
[----:B------:R-:W-:Y:S02]  /*5d70*/  IADD3.X R81, PT, PT, RZ, R81, RZ, P0, !PT ;  /* 0x00000051ff517210 */ /* 0x000fe400007fe4ff */
[----:B------:R-:W-:-:S04]  /*5d80*/  ISETP.GE.U32.AND P0, PT, R80, UR26, PT ;  /* 0x0000001a50007c0c */ /* 0x000fc8000bf06070 */
[----:B------:R-:W-:-:S13]  /*5d90*/  ISETP.GE.U32.AND.EX P0, PT, R81, UR27, PT, P0 ;  /* 0x0000001b51007c0c */ /* 0x000fda000bf06100 */
[----:B------:R-:W-:Y:S05]  /*5da0*/  @!P0 BRA `(.L_x_219) ;  /* 0xfffffff400dc8947 */ /* 0x000fea000383ffff */
[----:B------:R-:W-:Y:S05]  /*5db0*/  BSYNC B0 ;  /* 0x0000000000007941 */ /* 0x000fea0003800000 */
.L_x_213:
[----:B------:R-:W-:Y:S05]  /*5dc0*/  EXIT ;  /* 0x000000000000794d */ /* 0x000fea0003800000 */
        .weak           $__internal_12_$__cuda_sm20_dblrcp_rn_slowpath_v3
        .type           $__internal_12_$__cuda_sm20_dblrcp_rn_slowpath_v3,@function
        .size           $__internal_12_$__cuda_sm20_dblrcp_rn_slowpath_v3,($__internal_13_$__cuda_sm20_div_rn_f64_full - $__internal_12_$__cuda_sm20_dblrcp_rn_slowpath_v3)
$__internal_12_$__cuda_sm20_dblrcp_rn_slowpath_v3:
        /* <DEDUP_REMOVED lines=23> */
.L_x_222:
[----:B------:R-:W-:Y:S01]  /*5f40*/  DMUL R28, R28, 8.11296384146066816958e+31 ;  /* 0x469000001c1c7828 */ /* 0x000fe20000000000 */
[----:B------:R-:W-:-:S05]  /*5f50*/  IMAD.MOV.U32 R30, RZ, RZ, R32 ;  /* 0x000000ffff1e7224 */ /* 0x000fca00078e0020 */
        /* <DEDUP_REMOVED lines=8> */
.L_x_220:
[----:B------:R-:W-:Y:S02]  /*5fe0*/  LOP3.LUT R31, R29, 0x80000, RZ, 0xfc, !PT ;  /* 0x000800001d1f7812 */ /* 0x000fe400078efcff */
[----:B------:R-:W-:-:S07]  /*5ff0*/  MOV R30, R28 ;  /* 0x0000001c001e7202 */ /* 0x000fce0000000f00 */
.L_x_221:
[----:B------:R-:W-:Y:S01]  /*6000*/  MOV R28, R38 ;  /* 0x00000026001c7202 */ /* 0x000fe20000000f00 */
[----:B------:R-:W-:Y:S02]  /*6010*/  IMAD.MOV.U32 R29, RZ, RZ, 0x0 ;  /* 0x00000000ff1d7424 */ /* 0x000fe400078e00ff */
[----:B------:R-:W-:Y:S02]  /*6020*/  IMAD.MOV.U32 R32, RZ, RZ, R30 ;  /* 0x000000ffff207224 */ /* 0x000fe400078e001e */
[----:B------:R-:W-:Y:S01]  /*6030*/  IMAD.MOV.U32 R33, RZ, RZ, R31 ;  /* 0x000000ffff217224 */ /* 0x000fe200078e001f */
[----:B------:R-:W-:Y:S06]  /*6040*/  RET.REL.NODEC R28 `(_Z32compute_mic_neighbours_full_implPKdS0_PKbmdPmS3_PiPdS5_bbb) ;  /* 0xffffff9c1cec7950 */ /* 0x000fec0003c3ffff */
        .weak           $__internal_13_$__cuda_sm20_div_rn_f64_full
        .type           $__internal_13_$__cuda_sm20_div_rn_f64_full,@function
        .size           $__internal_13_$__cuda_sm20_div_rn_f64_full,($__internal_14_$__cuda_sm20_dsqrt_rn_f64_mediumpath_v1 - $__internal_13_$__cuda_sm20_div_rn_f64_full)
$__internal_13_$__cuda_sm20_div_rn_f64_full:
[C---:B------:R-:W-:Y:S01]  /*6050*/  FSETP.GEU.AND P0, PT, |R23|.reuse, 1.469367938527859385e-39, PT ;  /* 0x001000001700780b */ /* 0x040fe20003f0e200 */
[----:B------:R-:W-:Y:S01]  /*6060*/  IMAD.MOV.U32 R41, RZ, RZ, 0x1ca00000 ;  /* 0x1ca00000ff297424 */ /* 0x000fe200078e00ff */
[----:B------:R-:W-:Y:S01]  /*6070*/  LOP3.LUT R24, R23, 0x800fffff, RZ, 0xc0, !PT ;  /* 0x800fffff17187812 */ /* 0x000fe200078ec0ff */
[----:B------:R-:W-:Y:S01]  /*6080*/  BSSY.RECONVERGENT B1, `(.L_x_223) ;  /* 0x0000055000017945 */ /* 0x000fe20003800200 */
[C---:B------:R-:W-:Y:S02]  /*6090*/  FSETP.GEU.AND P2, PT, |R39|.reuse, 1.469367938527859385e-39, PT ;  /* 0x001000002700780b */ /* 0x040fe40003f4e200 */
[----:B------:R-:W-:Y:S01]  /*60a0*/  LOP3.LUT R25, R24, 0x3ff00000, RZ, 0xfc, !PT ;  /* 0x3ff0000018197812 */ /* 0x000fe200078efcff */
[----:B------:R-:W-:Y:S01]  /*60b0*/  IMAD.MOV.U32 R24, RZ, RZ, R22 ;  /* 0x000000ffff187224 */ /* 0x000fe200078e0016 */
[----:B------:R-:W-:Y:S02]  /*60c0*/  MOV R28, 0x1 ;  /* 0x00000001001c7802 */ /* 0x000fe40000000f00 */
[----:B------:R-:W-:-:S02]  /*60d0*/  LOP3.LUT R43, R39, 0x7ff00000, RZ, 0xc0, !PT ;  /* 0x7ff00000272b7812 */ /* 0x000fc400078ec0ff */
[----:B------:R-:W-:Y:S01]  /*60e0*/  LOP3.LUT R42, R23, 0x7ff00000, RZ, 0xc0, !PT ;  /* 0x7ff00000172a7812 */ /* 0x000fe200078ec0ff */
[----:B------:R-:W-:Y:S02]  /*60f0*/  @!P0 DMUL R24, R22, 8.98846567431157953865e+307 ;  /* 0x7fe0000016188828 */ /* 0x000fe40000000000 */
[----:B------:R-:W-:Y:S01]  /*6100*/  IMAD.MOV.U32 R40, RZ, RZ, R43 ;  /* 0x000000ffff287224 */ /* 0x000fe200078e002b */
[----:B------:R-:W-:Y:S02]  /*6110*/  ISETP.GE.U32.AND P1, PT, R43, R42, PT ;  /* 0x0000002a2b00720c */ /* 0x000fe40003f26070 */
[----:B------:R-:W-:Y:S01]  /*6120*/  @!P2 LOP3.LUT R27, R23, 0x7ff00000, RZ, 0xc0, !PT ;  /* 0x7ff00000171ba812 */ /* 0x000fe200078ec0ff */
[----:B------:R-:W0:Y:S03]  /*6130*/  MUFU.RCP64H R29, R25 ;  /* 0x00000019001d7308 */ /* 0x000e260000001800 */
[----:B------:R-:W-:-:S02]  /*6140*/  @!P2 ISETP.GE.U32.AND P3, PT, R43, R27, PT ;  /* 0x0000001b2b00a20c */ /* 0x000fc40003f66070 */
[C---:B------:R-:W-:Y:S02]  /*6150*/  SEL R27, R41.reuse, 0x63400000, !P1 ;  /* 0x63400000291b7807 */ /* 0x040fe40004800000 */
[----:B------:R-:W-:-:S04]  /*6160*/  @!P2 SEL R35, R41, 0x63400000, !P3 ;  /* 0x634000002923a807 */ /* 0x000fc80005800000 */
        /* <DEDUP_REMOVED lines=9> */
[----:B------:R-:W-:Y:S01]  /*6200*/  DFMA R34, R32, -R24, 1 ;  /* 0x3ff000002022742b */ /* 0x000fe20000000818 */
[----:B------:R-:W-:Y:S02]  /*6210*/  @!P0 LOP3.LUT R27, R25, 0x7ff00000, RZ, 0xc0, !PT ;  /* 0x7ff00000191b8812 */ /* 0x000fe400078ec0ff */
[----:B------:R-:W-:-:S03]  /*6220*/  @!P2 DFMA R28, R28, 2, -R30 ;  /* 0x400000001c1ca82b */ /* 0x000fc6000000081e */
[----:B------:R-:W-:Y:S02]  /*6230*/  VIADD R44, R27, 0xffffffff ;  /* 0xffffffff1b2c7836 */ /* 0x000fe40000000000 */
        /* <DEDUP_REMOVED lines=9> */
[----:B------:R-:W-:Y:S02]  /*62d0*/  LOP3.LUT R30, R23, 0x7ff00000, RZ, 0xc0, !PT ;  /* 0x7ff00000171e7812 */ /* 0x000fe400078ec0ff */
[----:B------:R-:W-:Y:S02]  /*62e0*/  MOV R32, RZ ;  /* 0x000000ff00207202 */ /* 0x000fe40000000f00 */
[CC--:B------:R-:W-:Y:S02]  /*62f0*/  VIADDMNMX R27, R43.reuse, -R30.reuse, 0xb9600000, !PT ;  /* 0xb96000002b1b7446 */ /* 0x0c0fe4000780091e */
[----:B------:R-:W-:Y:S02]  /*6300*/  ISETP.GE.U32.AND P0, PT, R43, R30, PT ;  /* 0x0000001e2b00720c */ /* 0x000fe40003f06070 */
[----:B------:R-:W-:Y:S02]  /*6310*/  VIMNMX R27, PT, PT, R27, 0x46a00000, PT ;  /* 0x46a000001b1b7848 */ /* 0x000fe40003fe0100 */
[----:B------:R-:W-:-:S04]  /*6320*/  SEL R38, R41, 0x63400000, !P0 ;  /* 0x6340000029267807 */ /* 0x000fc80004000000 */
[----:B------:R-:W-:-:S05]  /*6330*/  IADD3 R38, PT, PT, -R38, R27, RZ ;  /* 0x0000001b26267210 */ /* 0x000fca0007ffe1ff */
        /* <DEDUP_REMOVED lines=20> */
.L_x_224:
        /* <DEDUP_REMOVED lines=16> */
.L_x_227:
[----:B------:R-:W-:Y:S01]  /*6580*/  LOP3.LUT R31, R23, 0x80000, RZ, 0xfc, !PT ;  /* 0x00080000171f7812 */ /* 0x000fe200078efcff */
[----:B------:R-:W-:Y:S01]  /*6590*/  IMAD.MOV.U32 R30, RZ, RZ, R22 ;  /* 0x000000ffff1e7224 */ /* 0x000fe200078e0016 */
[----:B------:R-:W-:Y:S06]  /*65a0*/  BRA `(.L_x_225) ;  /* 0x0000000000087947 */ /* 0x000fec0003800000 */
.L_x_226:
[----:B------:R-:W-:Y:S02]  /*65b0*/  LOP3.LUT R31, R39, 0x80000, RZ, 0xfc, !PT ;  /* 0x00080000271f7812 */ /* 0x000fe400078efcff */
[----:B------:R-:W-:-:S07]  /*65c0*/  MOV R30, R38 ;  /* 0x00000026001e7202 */ /* 0x000fce0000000f00 */
.L_x_225:
[----:B------:R-:W-:Y:S05]  /*65d0*/  BSYNC.RECONVERGENT B1 ;  /* 0x0000000000017941 */ /* 0x000fea0003800200 */
.L_x_223:
[----:B------:R-:W-:-:S04]  /*65e0*/  IMAD.MOV.U32 R27, RZ, RZ, 0x0 ;  /* 0x00000000ff1b7424 */ /* 0x000fc800078e00ff */
[----:B------:R-:W-:Y:S05]  /*65f0*/  RET.REL.NODEC R26 `(_Z32compute_mic_neighbours_full_implPKdS0_PKbmdPmS3_PiPdS5_bbb) ;  /* 0xffffff981a807950 */ /* 0x000fea0003c3ffff */
        .weak           $__internal_14_$__cuda_sm20_dsqrt_rn_f64_mediumpath_v1
        .type           $__internal_14_$__cuda_sm20_dsqrt_rn_f64_mediumpath_v1,@function
        .size           $__internal_14_$__cuda_sm20_dsqrt_rn_f64_mediumpath_v1,(.L_x_255 - $__internal_14_$__cuda_sm20_dsqrt_rn_f64_mediumpath_v1)
$__internal_14_$__cuda_sm20_dsqrt_rn_f64_mediumpath_v1:
[----:B------:R-:W-:Y:S01]  /*6600*/  ISETP.GE.U32.AND P0, PT, R54, -0x3400000, PT ;  /* 0xfcc000003600780c */ /* 0x000fe20003f06070 */
[----:B------:R-:W-:Y:S01]  /*6610*/  BSSY.RECONVERGENT B1, `(.L_x_228) ;  /* 0x0000027000017945 */ /* 0x000fe20003800200 */
[----:B------:R-:W-:Y:S01]  /*6620*/  MOV R54, R44 ;  /* 0x0000002c00367202 */ /* 0x000fe20000000f00 */
[----:B------:R-:W-:Y:S01]  /*6630*/  IMAD.MOV.U32 R55, RZ, RZ, R45 ;  /* 0x000000ffff377224 */ /* 0x000fe200078e002d */
[----:B------:R-:W-:Y:S01]  /*6640*/  MOV R44, R46 ;  /* 0x0000002e002c7202 */ /* 0x000fe20000000f00 */
        /* <DEDUP_REMOVED lines=10> */
.L_x_229:
        /* <DEDUP_REMOVED lines=24> */
.L_x_231:
[----:B------:R-:W-:-:S11]  /*6870*/  DADD R44, R54, R54 ;  /* 0x00000000362c7229 */ /* 0x000fd60000000036 */
.L_x_230:
[----:B------:R-:W-:Y:S05]  /*6880*/  BSYNC.RECONVERGENT B1 ;  /* 0x0000000000017941 */ /* 0x000fea0003800200 */
.L_x_228:
[----:B------:R-:W-:Y:S01]  /*6890*/  HFMA2 R49, -RZ, RZ, 0, 0 ;  /* 0x00000000ff317431 */ /* 0x000fe200000001ff */
[----:B------:R-:W-:Y:S01]  /*68a0*/  MOV R50, R44 ;  /* 0x0000002c00327202 */ /* 0x000fe20000000f00 */
[----:B------:R-:W-:Y:S02]  /*68b0*/  IMAD.MOV.U32 R51, RZ, RZ, R45 ;  /* 0x000000ffff337224 */ /* 0x000fe400078e002d */
[----:B------:R-:W-:Y:S05]  /*68c0*/  RET.REL.NODEC R48 `(_Z32compute_mic_neighbours_full_implPKdS0_PKbmdPmS3_PiPdS5_bbb) ;  /* 0xffffff9430cc7950 */ /* 0x000fea0003c3ffff */
.L_x_232:
        /* <DEDUP_REMOVED lines=11> */
.L_x_255:


//--------------------- .nv.shared._Z13mic_box_checkPKdPKbdPiPdS4_ --------------------------
	.section	.nv.shared._Z13mic_box_checkPKdPKbdPiPdS4_,"aw",@nobits
	.sectionflags	@""
	.align	8
.nv.shared._Z13mic_box_checkPKdPKbdPiPdS4_:
	.zero		1096


//--------------------- .nv.shared.reserved.0     --------------------------
	.section	.nv.shared.reserved.0,"aw",@nobits
	.weak		__nv_reservedSMEM_offset_0_alias
	.size		__nv_reservedSMEM_offset_0_alias, 0, 64
	.other		__nv_reservedSMEM_offset_0_alias,@"STO_CUDA_RESERVED_SHARED STV_DEFAULT"
__nv_reservedSMEM_offset_0_alias:
	.zero		0
	.zero		64


//--------------------- .nv.shared._Z24brute_force_full_generalPKdS0_S0_PKbmdPmS3_PiPdS5_bbbmS4_ --------------------------
	.section	.nv.shared._Z24brute_force_full_generalPKdS0_S0_PKbmdPmS3_PiPdS5_bbbmS4_,"aw",@nobits
	.sectionflags	@""
	.align	8
.nv.shared._Z24brute_force_full_generalPKdS0_S0_PKbmdPmS3_PiPdS5_bbbmS4_:
	.zero		1168


//--------------------- .nv.shared._Z24brute_force_half_generalPKdS0_S0_PKbmdPmS3_PiPdS5_bbbmS4_ --------------------------
	.section	.nv.shared._Z24brute_force_half_generalPKdS0_S0_PKbmdPmS3_PiPdS5_bbbmS4_,"aw",@nobits
	.sectionflags	@""
	.align	8
.nv.shared._Z24brute_force_half_generalPKdS0_S0_PKbmdPmS3_PiPdS5_bbbmS4_:
	.zero		1168


//--------------------- .nv.shared._Z32compute_mic_neighbours_half_implPKdS0_PKbmdPmS3_PiPdS5_bbb --------------------------
	.section	.nv.shared._Z32compute_mic_neighbours_half_implPKdS0_PKbmdPmS3_PiPdS5_bbb,"aw",@nobits
	.sectionflags	@""
	.align	8
.nv.shared._Z32compute_mic_neighbours_half_implPKdS0_PKbmdPmS3_PiPdS5_bbb:
	.zero		1169


//--------------------- .nv.shared._Z32compute_mic_neighbours_full_implPKdS0_PKbmdPmS3_PiPdS5_bbb --------------------------
	.section	.nv.shared._Z32compute_mic_neighbours_full_implPKdS0_PKbmdPmS3_PiPdS5_bbb,"aw",@nobits
	.sectionflags	@""
	.align	8
.nv.shared._Z32compute_mic_neighbours_full_implPKdS0_PKbmdPmS3_PiPdS5_bbb:
	.zero		1169


//--------------------- .nv.constant0._Z13mic_box_checkPKdPKbdPiPdS4_ --------------------------
	.section	.nv.constant0._Z13mic_box_checkPKdPKbdPiPdS4_,"a",@progbits
	.sectionflags	@""
	.align	4
.nv.constant0._Z13mic_box_checkPKdPKbdPiPdS4_:
	.zero		944


//--------------------- .nv.constant0._Z24brute_force_full_generalPKdS0_S0_PKbmdPmS3_PiPdS5_bbbmS4_ --------------------------
	.section	.nv.constant0._Z24brute_force_full_generalPKdS0_S0_PKbmdPmS3_PiPdS5_bbbmS4_,"a",@progbits
	.sectionflags	@""
	.align	4
.nv.constant0._Z24brute_force_full_generalPKdS0_S0_PKbmdPmS3_PiPdS5_bbbmS4_:
	.zero		1008


//--------------------- .nv.constant0._Z24brute_force_half_generalPKdS0_S0_PKbmdPmS3_PiPdS5_bbbmS4_ --------------------------
	.section	.nv.constant0._Z24brute_force_half_generalPKdS0_S0_PKbmdPmS3_PiPdS5_bbbmS4_,"a",@progbits
	.sectionflags	@""
	.align	4
.nv.constant0._Z24brute_force_half_generalPKdS0_S0_PKbmdPmS3_PiPdS5_bbbmS4_:
	.zero		1008


//--------------------- .nv.constant0._Z27brute_force_full_orthogonalPKdS0_PKbmdPmS3_PiPdS5_bbbmS4_ --------------------------
	.section	.nv.constant0._Z27brute_force_full_orthogonalPKdS0_PKbmdPmS3_PiPdS5_bbbmS4_,"a",@progbits
	.sectionflags	@""
	.align	4
.nv.constant0._Z27brute_force_full_orthogonalPKdS0_PKbmdPmS3_PiPdS5_bbbmS4_:
	.zero		1000


//--------------------- .nv.constant0._Z27brute_force_half_orthogonalPKdS0_PKbmdPmS3_PiPdS5_bbbmS4_ --------------------------
	.section	.nv.constant0._Z27brute_force_half_orthogonalPKdS0_PKbmdPmS3_PiPdS5_bbbmS4_,"a",@progbits
	.sectionflags	@""
	.align	4
.nv.constant0._Z27brute_force_half_orthogonalPKdS0_PKbmdPmS3_PiPdS5_bbbmS4_:
	.zero		1000


//--------------------- .nv.constant0._Z32compute_mic_neighbours_half_implPKdS0_PKbmdPmS3_PiPdS5_bbb --------------------------
	.section	.nv.constant0._Z32compute_mic_neighbours_half_implPKdS0_PKbmdPmS3_PiPdS5_bbb,"a",@progbits
	.sectionflags	@""
	.align	4
.nv.constant0._Z32compute_mic_neighbours_half_implPKdS0_PKbmdPmS3_PiPdS5_bbb:
	.zero		979


//--------------------- .nv.constant0._Z32compute_mic_neighbours_full_implPKdS0_PKbmdPmS3_PiPdS5_bbb --------------------------
	.section	.nv.constant0._Z32compute_mic_neighbours_full_implPKdS0_PKbmdPmS3_PiPdS5_bbb,"a",@progbits
	.sectionflags	@""
	.align	4
.nv.constant0._Z32compute_mic_neighbours_full_implPKdS0_PKbmdPmS3_PiPdS5_bbb:
	.zero		979


//--------------------- SYMBOLS --------------------------

	.type		.nv.reservedSmem.offset0,@object
	.size		.nv.reservedSmem.offset0,0x4
	.type		.nv.reservedSmem.cap,@object
	.size		.nv.reservedSmem.cap,0x4
